//
// Generated by NVIDIA NVVM Compiler
//
// Compiler Build ID: CL-36424714
// Cuda compilation tools, release 13.0, V13.0.88
// Based on NVVM 20.0.0
//

.version 9.0
.target sm_100
.address_size 64

	// .globl	_Z26six_frame_translate_kernelPKcPKiS2_iP15TranslatedFramePj
.extern .func  (.param .b32 func_retval0) vprintf
(
	.param .b64 vprintf_param_0,
	.param .b64 vprintf_param_1
)
;
.const .align 1 .b8 GENETIC_CODE[64] = {75, 78, 75, 78, 84, 84, 84, 84, 82, 83, 82, 83, 73, 73, 77, 73, 81, 72, 81, 72, 80, 80, 80, 80, 82, 82, 82, 82, 76, 76, 76, 76, 69, 68, 69, 68, 65, 65, 65, 65, 71, 71, 71, 71, 86, 86, 86, 86, 42, 89, 42, 89, 83, 83, 83, 83, 87, 67, 42, 67, 76, 70, 76, 70};
.const .align 4 .b8 BLOSUM62_SCORES[2304] = {0, 0, 128, 64, 0, 0, 128, 191, 0, 0, 0, 192, 0, 0, 0, 192, 0, 0, 0, 0, 0, 0, 128, 191, 0, 0, 128, 191, 0, 0, 0, 0, 0, 0, 0, 192, 0, 0, 128, 191, 0, 0, 128, 191, 0, 0, 128, 191, 0, 0, 128, 191, 0, 0, 0, 192, 0, 0, 128, 191, 0, 0, 128, 63, 0, 0, 0, 0, 0, 0, 64, 192, 0, 0, 0, 192, 0, 0, 0, 0, 0, 0, 0, 192, 0, 0, 128, 191, 0, 0, 0, 0, 0, 0, 128, 192, 0, 0, 128, 191, 0, 0, 160, 64, 0, 0, 0, 0, 0, 0, 0, 192, 0, 0, 64, 192, 0, 0, 128, 63, 0, 0, 0, 0, 0, 0, 0, 192, 0, 0, 0, 0, 0, 0, 64, 192, 0, 0, 0, 192, 0, 0, 0, 64, 0, 0, 128, 191, 0, 0, 64, 192, 0, 0, 0, 192, 0, 0, 128, 191, 0, 0, 128, 191, 0, 0, 64, 192, 0, 0, 0, 192, 0, 0, 64, 192, 0, 0, 128, 191, 0, 0, 0, 0, 0, 0, 128, 191, 0, 0, 128, 192, 0, 0, 0, 192, 0, 0, 0, 0, 0, 0, 192, 64, 0, 0, 128, 63, 0, 0, 64, 192, 0, 0, 0, 0, 0, 0, 0, 0, 0, 0, 0, 0, 0, 0, 128, 63, 0, 0, 64, 192, 0, 0, 64, 192, 0, 0, 0, 0, 0, 0, 0, 192, 0, 0, 64, 192, 0, 0, 0, 192, 0, 0, 128, 63, 0, 0, 0, 0, 0, 0, 128, 192, 0, 0, 0, 192, 0, 0, 64, 192, 0, 0, 64, 64, 0, 0, 0, 0, 0, 0, 128, 191, 0, 0, 128, 192, 0, 0, 0, 192, 0, 0, 0, 192, 0, 0, 128, 63, 0, 0, 192, 64, 0, 0, 64, 192, 0, 0, 0, 0, 0, 0, 0, 64, 0, 0, 128, 191, 0, 0, 128, 191, 0, 0, 64, 192, 0, 0, 128, 192, 0, 0, 128, 191, 0, 0, 64, 192, 0, 0, 64, 192, 0, 0, 128, 191, 0, 0, 0, 0, 0, 0, 128, 191, 0, 0, 128, 192, 0, 0, 64, 192, 0, 0, 64, 192, 0, 0, 128, 64, 0, 0, 128, 63, 0, 0, 128, 191, 0, 0, 128, 192, 0, 0, 0, 0, 0, 0, 64, 192, 0, 0, 64, 192, 0, 0, 64, 192, 0, 0, 16, 65, 0, 0, 64, 192, 0, 0, 128, 192, 0, 0, 64, 192, 0, 0, 64, 192, 0, 0, 128, 191, 0, 0, 128, 191, 0, 0, 64, 192, 0, 0, 128, 191, 0, 0, 0, 192, 0, 0, 64, 192, 0, 0, 128, 191, 0, 0, 128, 191, 0, 0, 0, 192, 0, 0, 0, 192, 0, 0, 128, 191, 0, 0, 64, 192, 0, 0, 64, 192, 0, 0, 0, 192, 0, 0, 128, 192, 0, 0, 128, 191, 0, 0, 128, 63, 0, 0, 0, 0, 0, 0, 0, 0, 0, 0, 64, 192, 0, 0, 160, 64, 0, 0, 0, 64, 0, 0, 0, 192, 0, 0, 0, 0, 0, 0, 64, 192, 0, 0, 0, 192, 0, 0, 128, 63, 0, 0, 0, 0, 0, 0, 64, 192, 0, 0, 128, 191, 0, 0, 0, 0, 0, 0, 128, 191, 0, 0, 0, 192, 0, 0, 128, 191, 0, 0, 0, 192, 0, 0, 0, 0, 0, 0, 64, 64, 0, 0, 128, 191, 0, 0, 128, 192, 0, 0, 128, 191, 0, 0, 0, 0, 0, 0, 0, 0, 0, 0, 0, 64, 0, 0, 128, 192, 0, 0, 0, 64, 0, 0, 160, 64, 0, 0, 0, 192, 0, 0, 0, 0, 0, 0, 64, 192, 0, 0, 64, 192, 0, 0, 128, 63, 0, 0, 0, 192, 0, 0, 64, 192, 0, 0, 128, 191, 0, 0, 0, 0, 0, 0, 128, 191, 0, 0, 64, 192, 0, 0, 0, 192, 0, 0, 0, 192, 0, 0, 128, 63, 0, 0, 128, 64, 0, 0, 128, 191, 0, 0, 128, 192, 0, 0, 0, 0, 0, 0, 0, 192, 0, 0, 0, 0, 0, 0, 128, 191, 0, 0, 64, 192, 0, 0, 0, 192, 0, 0, 0, 192, 0, 0, 192, 64, 0, 0, 0, 192, 0, 0, 128, 192, 0, 0, 128, 192, 0, 0, 0, 192, 0, 0, 64, 192, 0, 0, 64, 192, 0, 0, 0, 192, 0, 0, 0, 0, 0, 0, 0, 192, 0, 0, 0, 192, 0, 0, 64, 192, 0, 0, 64, 192, 0, 0, 128, 191, 0, 0, 0, 192, 0, 0, 128, 191, 0, 0, 128, 192, 0, 0, 0, 192, 0, 0, 0, 0, 0, 0, 128, 63, 0, 0, 128, 191, 0, 0, 64, 192, 0, 0, 0, 0, 0, 0, 0, 0, 0, 0, 0, 192, 0, 0, 0, 65, 0, 0, 64, 192, 0, 0, 64, 192, 0, 0, 128, 191, 0, 0, 0, 192, 0, 0, 128, 191, 0, 0, 0, 192, 0, 0, 128, 191, 0, 0, 0, 192, 0, 0, 0, 192, 0, 0, 0, 64, 0, 0, 64, 192, 0, 0, 0, 0, 0, 0, 0, 0, 0, 0, 128, 191, 0, 0, 128, 192, 0, 0, 128, 191, 0, 0, 64, 192, 0, 0, 64, 192, 0, 0, 64, 192, 0, 0, 128, 191, 0, 0, 64, 192, 0, 0, 64, 192, 0, 0, 128, 192, 0, 0, 64, 192, 0, 0, 128, 64, 0, 0, 0, 64, 0, 0, 64, 192, 0, 0, 128, 63, 0, 0, 0, 0, 0, 0, 64, 192, 0, 0, 0, 192, 0, 0, 128, 191, 0, 0, 64, 192, 0, 0, 128, 191, 0, 0, 64, 64, 0, 0, 64, 192, 0, 0, 64, 192, 0, 0, 128, 191, 0, 0, 128, 192, 0, 0, 128, 191, 0, 0, 0, 192, 0, 0, 64, 192, 0, 0, 128, 192, 0, 0, 128, 191, 0, 0, 0, 192, 0, 0, 64, 192, 0, 0, 128, 192, 0, 0, 64, 192, 0, 0, 0, 64, 0, 0, 128, 64, 0, 0, 0, 192, 0, 0, 0, 64, 0, 0, 0, 0, 0, 0, 64, 192, 0, 0, 0, 192, 0, 0, 128, 191, 0, 0, 0, 192, 0, 0, 128, 191, 0, 0, 128, 63, 0, 0, 128, 192, 0, 0, 64, 192, 0, 0, 128, 191, 0, 0, 128, 192, 0, 0, 128, 191, 0, 0, 0, 64, 0, 0, 0, 0, 0, 0, 128, 191, 0, 0, 64, 192, 0, 0, 128, 63, 0, 0, 128, 63, 0, 0, 0, 192, 0, 0, 128, 191, 0, 0, 64, 192, 0, 0, 0, 192, 0, 0, 160, 64, 0, 0, 128, 191, 0, 0, 64, 192, 0, 0, 128, 191, 0, 0, 0, 0, 0, 0, 128, 191, 0, 0, 64, 192, 0, 0, 0, 192, 0, 0, 0, 192, 0, 0, 0, 0, 0, 0, 128, 63, 0, 0, 128, 191, 0, 0, 128, 192, 0, 0, 128, 191, 0, 0, 128, 191, 0, 0, 0, 192, 0, 0, 64, 192, 0, 0, 128, 191, 0, 0, 0, 0, 0, 0, 0, 192, 0, 0, 64, 192, 0, 0, 0, 192, 0, 0, 128, 63, 0, 0, 0, 64, 0, 0, 128, 191, 0, 0, 160, 64, 0, 0, 0, 0, 0, 0, 0, 192, 0, 0, 128, 191, 0, 0, 128, 191, 0, 0, 128, 191, 0, 0, 128, 191, 0, 0, 128, 63, 0, 0, 64, 192, 0, 0, 128, 191, 0, 0, 128, 191, 0, 0, 128, 192, 0, 0, 0, 192, 0, 0, 64, 192, 0, 0, 64, 192, 0, 0, 64, 192, 0, 0, 0, 192, 0, 0, 64, 192, 0, 0, 64, 192, 0, 0, 64, 192, 0, 0, 128, 191, 0, 0, 0, 0, 0, 0, 0, 0, 0, 0, 64, 192, 0, 0, 0, 0, 0, 0, 192, 64, 0, 0, 128, 192, 0, 0, 0, 192, 0, 0, 0, 192, 0, 0, 128, 63, 0, 0, 64, 64, 0, 0, 128, 191, 0, 0, 64, 192, 0, 0, 64, 192, 0, 0, 128, 191, 0, 0, 128, 192, 0, 0, 128, 191, 0, 0, 0, 192, 0, 0, 0, 192, 0, 0, 128, 191, 0, 0, 64, 192, 0, 0, 128, 191, 0, 0, 128, 191, 0, 0, 0, 192, 0, 0, 0, 192, 0, 0, 64, 192, 0, 0, 64, 192, 0, 0, 128, 191, 0, 0, 0, 192, 0, 0, 128, 192, 0, 0, 224, 64, 0, 0, 128, 191, 0, 0, 128, 191, 0, 0, 128, 192, 0, 0, 64, 192, 0, 0, 0, 192, 0, 0, 0, 192, 0, 0, 128, 191, 0, 0, 0, 192, 0, 0, 128, 192, 0, 0, 128, 63, 0, 0, 128, 191, 0, 0, 128, 63, 0, 0, 0, 0, 0, 0, 128, 191, 0, 0, 0, 0, 0, 0, 0, 0, 0, 0, 0, 0, 0, 0, 128, 191, 0, 0, 0, 192, 0, 0, 0, 192, 0, 0, 0, 0, 0, 0, 128, 191, 0, 0, 0, 192, 0, 0, 128, 191, 0, 0, 128, 64, 0, 0, 128, 63, 0, 0, 64, 192, 0, 0, 0, 192, 0, 0, 0, 192, 0, 0, 0, 0, 0, 0, 0, 0, 0, 0, 0, 0, 0, 0, 128, 192, 0, 0, 0, 0, 0, 0, 128, 191, 0, 0, 0, 0, 0, 0, 128, 191, 0, 0, 128, 191, 0, 0, 128, 191, 0, 0, 128, 191, 0, 0, 0, 192, 0, 0, 0, 192, 0, 0, 128, 191, 0, 0, 128, 191, 0, 0, 128, 191, 0, 0, 128, 191, 0, 0, 0, 192, 0, 0, 128, 191, 0, 0, 128, 63, 0, 0, 160, 64, 0, 0, 0, 192, 0, 0, 0, 192, 0, 0, 0, 0, 0, 0, 128, 191, 0, 0, 128, 191, 0, 0, 0, 0, 0, 0, 128, 192, 0, 0, 64, 192, 0, 0, 64, 192, 0, 0, 128, 192, 0, 0, 128, 192, 0, 0, 0, 192, 0, 0, 0, 192, 0, 0, 64, 192, 0, 0, 0, 192, 0, 0, 0, 192, 0, 0, 64, 192, 0, 0, 0, 192, 0, 0, 64, 192, 0, 0, 128, 191, 0, 0, 128, 63, 0, 0, 128, 192, 0, 0, 64, 192, 0, 0, 0, 192, 0, 0, 48, 65, 0, 0, 0, 64, 0, 0, 64, 192, 0, 0, 128, 192, 0, 0, 64, 192, 0, 0, 0, 192, 0, 0, 128, 192, 0, 0, 0, 192, 0, 0, 0, 192, 0, 0, 0, 192, 0, 0, 64, 192, 0, 0, 0, 192, 0, 0, 128, 191, 0, 0, 0, 192, 0, 0, 64, 192, 0, 0, 0, 64, 0, 0, 128, 191, 0, 0, 128, 191, 0, 0, 0, 192, 0, 0, 128, 191, 0, 0, 64, 64, 0, 0, 64, 192, 0, 0, 0, 192, 0, 0, 0, 192, 0, 0, 0, 64, 0, 0, 224, 64, 0, 0, 128, 191, 0, 0, 64, 192, 0, 0, 0, 192, 0, 0, 128, 191, 0, 0, 128, 192, 0, 0, 0, 0, 0, 0, 64, 192, 0, 0, 64, 192, 0, 0, 64, 192, 0, 0, 128, 191, 0, 0, 0, 192, 0, 0, 0, 192, 0, 0, 64, 192, 0, 0, 64, 192, 0, 0, 64, 64, 0, 0, 128, 63, 0, 0, 0, 192, 0, 0, 128, 63, 0, 0, 128, 191, 0, 0, 0, 192, 0, 0, 0, 192, 0, 0, 0, 0, 0, 0, 64, 192, 0, 0, 128, 191, 0, 0, 128, 64, 0, 0, 64, 192, 0, 0, 0, 192, 0, 0, 128, 191, 0, 0, 128, 192, 0, 0, 0, 192, 0, 0, 128, 191, 0, 0, 64, 64, 0, 0, 128, 64, 0, 0, 64, 192, 0, 0, 0, 0, 0, 0, 128, 63, 0, 0, 128, 191, 0, 0, 0, 0, 0, 0, 64, 192, 0, 0, 128, 192, 0, 0, 0, 0, 0, 0, 64, 192, 0, 0, 64, 192, 0, 0, 0, 192, 0, 0, 0, 0, 0, 0, 128, 191, 0, 0, 128, 192, 0, 0, 64, 192, 0, 0, 64, 192, 0, 0, 128, 64, 0, 0, 128, 63, 0, 0, 128, 191, 0, 0, 128, 192, 0, 0, 128, 191, 0, 0, 0, 0, 0, 0, 0, 0, 0, 0, 128, 63, 0, 0, 64, 192, 0, 0, 64, 64, 0, 0, 128, 64, 0, 0, 0, 192, 0, 0, 0, 0, 0, 0, 64, 192, 0, 0, 64, 192, 0, 0, 128, 63, 0, 0, 128, 191, 0, 0, 64, 192, 0, 0, 128, 191, 0, 0, 0, 0, 0, 0, 128, 191, 0, 0, 64, 192, 0, 0, 0, 192, 0, 0, 0, 192, 0, 0, 128, 63, 0, 0, 128, 64, 0, 0, 128, 191, 0, 0, 128, 192, 0, 0, 0, 0, 0, 0, 128, 191, 0, 0, 128, 191, 0, 0, 128, 191, 0, 0, 0, 192, 0, 0, 128, 191, 0, 0, 128, 191, 0, 0, 128, 191, 0, 0, 128, 191, 0, 0, 128, 191, 0, 0, 128, 191, 0, 0, 128, 191, 0, 0, 128, 191, 0, 0, 128, 191, 0, 0, 0, 192, 0, 0, 0, 0, 0, 0, 0, 0, 0, 0, 0, 192, 0, 0, 128, 191, 0, 0, 128, 191, 0, 0, 128, 191, 0, 0, 128, 191, 0, 0, 128, 191, 0, 0, 128, 192, 0, 0, 128, 192, 0, 0, 128, 192, 0, 0, 128, 192, 0, 0, 128, 192, 0, 0, 128, 192, 0, 0, 128, 192, 0, 0, 128, 192, 0, 0, 128, 192, 0, 0, 128, 192, 0, 0, 128, 192, 0, 0, 128, 192, 0, 0, 128, 192, 0, 0, 128, 192, 0, 0, 128, 192, 0, 0, 128, 192, 0, 0, 128, 192, 0, 0, 128, 192, 0, 0, 128, 192, 0, 0, 128, 192, 0, 0, 128, 192, 0, 0, 128, 192, 0, 0, 128, 192, 0, 0, 128, 192, 0, 0, 128, 63};
.global .align 1 .b8 $str[57] = {91, 84, 82, 65, 78, 83, 32, 68, 69, 66, 85, 71, 93, 32, 37, 115, 58, 37, 100, 58, 32, 82, 101, 97, 100, 32, 48, 58, 32, 37, 100, 32, 118, 97, 108, 105, 100, 32, 102, 114, 97, 109, 101, 115, 32, 102, 114, 111, 109, 32, 37, 100, 32, 98, 112, 10};
.global .align 1 .b8 $str$1[27] = {47, 116, 109, 112, 47, 115, 97, 115, 115, 95, 99, 117, 95, 49, 120, 105, 55, 48, 121, 49, 99, 47, 107, 46, 99, 117};
.global .align 1 .b8 $str$2[75] = {91, 73, 68, 69, 78, 84, 73, 84, 89, 32, 68, 69, 66, 85, 71, 93, 32, 82, 101, 97, 100, 32, 37, 100, 44, 32, 77, 97, 116, 99, 104, 32, 37, 100, 58, 32, 109, 105, 115, 109, 97, 116, 99, 104, 101, 115, 61, 37, 100, 44, 32, 115, 112, 97, 110, 61, 37, 100, 44, 32, 105, 100, 101, 110, 116, 105, 116, 121, 61, 37, 46, 52, 102, 10};
.global .align 1 .b8 $str$3[4] = {89, 69, 83};
.global .align 1 .b8 $str$4[3] = {78, 79};
.global .align 1 .b8 $str$5[89] = {91, 84, 82, 65, 78, 83, 32, 68, 69, 66, 85, 71, 93, 32, 37, 115, 58, 37, 100, 58, 32, 77, 97, 116, 99, 104, 32, 37, 100, 58, 32, 115, 101, 101, 100, 95, 99, 111, 117, 110, 116, 61, 37, 100, 44, 32, 115, 99, 111, 114, 101, 61, 37, 46, 49, 102, 44, 32, 116, 104, 114, 101, 115, 104, 111, 108, 100, 61, 37, 46, 49, 102, 44, 32, 83, 87, 32, 101, 110, 97, 98, 108, 101, 100, 61, 37, 115, 10};
.global .align 1 .b8 $str$6[79] = {91, 83, 87, 32, 73, 68, 69, 78, 84, 73, 84, 89, 32, 68, 69, 66, 85, 71, 93, 32, 82, 101, 97, 100, 32, 37, 100, 44, 32, 77, 97, 116, 99, 104, 32, 37, 100, 58, 32, 109, 117, 116, 97, 116, 105, 111, 110, 115, 61, 37, 100, 44, 32, 108, 101, 110, 103, 116, 104, 61, 37, 100, 44, 32, 105, 100, 101, 110, 116, 105, 116, 121, 61, 37, 46, 52, 102, 10};
.global .align 1 .b8 $str$7[5] = {80, 65, 83, 83};
.global .align 1 .b8 $str$8[5] = {70, 65, 73, 76};
.global .align 1 .b8 $str$9[77] = {91, 84, 72, 82, 69, 83, 72, 79, 76, 68, 32, 67, 72, 69, 67, 75, 93, 32, 73, 100, 101, 110, 116, 105, 116, 121, 32, 37, 46, 52, 102, 32, 118, 115, 32, 116, 104, 114, 101, 115, 104, 111, 108, 100, 32, 37, 46, 52, 102, 44, 32, 76, 101, 110, 103, 116, 104, 32, 37, 100, 32, 118, 115, 32, 109, 105, 110, 32, 37, 100, 32, 45, 32, 37, 115, 10};
.global .align 1 .b8 $str$10[72] = {91, 84, 82, 65, 78, 83, 32, 68, 69, 66, 85, 71, 93, 32, 37, 115, 58, 37, 100, 58, 32, 82, 101, 97, 100, 32, 48, 58, 32, 37, 100, 32, 112, 114, 111, 116, 101, 105, 110, 32, 109, 97, 116, 99, 104, 101, 115, 32, 102, 111, 117, 110, 100, 32, 40, 83, 87, 32, 101, 110, 97, 98, 108, 101, 100, 58, 32, 37, 115, 41, 10};

.visible .entry _Z26six_frame_translate_kernelPKcPKiS2_iP15TranslatedFramePj(
	.param .u64 .ptr .align 1 _Z26six_frame_translate_kernelPKcPKiS2_iP15TranslatedFramePj_param_0,
	.param .u64 .ptr .align 1 _Z26six_frame_translate_kernelPKcPKiS2_iP15TranslatedFramePj_param_1,
	.param .u64 .ptr .align 1 _Z26six_frame_translate_kernelPKcPKiS2_iP15TranslatedFramePj_param_2,
	.param .u32 _Z26six_frame_translate_kernelPKcPKiS2_iP15TranslatedFramePj_param_3,
	.param .u64 .ptr .align 1 _Z26six_frame_translate_kernelPKcPKiS2_iP15TranslatedFramePj_param_4,
	.param .u64 .ptr .align 1 _Z26six_frame_translate_kernelPKcPKiS2_iP15TranslatedFramePj_param_5
)
{
	.local .align 8 .b8 	__local_depot0[24];
	.reg .b64 	%SP;
	.reg .b64 	%SPL;
	.reg .pred 	%p<270>;
	.reg .b16 	%rs<149>;
	.reg .b32 	%r<98>;
	.reg .b64 	%rd<198>;

	mov.u64 	%SPL, __local_depot0;
	cvta.local.u64 	%SP, %SPL;
	ld.param.u64 	%rd35, [_Z26six_frame_translate_kernelPKcPKiS2_iP15TranslatedFramePj_param_0];
	ld.param.u64 	%rd36, [_Z26six_frame_translate_kernelPKcPKiS2_iP15TranslatedFramePj_param_1];
	ld.param.u64 	%rd37, [_Z26six_frame_translate_kernelPKcPKiS2_iP15TranslatedFramePj_param_2];
	ld.param.u32 	%r49, [_Z26six_frame_translate_kernelPKcPKiS2_iP15TranslatedFramePj_param_3];
	ld.param.u64 	%rd38, [_Z26six_frame_translate_kernelPKcPKiS2_iP15TranslatedFramePj_param_4];
	ld.param.u64 	%rd39, [_Z26six_frame_translate_kernelPKcPKiS2_iP15TranslatedFramePj_param_5];
	mov.u32 	%r50, %ctaid.x;
	mov.u32 	%r51, %ntid.x;
	mov.u32 	%r52, %tid.x;
	mad.lo.s32 	%r1, %r50, %r51, %r52;
	setp.ge.s32 	%p13, %r1, %r49;
	@%p13 bra 	$L__BB0_283;
	cvta.to.global.u64 	%rd40, %rd37;
	cvta.to.global.u64 	%rd41, %rd36;
	cvta.to.global.u64 	%rd1, %rd38;
	cvta.to.global.u64 	%rd42, %rd35;
	mul.wide.s32 	%rd43, %r1, 4;
	add.s64 	%rd44, %rd40, %rd43;
	ld.global.s32 	%rd45, [%rd44];
	add.s64 	%rd2, %rd42, %rd45;
	add.s64 	%rd46, %rd41, %rd43;
	ld.global.u32 	%r2, [%rd46];
	mul.lo.s32 	%r3, %r1, 6;
	mul.wide.s32 	%rd47, %r3, 206;
	add.s64 	%rd3, %rd1, %rd47;
	mov.b16 	%rs26, 1;
	st.global.u8 	[%rd3+202], %rs26;
	mov.b16 	%rs139, 0;
	st.global.u16 	[%rd3+204], %rs139;
	st.global.u16 	[%rd3+200], %rs139;
	setp.lt.s32 	%p14, %r2, 3;
	mov.b32 	%r81, 0;
	@%p14 bra 	$L__BB0_61;
	mov.b32 	%r71, 0;
	mov.u32 	%r74, %r71;
$L__BB0_3:
	mov.u32 	%r81, %r74;
	mov.u32 	%r4, %r71;
	ld.global.u16 	%rs139, [%rd3+200];
	setp.gt.u16 	%p15, %rs139, 198;
	@%p15 bra 	$L__BB0_61;
	cvt.u64.u32 	%rd49, %r4;
	add.s64 	%rd4, %rd2, %rd49;
	ld.global.u8 	%rs27, [%rd4];
	mov.b64 	%rd184, 0;
	mov.pred 	%p258, 0;
	setp.gt.s16 	%p17, %rs27, 96;
	@%p17 bra 	$L__BB0_9;
	setp.gt.s16 	%p23, %rs27, 83;
	@%p23 bra 	$L__BB0_16;
	setp.eq.s16 	%p25, %rs27, 65;
	@%p25 bra 	$L__BB0_18;
	setp.eq.s16 	%p26, %rs27, 67;
	@%p26 bra 	$L__BB0_284;
	setp.eq.s16 	%p27, %rs27, 71;
	@%p27 bra 	$L__BB0_13;
	bra.uni 	$L__BB0_17;
$L__BB0_9:
	setp.gt.s16 	%p18, %rs27, 115;
	@%p18 bra 	$L__BB0_14;
	setp.eq.s16 	%p20, %rs27, 97;
	@%p20 bra 	$L__BB0_18;
	setp.eq.s16 	%p21, %rs27, 99;
	@%p21 bra 	$L__BB0_284;
	setp.eq.s16 	%p22, %rs27, 103;
	@%p22 bra 	$L__BB0_13;
	bra.uni 	$L__BB0_17;
$L__BB0_13:
	mov.b64 	%rd184, 137438953472;
	bra.uni 	$L__BB0_18;
$L__BB0_14:
	add.s16 	%rs28, %rs27, -116;
	setp.lt.u16 	%p19, %rs28, 2;
	@%p19 bra 	$L__BB0_15;
	bra.uni 	$L__BB0_17;
$L__BB0_15:
	mov.b64 	%rd184, 206158430208;
	bra.uni 	$L__BB0_18;
$L__BB0_16:
	add.s16 	%rs29, %rs27, -84;
	setp.lt.u16 	%p24, %rs29, 2;
	@%p24 bra 	$L__BB0_15;
$L__BB0_17:
	mov.b64 	%rd184, -68719476736;
	mov.pred 	%p258, -1;
$L__BB0_18:
	mov.b16 	%rs138, 88;
	@%p258 bra 	$L__BB0_58;
	ld.global.u8 	%rs31, [%rd4+1];
	mov.b64 	%rd185, 0;
	mov.pred 	%p259, 0;
	setp.gt.s16 	%p33, %rs31, 96;
	@%p33 bra 	$L__BB0_24;
	setp.gt.s16 	%p39, %rs31, 83;
	@%p39 bra 	$L__BB0_32;
	setp.eq.s16 	%p41, %rs31, 65;
	@%p41 bra 	$L__BB0_34;
	setp.eq.s16 	%p42, %rs31, 67;
	@%p42 bra 	$L__BB0_31;
	setp.eq.s16 	%p43, %rs31, 71;
	@%p43 bra 	$L__BB0_28;
	bra.uni 	$L__BB0_33;
$L__BB0_24:
	setp.gt.s16 	%p34, %rs31, 115;
	@%p34 bra 	$L__BB0_29;
	setp.eq.s16 	%p36, %rs31, 97;
	@%p36 bra 	$L__BB0_34;
	setp.eq.s16 	%p37, %rs31, 99;
	@%p37 bra 	$L__BB0_31;
	setp.eq.s16 	%p38, %rs31, 103;
	@%p38 bra 	$L__BB0_28;
	bra.uni 	$L__BB0_33;
$L__BB0_28:
	mov.b64 	%rd185, 34359738368;
	bra.uni 	$L__BB0_34;
$L__BB0_29:
	add.s16 	%rs32, %rs31, -116;
	setp.gt.u16 	%p35, %rs32, 1;
	@%p35 bra 	$L__BB0_33;
$L__BB0_30:
	mov.b64 	%rd185, 51539607552;
	bra.uni 	$L__BB0_34;
$L__BB0_31:
	mov.b64 	%rd185, 17179869184;
	bra.uni 	$L__BB0_34;
$L__BB0_32:
	add.s16 	%rs33, %rs31, -84;
	setp.lt.u16 	%p40, %rs33, 2;
	@%p40 bra 	$L__BB0_30;
$L__BB0_33:
	mov.b64 	%rd185, -17179869184;
	mov.pred 	%p259, -1;
$L__BB0_34:
	@%p259 bra 	$L__BB0_58;
	or.b64  	%rd7, %rd185, %rd184;
	ld.global.u8 	%rs35, [%rd4+2];
	mov.b64 	%rd186, 0;
	mov.pred 	%p260, 0;
	setp.gt.s16 	%p49, %rs35, 96;
	@%p49 bra 	$L__BB0_40;
	setp.gt.s16 	%p55, %rs35, 83;
	@%p55 bra 	$L__BB0_48;
	setp.eq.s16 	%p57, %rs35, 65;
	@%p57 bra 	$L__BB0_50;
	setp.eq.s16 	%p58, %rs35, 67;
	@%p58 bra 	$L__BB0_47;
	setp.eq.s16 	%p59, %rs35, 71;
	@%p59 bra 	$L__BB0_44;
	bra.uni 	$L__BB0_49;
$L__BB0_40:
	setp.gt.s16 	%p50, %rs35, 115;
	@%p50 bra 	$L__BB0_45;
	setp.eq.s16 	%p52, %rs35, 97;
	@%p52 bra 	$L__BB0_50;
	setp.eq.s16 	%p53, %rs35, 99;
	@%p53 bra 	$L__BB0_47;
	setp.eq.s16 	%p54, %rs35, 103;
	@%p54 bra 	$L__BB0_44;
	bra.uni 	$L__BB0_49;
$L__BB0_44:
	mov.b64 	%rd186, 8589934592;
	bra.uni 	$L__BB0_50;
$L__BB0_45:
	add.s16 	%rs36, %rs35, -116;
	setp.gt.u16 	%p51, %rs36, 1;
	@%p51 bra 	$L__BB0_49;
$L__BB0_46:
	mov.b64 	%rd186, 12884901888;
	bra.uni 	$L__BB0_50;
$L__BB0_47:
	mov.b64 	%rd186, 4294967296;
	bra.uni 	$L__BB0_50;
$L__BB0_48:
	add.s16 	%rs37, %rs35, -84;
	setp.lt.u16 	%p56, %rs37, 2;
	@%p56 bra 	$L__BB0_46;
$L__BB0_49:
	mov.b64 	%rd186, -4294967296;
	mov.pred 	%p260, -1;
$L__BB0_50:
	@%p260 bra 	$L__BB0_58;
	or.b64  	%rd64, %rd186, %rd7;
	shr.s64 	%rd65, %rd64, 32;
	mov.u64 	%rd66, GENETIC_CODE;
	add.s64 	%rd67, %rd66, %rd65;
	ld.const.u8 	%rs138, [%rd67];
	setp.ne.s16 	%p64, %rs138, 42;
	@%p64 bra 	$L__BB0_58;
	setp.lt.u16 	%p65, %rs139, 20;
	@%p65 bra 	$L__BB0_57;
	cvt.u64.u16 	%rd68, %rs139;
	add.s64 	%rd69, %rd3, %rd68;
	mov.b16 	%rs42, 0;
	st.global.u8 	[%rd69], %rs42;
	add.s32 	%r74, %r81, 1;
	setp.gt.s32 	%p66, %r81, 4;
	@%p66 bra 	$L__BB0_59;
	mul.wide.s32 	%rd70, %r81, 206;
	add.s64 	%rd9, %rd3, %rd70;
	mov.b32 	%r73, 0;
$L__BB0_55:
	mul.wide.u32 	%rd71, %r73, 2;
	add.s64 	%rd72, %rd9, %rd71;
	ld.global.u16 	%rs43, [%rd72+206];
	add.s64 	%rd73, %rd3, %rd71;
	st.global.u16 	[%rd73], %rs43;
	add.s32 	%r8, %r73, 1;
	setp.lt.u32 	%p67, %r73, 102;
	mov.u32 	%r73, %r8;
	@%p67 bra 	$L__BB0_55;
	mov.b16 	%rs44, 1;
	st.global.u8 	[%rd3+202], %rs44;
	cvt.u16.u32 	%rs45, %r4;
	add.s16 	%rs46, %rs45, 3;
	st.global.u16 	[%rd3+204], %rs46;
	mov.b16 	%rs47, 0;
	st.global.u16 	[%rd3+200], %rs47;
	bra.uni 	$L__BB0_59;
$L__BB0_57:
	mov.b16 	%rs39, 0;
	st.global.u16 	[%rd3+200], %rs39;
	cvt.u16.u32 	%rs40, %r4;
	add.s16 	%rs41, %rs40, 3;
	st.global.u16 	[%rd3+204], %rs41;
	mov.u32 	%r74, %r81;
	bra.uni 	$L__BB0_59;
$L__BB0_58:
	add.s16 	%rs48, %rs139, 1;
	st.global.u16 	[%rd3+200], %rs48;
	cvt.u64.u16 	%rd74, %rs139;
	add.s64 	%rd75, %rd3, %rd74;
	st.global.u8 	[%rd75], %rs138;
	mov.u32 	%r74, %r81;
$L__BB0_59:
	add.s32 	%r71, %r4, 3;
	add.s32 	%r56, %r4, 5;
	setp.lt.s32 	%p68, %r56, %r2;
	@%p68 bra 	$L__BB0_3;
	ld.global.u16 	%rs139, [%rd3+200];
	mov.u32 	%r81, %r74;
$L__BB0_61:
	setp.lt.u16 	%p69, %rs139, 20;
	@%p69 bra 	$L__BB0_63;
	cvt.u64.u16 	%rd76, %rs139;
	add.s64 	%rd77, %rd3, %rd76;
	mov.b16 	%rs49, 0;
	st.global.u8 	[%rd77], %rs49;
	add.s32 	%r81, %r81, 1;
$L__BB0_63:
	mul.wide.s32 	%rd78, %r81, 206;
	add.s64 	%rd10, %rd3, %rd78;
	mov.b16 	%rs51, 2;
	st.global.u8 	[%rd10+202], %rs51;
	mov.b16 	%rs52, 1;
	st.global.u16 	[%rd10+204], %rs52;
	mov.b16 	%rs141, 0;
	st.global.u16 	[%rd10+200], %rs141;
	setp.lt.s32 	%p70, %r2, 4;
	@%p70 bra 	$L__BB0_124;
	mov.b32 	%r77, 1;
	mov.u32 	%r80, %r81;
$L__BB0_65:
	mov.u32 	%r81, %r80;
	mov.u32 	%r14, %r77;
	ld.global.u16 	%rs141, [%rd10+200];
	setp.gt.u16 	%p71, %rs141, 198;
	@%p71 bra 	$L__BB0_124;
	cvt.u64.u32 	%rd80, %r14;
	add.s64 	%rd11, %rd2, %rd80;
	ld.global.u8 	%rs53, [%rd11];
	mov.b64 	%rd187, 0;
	mov.pred 	%p261, 0;
	setp.gt.s16 	%p73, %rs53, 96;
	@%p73 bra 	$L__BB0_71;
	setp.gt.s16 	%p79, %rs53, 83;
	@%p79 bra 	$L__BB0_79;
	setp.eq.s16 	%p81, %rs53, 65;
	@%p81 bra 	$L__BB0_81;
	setp.eq.s16 	%p82, %rs53, 67;
	@%p82 bra 	$L__BB0_78;
	setp.eq.s16 	%p83, %rs53, 71;
	@%p83 bra 	$L__BB0_75;
	bra.uni 	$L__BB0_80;
$L__BB0_71:
	setp.gt.s16 	%p74, %rs53, 115;
	@%p74 bra 	$L__BB0_76;
	setp.eq.s16 	%p76, %rs53, 97;
	@%p76 bra 	$L__BB0_81;
	setp.eq.s16 	%p77, %rs53, 99;
	@%p77 bra 	$L__BB0_78;
	setp.eq.s16 	%p78, %rs53, 103;
	@%p78 bra 	$L__BB0_75;
	bra.uni 	$L__BB0_80;
$L__BB0_75:
	mov.b64 	%rd187, 137438953472;
	bra.uni 	$L__BB0_81;
$L__BB0_76:
	add.s16 	%rs54, %rs53, -116;
	setp.gt.u16 	%p75, %rs54, 1;
	@%p75 bra 	$L__BB0_80;
$L__BB0_77:
	mov.b64 	%rd187, 206158430208;
	bra.uni 	$L__BB0_81;
$L__BB0_78:
	mov.b64 	%rd187, 68719476736;
	bra.uni 	$L__BB0_81;
$L__BB0_79:
	add.s16 	%rs55, %rs53, -84;
	setp.lt.u16 	%p80, %rs55, 2;
	@%p80 bra 	$L__BB0_77;
$L__BB0_80:
	mov.b64 	%rd187, -68719476736;
	mov.pred 	%p261, -1;
$L__BB0_81:
	mov.b16 	%rs140, 88;
	@%p261 bra 	$L__BB0_121;
	ld.global.u8 	%rs57, [%rd11+1];
	mov.b64 	%rd188, 0;
	mov.pred 	%p262, 0;
	setp.gt.s16 	%p89, %rs57, 96;
	@%p89 bra 	$L__BB0_87;
	setp.gt.s16 	%p95, %rs57, 83;
	@%p95 bra 	$L__BB0_95;
	setp.eq.s16 	%p97, %rs57, 65;
	@%p97 bra 	$L__BB0_97;
	setp.eq.s16 	%p98, %rs57, 67;
	@%p98 bra 	$L__BB0_94;
	setp.eq.s16 	%p99, %rs57, 71;
	@%p99 bra 	$L__BB0_91;
	bra.uni 	$L__BB0_96;
$L__BB0_87:
	setp.gt.s16 	%p90, %rs57, 115;
	@%p90 bra 	$L__BB0_92;
	setp.eq.s16 	%p92, %rs57, 97;
	@%p92 bra 	$L__BB0_97;
	setp.eq.s16 	%p93, %rs57, 99;
	@%p93 bra 	$L__BB0_94;
	setp.eq.s16 	%p94, %rs57, 103;
	@%p94 bra 	$L__BB0_91;
	bra.uni 	$L__BB0_96;
$L__BB0_91:
	mov.b64 	%rd188, 34359738368;
	bra.uni 	$L__BB0_97;
$L__BB0_92:
	add.s16 	%rs58, %rs57, -116;
	setp.gt.u16 	%p91, %rs58, 1;
	@%p91 bra 	$L__BB0_96;
$L__BB0_93:
	mov.b64 	%rd188, 51539607552;
	bra.uni 	$L__BB0_97;
$L__BB0_94:
	mov.b64 	%rd188, 17179869184;
	bra.uni 	$L__BB0_97;
$L__BB0_95:
	add.s16 	%rs59, %rs57, -84;
	setp.lt.u16 	%p96, %rs59, 2;
	@%p96 bra 	$L__BB0_93;
$L__BB0_96:
	mov.b64 	%rd188, -17179869184;
	mov.pred 	%p262, -1;
$L__BB0_97:
	@%p262 bra 	$L__BB0_121;
	or.b64  	%rd14, %rd188, %rd187;
	ld.global.u8 	%rs61, [%rd11+2];
	mov.b64 	%rd189, 0;
	mov.pred 	%p263, 0;
	setp.gt.s16 	%p105, %rs61, 96;
	@%p105 bra 	$L__BB0_103;
	setp.gt.s16 	%p111, %rs61, 83;
	@%p111 bra 	$L__BB0_111;
	setp.eq.s16 	%p113, %rs61, 65;
	@%p113 bra 	$L__BB0_113;
	setp.eq.s16 	%p114, %rs61, 67;
	@%p114 bra 	$L__BB0_110;
	setp.eq.s16 	%p115, %rs61, 71;
	@%p115 bra 	$L__BB0_107;
	bra.uni 	$L__BB0_112;
$L__BB0_103:
	setp.gt.s16 	%p106, %rs61, 115;
	@%p106 bra 	$L__BB0_108;
	setp.eq.s16 	%p108, %rs61, 97;
	@%p108 bra 	$L__BB0_113;
	setp.eq.s16 	%p109, %rs61, 99;
	@%p109 bra 	$L__BB0_110;
	setp.eq.s16 	%p110, %rs61, 103;
	@%p110 bra 	$L__BB0_107;
	bra.uni 	$L__BB0_112;
$L__BB0_107:
	mov.b64 	%rd189, 8589934592;
	bra.uni 	$L__BB0_113;
$L__BB0_108:
	add.s16 	%rs62, %rs61, -116;
	setp.gt.u16 	%p107, %rs62, 1;
	@%p107 bra 	$L__BB0_112;
$L__BB0_109:
	mov.b64 	%rd189, 12884901888;
	bra.uni 	$L__BB0_113;
$L__BB0_110:
	mov.b64 	%rd189, 4294967296;
	bra.uni 	$L__BB0_113;
$L__BB0_111:
	add.s16 	%rs63, %rs61, -84;
	setp.lt.u16 	%p112, %rs63, 2;
	@%p112 bra 	$L__BB0_109;
$L__BB0_112:
	mov.b64 	%rd189, -4294967296;
	mov.pred 	%p263, -1;
$L__BB0_113:
	@%p263 bra 	$L__BB0_121;
	or.b64  	%rd95, %rd189, %rd14;
	shr.s64 	%rd96, %rd95, 32;
	mov.u64 	%rd97, GENETIC_CODE;
	add.s64 	%rd98, %rd97, %rd96;
	ld.const.u8 	%rs140, [%rd98];
	setp.ne.s16 	%p120, %rs140, 42;
	@%p120 bra 	$L__BB0_121;
	setp.gt.u16 	%p121, %rs141, 19;
	@%p121 bra 	$L__BB0_117;
	mov.b16 	%rs65, 0;
	st.global.u16 	[%rd10+200], %rs65;
	cvt.u16.u32 	%rs66, %r14;
	add.s16 	%rs67, %rs66, 3;
	st.global.u16 	[%rd10+204], %rs67;
	mov.u32 	%r80, %r81;
	bra.uni 	$L__BB0_122;
$L__BB0_117:
	cvt.u64.u16 	%rd99, %rs141;
	add.s64 	%rd100, %rd10, %rd99;
	mov.b16 	%rs68, 0;
	st.global.u8 	[%rd100], %rs68;
	add.s32 	%r80, %r81, 1;
	setp.gt.s32 	%p122, %r81, 4;
	@%p122 bra 	$L__BB0_122;
	mul.wide.s32 	%rd101, %r81, 206;
	add.s64 	%rd16, %rd3, %rd101;
	mov.b32 	%r79, 0;
$L__BB0_119:
	mul.wide.u32 	%rd102, %r79, 2;
	add.s64 	%rd103, %rd16, %rd102;
	ld.global.u16 	%rs69, [%rd103+206];
	add.s64 	%rd104, %rd10, %rd102;
	st.global.u16 	[%rd104], %rs69;
	add.s32 	%r18, %r79, 1;
	setp.lt.u32 	%p123, %r79, 102;
	mov.u32 	%r79, %r18;
	@%p123 bra 	$L__BB0_119;
	mov.b16 	%rs70, 2;
	st.global.u8 	[%rd10+202], %rs70;
	cvt.u16.u32 	%rs71, %r14;
	add.s16 	%rs72, %rs71, 3;
	st.global.u16 	[%rd10+204], %rs72;
	mov.b16 	%rs73, 0;
	st.global.u16 	[%rd10+200], %rs73;
	bra.uni 	$L__BB0_122;
$L__BB0_121:
	add.s16 	%rs74, %rs141, 1;
	st.global.u16 	[%rd10+200], %rs74;
	cvt.u64.u16 	%rd105, %rs141;
	add.s64 	%rd106, %rd10, %rd105;
	st.global.u8 	[%rd106], %rs140;
	mov.u32 	%r80, %r81;
$L__BB0_122:
	add.s32 	%r77, %r14, 3;
	add.s32 	%r59, %r14, 5;
	setp.lt.s32 	%p124, %r59, %r2;
	@%p124 bra 	$L__BB0_65;
	ld.global.u16 	%rs141, [%rd10+200];
	mov.u32 	%r81, %r80;
$L__BB0_124:
	setp.lt.u16 	%p125, %rs141, 20;
	@%p125 bra 	$L__BB0_126;
	cvt.u64.u16 	%rd107, %rs141;
	add.s64 	%rd108, %rd10, %rd107;
	mov.b16 	%rs75, 0;
	st.global.u8 	[%rd108], %rs75;
	add.s32 	%r81, %r81, 1;
$L__BB0_126:
	mul.wide.s32 	%rd109, %r81, 206;
	add.s64 	%rd17, %rd3, %rd109;
	mov.b16 	%rs77, 3;
	st.global.u8 	[%rd17+202], %rs77;
	mov.b16 	%rs78, 2;
	st.global.u16 	[%rd17+204], %rs78;
	mov.b16 	%rs143, 0;
	st.global.u16 	[%rd17+200], %rs143;
	setp.lt.s32 	%p126, %r2, 5;
	@%p126 bra 	$L__BB0_187;
	mov.b32 	%r83, 2;
	mov.u32 	%r86, %r81;
$L__BB0_128:
	mov.u32 	%r81, %r86;
	mov.u32 	%r24, %r83;
	ld.global.u16 	%rs143, [%rd17+200];
	setp.gt.u16 	%p127, %rs143, 198;
	@%p127 bra 	$L__BB0_187;
	cvt.u64.u32 	%rd111, %r24;
	add.s64 	%rd18, %rd2, %rd111;
	ld.global.u8 	%rs79, [%rd18];
	mov.b64 	%rd190, 0;
	mov.pred 	%p264, 0;
	setp.gt.s16 	%p129, %rs79, 96;
	@%p129 bra 	$L__BB0_134;
	setp.gt.s16 	%p135, %rs79, 83;
	@%p135 bra 	$L__BB0_142;
	setp.eq.s16 	%p137, %rs79, 65;
	@%p137 bra 	$L__BB0_144;
	setp.eq.s16 	%p138, %rs79, 67;
	@%p138 bra 	$L__BB0_141;
	setp.eq.s16 	%p139, %rs79, 71;
	@%p139 bra 	$L__BB0_138;
	bra.uni 	$L__BB0_143;
$L__BB0_134:
	setp.gt.s16 	%p130, %rs79, 115;
	@%p130 bra 	$L__BB0_139;
	setp.eq.s16 	%p132, %rs79, 97;
	@%p132 bra 	$L__BB0_144;
	setp.eq.s16 	%p133, %rs79, 99;
	@%p133 bra 	$L__BB0_141;
	setp.eq.s16 	%p134, %rs79, 103;
	@%p134 bra 	$L__BB0_138;
	bra.uni 	$L__BB0_143;
$L__BB0_138:
	mov.b64 	%rd190, 137438953472;
	bra.uni 	$L__BB0_144;
$L__BB0_139:
	add.s16 	%rs80, %rs79, -116;
	setp.gt.u16 	%p131, %rs80, 1;
	@%p131 bra 	$L__BB0_143;
$L__BB0_140:
	mov.b64 	%rd190, 206158430208;
	bra.uni 	$L__BB0_144;
$L__BB0_141:
	mov.b64 	%rd190, 68719476736;
	bra.uni 	$L__BB0_144;
$L__BB0_142:
	add.s16 	%rs81, %rs79, -84;
	setp.lt.u16 	%p136, %rs81, 2;
	@%p136 bra 	$L__BB0_140;
$L__BB0_143:
	mov.b64 	%rd190, -68719476736;
	mov.pred 	%p264, -1;
$L__BB0_144:
	mov.b16 	%rs142, 88;
	@%p264 bra 	$L__BB0_184;
	ld.global.u8 	%rs83, [%rd18+1];
	mov.b64 	%rd191, 0;
	mov.pred 	%p265, 0;
	setp.gt.s16 	%p145, %rs83, 96;
	@%p145 bra 	$L__BB0_150;
	setp.gt.s16 	%p151, %rs83, 83;
	@%p151 bra 	$L__BB0_158;
	setp.eq.s16 	%p153, %rs83, 65;
	@%p153 bra 	$L__BB0_160;
	setp.eq.s16 	%p154, %rs83, 67;
	@%p154 bra 	$L__BB0_157;
	setp.eq.s16 	%p155, %rs83, 71;
	@%p155 bra 	$L__BB0_154;
	bra.uni 	$L__BB0_159;
$L__BB0_150:
	setp.gt.s16 	%p146, %rs83, 115;
	@%p146 bra 	$L__BB0_155;
	setp.eq.s16 	%p148, %rs83, 97;
	@%p148 bra 	$L__BB0_160;
	setp.eq.s16 	%p149, %rs83, 99;
	@%p149 bra 	$L__BB0_157;
	setp.eq.s16 	%p150, %rs83, 103;
	@%p150 bra 	$L__BB0_154;
	bra.uni 	$L__BB0_159;
$L__BB0_154:
	mov.b64 	%rd191, 34359738368;
	bra.uni 	$L__BB0_160;
$L__BB0_155:
	add.s16 	%rs84, %rs83, -116;
	setp.gt.u16 	%p147, %rs84, 1;
	@%p147 bra 	$L__BB0_159;
$L__BB0_156:
	mov.b64 	%rd191, 51539607552;
	bra.uni 	$L__BB0_160;
$L__BB0_157:
	mov.b64 	%rd191, 17179869184;
	bra.uni 	$L__BB0_160;
$L__BB0_158:
	add.s16 	%rs85, %rs83, -84;
	setp.lt.u16 	%p152, %rs85, 2;
	@%p152 bra 	$L__BB0_156;
$L__BB0_159:
	mov.b64 	%rd191, -17179869184;
	mov.pred 	%p265, -1;
$L__BB0_160:
	@%p265 bra 	$L__BB0_184;
	or.b64  	%rd21, %rd191, %rd190;
	ld.global.u8 	%rs87, [%rd18+2];
	mov.b64 	%rd192, 0;
	mov.pred 	%p266, 0;
	setp.gt.s16 	%p161, %rs87, 96;
	@%p161 bra 	$L__BB0_166;
	setp.gt.s16 	%p167, %rs87, 83;
	@%p167 bra 	$L__BB0_174;
	setp.eq.s16 	%p169, %rs87, 65;
	@%p169 bra 	$L__BB0_176;
	setp.eq.s16 	%p170, %rs87, 67;
	@%p170 bra 	$L__BB0_173;
	setp.eq.s16 	%p171, %rs87, 71;
	@%p171 bra 	$L__BB0_170;
	bra.uni 	$L__BB0_175;
$L__BB0_166:
	setp.gt.s16 	%p162, %rs87, 115;
	@%p162 bra 	$L__BB0_171;
	setp.eq.s16 	%p164, %rs87, 97;
	@%p164 bra 	$L__BB0_176;
	setp.eq.s16 	%p165, %rs87, 99;
	@%p165 bra 	$L__BB0_173;
	setp.eq.s16 	%p166, %rs87, 103;
	@%p166 bra 	$L__BB0_170;
	bra.uni 	$L__BB0_175;
$L__BB0_170:
	mov.b64 	%rd192, 8589934592;
	bra.uni 	$L__BB0_176;
$L__BB0_171:
	add.s16 	%rs88, %rs87, -116;
	setp.gt.u16 	%p163, %rs88, 1;
	@%p163 bra 	$L__BB0_175;
$L__BB0_172:
	mov.b64 	%rd192, 12884901888;
	bra.uni 	$L__BB0_176;
$L__BB0_173:
	mov.b64 	%rd192, 4294967296;
	bra.uni 	$L__BB0_176;
$L__BB0_174:
	add.s16 	%rs89, %rs87, -84;
	setp.lt.u16 	%p168, %rs89, 2;
	@%p168 bra 	$L__BB0_172;
$L__BB0_175:
	mov.b64 	%rd192, -4294967296;
	mov.pred 	%p266, -1;
$L__BB0_176:
	@%p266 bra 	$L__BB0_184;
	or.b64  	%rd126, %rd192, %rd21;
	shr.s64 	%rd127, %rd126, 32;
	mov.u64 	%rd128, GENETIC_CODE;
	add.s64 	%rd129, %rd128, %rd127;
	ld.const.u8 	%rs142, [%rd129];
	setp.ne.s16 	%p176, %rs142, 42;
	@%p176 bra 	$L__BB0_184;
	setp.gt.u16 	%p177, %rs143, 19;
	@%p177 bra 	$L__BB0_180;
	mov.b16 	%rs91, 0;
	st.global.u16 	[%rd17+200], %rs91;
	cvt.u16.u32 	%rs92, %r24;
	add.s16 	%rs93, %rs92, 3;
	st.global.u16 	[%rd17+204], %rs93;
	mov.u32 	%r86, %r81;
	bra.uni 	$L__BB0_185;
$L__BB0_180:
	cvt.u64.u16 	%rd130, %rs143;
	add.s64 	%rd131, %rd17, %rd130;
	mov.b16 	%rs94, 0;
	st.global.u8 	[%rd131], %rs94;
	add.s32 	%r86, %r81, 1;
	setp.gt.s32 	%p178, %r81, 4;
	@%p178 bra 	$L__BB0_185;
	mul.wide.s32 	%rd132, %r81, 206;
	add.s64 	%rd23, %rd3, %rd132;
	mov.b32 	%r85, 0;
$L__BB0_182:
	mul.wide.u32 	%rd133, %r85, 2;
	add.s64 	%rd134, %rd23, %rd133;
	ld.global.u16 	%rs95, [%rd134+206];
	add.s64 	%rd135, %rd17, %rd133;
	st.global.u16 	[%rd135], %rs95;
	add.s32 	%r28, %r85, 1;
	setp.lt.u32 	%p179, %r85, 102;
	mov.u32 	%r85, %r28;
	@%p179 bra 	$L__BB0_182;
	mov.b16 	%rs96, 3;
	st.global.u8 	[%rd17+202], %rs96;
	cvt.u16.u32 	%rs97, %r24;
	add.s16 	%rs98, %rs97, 3;
	st.global.u16 	[%rd17+204], %rs98;
	mov.b16 	%rs99, 0;
	st.global.u16 	[%rd17+200], %rs99;
	bra.uni 	$L__BB0_185;
$L__BB0_184:
	add.s16 	%rs100, %rs143, 1;
	st.global.u16 	[%rd17+200], %rs100;
	cvt.u64.u16 	%rd136, %rs143;
	add.s64 	%rd137, %rd17, %rd136;
	st.global.u8 	[%rd137], %rs142;
	mov.u32 	%r86, %r81;
$L__BB0_185:
	add.s32 	%r83, %r24, 3;
	add.s32 	%r62, %r24, 5;
	setp.lt.s32 	%p180, %r62, %r2;
	@%p180 bra 	$L__BB0_128;
	ld.global.u16 	%rs143, [%rd17+200];
	mov.u32 	%r81, %r86;
$L__BB0_187:
	setp.lt.u16 	%p181, %rs143, 20;
	@%p181 bra 	$L__BB0_189;
	cvt.u64.u16 	%rd138, %rs143;
	add.s64 	%rd139, %rd17, %rd138;
	mov.b16 	%rs101, 0;
	st.global.u8 	[%rd139], %rs101;
	add.s32 	%r81, %r81, 1;
$L__BB0_189:
	setp.gt.s32 	%p182, %r81, 5;
	@%p182 bra 	$L__BB0_281;
	add.s64 	%rd141, %rd47, %rd1;
	add.s64 	%rd24, %rd141, 206;
	mov.b32 	%r89, 0;
$L__BB0_191:
	mul.wide.s32 	%rd142, %r81, 206;
	add.s64 	%rd25, %rd3, %rd142;
	cvt.u16.u32 	%rs103, %r89;
	not.b16 	%rs16, %rs103;
	st.global.u8 	[%rd25+202], %rs16;
	not.b32 	%r64, %r89;
	add.s32 	%r91, %r2, %r64;
	st.global.u16 	[%rd25+204], %r91;
	mov.b16 	%rs148, 0;
	st.global.u16 	[%rd25+200], %rs148;
	setp.lt.s32 	%p183, %r91, 2;
	@%p183 bra 	$L__BB0_278;
	mov.u32 	%r94, %r81;
$L__BB0_193:
	mov.u32 	%r81, %r94;
	mov.u32 	%r37, %r91;
	ld.global.u16 	%rs148, [%rd25+200];
	setp.gt.u16 	%p184, %rs148, 198;
	@%p184 bra 	$L__BB0_278;
	cvt.u64.u32 	%rd143, %r37;
	add.s64 	%rd144, %rd2, %rd143;
	ld.global.u8 	%rs105, [%rd144];
	mov.b16 	%rs144, 84;
	setp.gt.s16 	%p185, %rs105, 96;
	@%p185 bra 	$L__BB0_201;
	setp.gt.s16 	%p191, %rs105, 70;
	@%p191 bra 	$L__BB0_198;
	setp.eq.s16 	%p194, %rs105, 65;
	@%p194 bra 	$L__BB0_209;
	setp.eq.s16 	%p195, %rs105, 67;
	@%p195 bra 	$L__BB0_204;
	bra.uni 	$L__BB0_200;
$L__BB0_198:
	setp.eq.s16 	%p192, %rs105, 71;
	@%p192 bra 	$L__BB0_208;
	setp.eq.s16 	%p193, %rs105, 84;
	@%p193 bra 	$L__BB0_207;
$L__BB0_200:
	mov.b16 	%rs144, 78;
	bra.uni 	$L__BB0_209;
$L__BB0_201:
	setp.gt.s16 	%p186, %rs105, 102;
	@%p186 bra 	$L__BB0_205;
	setp.eq.s16 	%p189, %rs105, 97;
	@%p189 bra 	$L__BB0_209;
	setp.eq.s16 	%p190, %rs105, 99;
	@%p190 bra 	$L__BB0_204;
	bra.uni 	$L__BB0_200;
$L__BB0_204:
	mov.b16 	%rs144, 71;
	bra.uni 	$L__BB0_209;
$L__BB0_205:
	setp.eq.s16 	%p187, %rs105, 103;
	@%p187 bra 	$L__BB0_208;
	setp.ne.s16 	%p188, %rs105, 116;
	@%p188 bra 	$L__BB0_200;
$L__BB0_207:
	mov.b16 	%rs144, 65;
	bra.uni 	$L__BB0_209;
$L__BB0_208:
	mov.b16 	%rs144, 67;
$L__BB0_209:
	add.s32 	%r65, %r37, -1;
	cvt.u64.u32 	%rd145, %r65;
	add.s64 	%rd146, %rd2, %rd145;
	ld.global.u8 	%rs111, [%rd146];
	mov.b16 	%rs145, 65;
	setp.gt.s16 	%p196, %rs111, 96;
	@%p196 bra 	$L__BB0_216;
	setp.gt.s16 	%p202, %rs111, 70;
	@%p202 bra 	$L__BB0_213;
	setp.eq.s16 	%p205, %rs111, 65;
	@%p205 bra 	$L__BB0_223;
	setp.eq.s16 	%p206, %rs111, 67;
	@%p206 bra 	$L__BB0_219;
	bra.uni 	$L__BB0_215;
$L__BB0_213:
	setp.eq.s16 	%p203, %rs111, 71;
	@%p203 bra 	$L__BB0_222;
	setp.eq.s16 	%p204, %rs111, 84;
	@%p204 bra 	$L__BB0_224;
$L__BB0_215:
	mov.b16 	%rs145, 78;
	bra.uni 	$L__BB0_224;
$L__BB0_216:
	setp.gt.s16 	%p197, %rs111, 102;
	@%p197 bra 	$L__BB0_220;
	setp.eq.s16 	%p200, %rs111, 97;
	@%p200 bra 	$L__BB0_223;
	setp.eq.s16 	%p201, %rs111, 99;
	@%p201 bra 	$L__BB0_219;
	bra.uni 	$L__BB0_215;
$L__BB0_219:
	mov.b16 	%rs145, 71;
	bra.uni 	$L__BB0_224;
$L__BB0_220:
	setp.eq.s16 	%p198, %rs111, 116;
	@%p198 bra 	$L__BB0_224;
	setp.ne.s16 	%p199, %rs111, 103;
	@%p199 bra 	$L__BB0_215;
$L__BB0_222:
	mov.b16 	%rs145, 67;
	bra.uni 	$L__BB0_224;
$L__BB0_223:
	mov.b16 	%rs145, 84;
$L__BB0_224:
	add.s32 	%r66, %r37, -2;
	cvt.u64.u32 	%rd147, %r66;
	add.s64 	%rd148, %rd2, %rd147;
	ld.global.u8 	%rs117, [%rd148];
	mov.b16 	%rs146, 65;
	setp.gt.s16 	%p207, %rs117, 96;
	@%p207 bra 	$L__BB0_231;
	setp.gt.s16 	%p213, %rs117, 70;
	@%p213 bra 	$L__BB0_228;
	setp.eq.s16 	%p216, %rs117, 65;
	@%p216 bra 	$L__BB0_238;
	setp.eq.s16 	%p217, %rs117, 67;
	@%p217 bra 	$L__BB0_234;
	bra.uni 	$L__BB0_230;
$L__BB0_228:
	setp.eq.s16 	%p214, %rs117, 71;
	@%p214 bra 	$L__BB0_237;
	setp.eq.s16 	%p215, %rs117, 84;
	@%p215 bra 	$L__BB0_239;
$L__BB0_230:
	mov.b16 	%rs146, 78;
	bra.uni 	$L__BB0_239;
$L__BB0_231:
	setp.gt.s16 	%p208, %rs117, 102;
	@%p208 bra 	$L__BB0_235;
	setp.eq.s16 	%p211, %rs117, 97;
	@%p211 bra 	$L__BB0_238;
	setp.eq.s16 	%p212, %rs117, 99;
	@%p212 bra 	$L__BB0_234;
	bra.uni 	$L__BB0_230;
$L__BB0_234:
	mov.b16 	%rs146, 71;
	bra.uni 	$L__BB0_239;
$L__BB0_235:
	setp.eq.s16 	%p209, %rs117, 116;
	@%p209 bra 	$L__BB0_239;
	setp.ne.s16 	%p210, %rs117, 103;
	@%p210 bra 	$L__BB0_230;
$L__BB0_237:
	mov.b16 	%rs146, 67;
	bra.uni 	$L__BB0_239;
$L__BB0_238:
	mov.b16 	%rs146, 84;
$L__BB0_239:
	mov.b64 	%rd193, 0;
	mov.pred 	%p267, 0;
	setp.gt.s16 	%p219, %rs144, 70;
	@%p219 bra 	$L__BB0_243;
	setp.eq.s16 	%p222, %rs144, 65;
	@%p222 bra 	$L__BB0_247;
	setp.eq.s16 	%p223, %rs144, 67;
	@%p223 bra 	$L__BB0_242;
	bra.uni 	$L__BB0_246;
$L__BB0_242:
	mov.b64 	%rd193, 68719476736;
	bra.uni 	$L__BB0_247;
$L__BB0_243:
	setp.eq.s16 	%p220, %rs144, 71;
	@%p220 bra 	$L__BB0_285;
	setp.eq.s16 	%p221, %rs144, 84;
	@%p221 bra 	$L__BB0_245;
	bra.uni 	$L__BB0_246;
$L__BB0_245:
	mov.b64 	%rd193, 206158430208;
	bra.uni 	$L__BB0_247;
$L__BB0_246:
	mov.b64 	%rd193, -68719476736;
	mov.pred 	%p267, -1;
$L__BB0_247:
	mov.b16 	%rs147, 88;
	@%p267 bra 	$L__BB0_275;
	mov.b64 	%rd194, 0;
	mov.pred 	%p268, 0;
	setp.gt.s16 	%p229, %rs145, 70;
	@%p229 bra 	$L__BB0_252;
	setp.eq.s16 	%p232, %rs145, 65;
	@%p232 bra 	$L__BB0_257;
	setp.eq.s16 	%p233, %rs145, 67;
	@%p233 bra 	$L__BB0_251;
	bra.uni 	$L__BB0_256;
$L__BB0_251:
	mov.b64 	%rd194, 17179869184;
	bra.uni 	$L__BB0_257;
$L__BB0_252:
	setp.eq.s16 	%p230, %rs145, 71;
	@%p230 bra 	$L__BB0_255;
	setp.ne.s16 	%p231, %rs145, 84;
	@%p231 bra 	$L__BB0_256;
	mov.b64 	%rd194, 51539607552;
	bra.uni 	$L__BB0_257;
$L__BB0_255:
	mov.b64 	%rd194, 34359738368;
	bra.uni 	$L__BB0_257;
$L__BB0_256:
	mov.b64 	%rd194, -17179869184;
	mov.pred 	%p268, -1;
$L__BB0_257:
	@%p268 bra 	$L__BB0_275;
	or.b64  	%rd28, %rd194, %rd193;
	mov.b64 	%rd195, 0;
	mov.pred 	%p269, 0;
	setp.gt.s16 	%p239, %rs146, 70;
	@%p239 bra 	$L__BB0_262;
	setp.eq.s16 	%p242, %rs146, 65;
	@%p242 bra 	$L__BB0_267;
	setp.eq.s16 	%p243, %rs146, 67;
	@%p243 bra 	$L__BB0_261;
	bra.uni 	$L__BB0_266;
$L__BB0_261:
	mov.b64 	%rd195, 4294967296;
	bra.uni 	$L__BB0_267;
$L__BB0_262:
	setp.eq.s16 	%p240, %rs146, 71;
	@%p240 bra 	$L__BB0_265;
	setp.ne.s16 	%p241, %rs146, 84;
	@%p241 bra 	$L__BB0_266;
	mov.b64 	%rd195, 12884901888;
	bra.uni 	$L__BB0_267;
$L__BB0_265:
	mov.b64 	%rd195, 8589934592;
	bra.uni 	$L__BB0_267;
$L__BB0_266:
	mov.b64 	%rd195, -4294967296;
	mov.pred 	%p269, -1;
$L__BB0_267:
	@%p269 bra 	$L__BB0_275;
	or.b64  	%rd164, %rd195, %rd28;
	shr.s64 	%rd165, %rd164, 32;
	mov.u64 	%rd166, GENETIC_CODE;
	add.s64 	%rd167, %rd166, %rd165;
	ld.const.u8 	%rs147, [%rd167];
	setp.ne.s16 	%p248, %rs147, 42;
	@%p248 bra 	$L__BB0_275;
	setp.lt.u16 	%p249, %rs148, 20;
	@%p249 bra 	$L__BB0_274;
	cvt.u64.u16 	%rd168, %rs148;
	add.s64 	%rd169, %rd25, %rd168;
	mov.b16 	%rs131, 0;
	st.global.u8 	[%rd169], %rs131;
	add.s32 	%r94, %r81, 1;
	setp.gt.s32 	%p250, %r81, 4;
	@%p250 bra 	$L__BB0_276;
	mul.wide.s32 	%rd170, %r81, 206;
	add.s64 	%rd196, %rd24, %rd170;
	mov.b32 	%r93, 0;
	mov.u64 	%rd197, %rd25;
$L__BB0_272:
	ld.global.u16 	%rs132, [%rd196];
	st.global.u16 	[%rd197], %rs132;
	add.s32 	%r41, %r93, 1;
	add.s64 	%rd197, %rd197, 2;
	add.s64 	%rd196, %rd196, 2;
	setp.lt.u32 	%p251, %r93, 102;
	mov.u32 	%r93, %r41;
	@%p251 bra 	$L__BB0_272;
	st.global.u8 	[%rd25+202], %rs16;
	cvt.u16.u32 	%rs133, %r37;
	add.s16 	%rs134, %rs133, -3;
	st.global.u16 	[%rd25+204], %rs134;
	mov.b16 	%rs135, 0;
	st.global.u16 	[%rd25+200], %rs135;
	bra.uni 	$L__BB0_276;
$L__BB0_274:
	mov.b16 	%rs128, 0;
	st.global.u16 	[%rd25+200], %rs128;
	cvt.u16.u32 	%rs129, %r37;
	add.s16 	%rs130, %rs129, -3;
	st.global.u16 	[%rd25+204], %rs130;
	mov.u32 	%r94, %r81;
	bra.uni 	$L__BB0_276;
$L__BB0_275:
	add.s16 	%rs136, %rs148, 1;
	st.global.u16 	[%rd25+200], %rs136;
	cvt.u64.u16 	%rd171, %rs148;
	add.s64 	%rd172, %rd25, %rd171;
	st.global.u8 	[%rd172], %rs147;
	mov.u32 	%r94, %r81;
$L__BB0_276:
	add.s32 	%r91, %r37, -3;
	setp.gt.u32 	%p252, %r37, 4;
	@%p252 bra 	$L__BB0_193;
	ld.global.u16 	%rs148, [%rd25+200];
	mov.u32 	%r81, %r94;
$L__BB0_278:
	setp.lt.u16 	%p253, %rs148, 20;
	@%p253 bra 	$L__BB0_280;
	cvt.u64.u16 	%rd173, %rs148;
	add.s64 	%rd174, %rd25, %rd173;
	mov.b16 	%rs137, 0;
	st.global.u8 	[%rd174], %rs137;
	add.s32 	%r81, %r81, 1;
$L__BB0_280:
	add.s32 	%r47, %r89, 1;
	setp.lt.u32 	%p254, %r89, 2;
	setp.lt.s32 	%p255, %r81, 6;
	and.pred  	%p256, %p254, %p255;
	mov.u32 	%r89, %r47;
	@%p256 bra 	$L__BB0_191;
$L__BB0_281:
	cvta.to.global.u64 	%rd175, %rd39;
	add.s64 	%rd177, %rd175, %rd43;
	st.global.u32 	[%rd177], %r81;
	setp.ne.s32 	%p257, %r1, 0;
	@%p257 bra 	$L__BB0_283;
	add.u64 	%rd178, %SP, 0;
	add.u64 	%rd179, %SPL, 0;
	mov.u64 	%rd180, $str$1;
	cvta.global.u64 	%rd181, %rd180;
	st.local.u64 	[%rd179], %rd181;
	mov.b32 	%r68, 449;
	st.local.v2.u32 	[%rd179+8], {%r68, %r81};
	st.local.u32 	[%rd179+16], %r2;
	mov.u64 	%rd182, $str;
	cvta.global.u64 	%rd183, %rd182;
	{ // callseq 0, 0
	.param .b64 param0;
	st.param.b64 	[param0], %rd183;
	.param .b64 param1;
	st.param.b64 	[param1], %rd178;
	.param .b32 retval0;
	call.uni (retval0), 
	vprintf, 
	(
	param0, 
	param1
	);
	ld.param.b32 	%r69, [retval0];
	} // callseq 0
$L__BB0_283:
	ret;
$L__BB0_284:
	mov.b64 	%rd184, 68719476736;
	bra.uni 	$L__BB0_18;
$L__BB0_285:
	mov.b64 	%rd193, 137438953472;
	bra.uni 	$L__BB0_247;

}
	// .globl	_Z34enhanced_protein_kmer_match_kernelPK15TranslatedFramePKjiPK15ProteinDatabaseP12ProteinMatchPjjb
.visible .entry _Z34enhanced_protein_kmer_match_kernelPK15TranslatedFramePKjiPK15ProteinDatabaseP12ProteinMatchPjjb(
	.param .u64 .ptr .align 1 _Z34enhanced_protein_kmer_match_kernelPK15TranslatedFramePKjiPK15ProteinDatabaseP12ProteinMatchPjjb_param_0,
	.param .u64 .ptr .align 1 _Z34enhanced_protein_kmer_match_kernelPK15TranslatedFramePKjiPK15ProteinDatabaseP12ProteinMatchPjjb_param_1,
	.param .u32 _Z34enhanced_protein_kmer_match_kernelPK15TranslatedFramePKjiPK15ProteinDatabaseP12ProteinMatchPjjb_param_2,
	.param .u64 .ptr .align 1 _Z34enhanced_protein_kmer_match_kernelPK15TranslatedFramePKjiPK15ProteinDatabaseP12ProteinMatchPjjb_param_3,
	.param .u64 .ptr .align 1 _Z34enhanced_protein_kmer_match_kernelPK15TranslatedFramePKjiPK15ProteinDatabaseP12ProteinMatchPjjb_param_4,
	.param .u64 .ptr .align 1 _Z34enhanced_protein_kmer_match_kernelPK15TranslatedFramePKjiPK15ProteinDatabaseP12ProteinMatchPjjb_param_5,
	.param .u32 _Z34enhanced_protein_kmer_match_kernelPK15TranslatedFramePKjiPK15ProteinDatabaseP12ProteinMatchPjjb_param_6,
	.param .u8 _Z34enhanced_protein_kmer_match_kernelPK15TranslatedFramePKjiPK15ProteinDatabaseP12ProteinMatchPjjb_param_7
)
{
	.local .align 16 .b8 	__local_depot1[12096];
	.reg .b64 	%SP;
	.reg .b64 	%SPL;
	.reg .pred 	%p<746>;
	.reg .b16 	%rs<169>;
	.reg .b32 	%r<346>;
	.reg .b32 	%f<84>;
	.reg .b64 	%rd<792>;
	.reg .b64 	%fd<6>;

	mov.u64 	%SPL, __local_depot1;
	cvta.local.u64 	%SP, %SPL;
	ld.param.u64 	%rd62, [_Z34enhanced_protein_kmer_match_kernelPK15TranslatedFramePKjiPK15ProteinDatabaseP12ProteinMatchPjjb_param_1];
	ld.param.u32 	%r132, [_Z34enhanced_protein_kmer_match_kernelPK15TranslatedFramePKjiPK15ProteinDatabaseP12ProteinMatchPjjb_param_2];
	ld.param.u64 	%rd65, [_Z34enhanced_protein_kmer_match_kernelPK15TranslatedFramePKjiPK15ProteinDatabaseP12ProteinMatchPjjb_param_5];
	cvta.to.global.u64 	%rd1, %rd65;
	add.u64 	%rd2, %SPL, 0;
	add.u64 	%rd3, %SPL, 10000;
	add.u64 	%rd4, %SPL, 11600;
	add.u64 	%rd5, %SPL, 11920;
	add.u64 	%rd6, %SPL, 12080;
	mov.u32 	%r133, %ctaid.x;
	mov.u32 	%r134, %ntid.x;
	mov.u32 	%r135, %tid.x;
	mad.lo.s32 	%r1, %r133, %r134, %r135;
	setp.ge.s32 	%p5, %r1, %r132;
	@%p5 bra 	$L__BB1_1186;
	cvta.to.global.u64 	%rd71, %rd62;
	mul.wide.s32 	%rd72, %r1, 4;
	add.s64 	%rd73, %rd71, %rd72;
	ld.global.u32 	%r2, [%rd73];
	setp.ne.s32 	%p6, %r2, 0;
	@%p6 bra 	$L__BB1_3;
	add.s64 	%rd764, %rd1, %rd72;
	mov.b32 	%r291, 0;
	st.global.u32 	[%rd764], %r291;
	bra.uni 	$L__BB1_1186;
$L__BB1_3:
	mov.b32 	%r295, 0;
	mul.lo.s32 	%r141, %r1, 6;
	cvt.s64.s32 	%rd75, %r141;
	mov.u32 	%r344, %r295;
$L__BB1_4:
	ld.param.u64 	%rd765, [_Z34enhanced_protein_kmer_match_kernelPK15TranslatedFramePKjiPK15ProteinDatabaseP12ProteinMatchPjjb_param_0];
	cvt.u64.u32 	%rd74, %r295;
	add.s64 	%rd76, %rd74, %rd75;
	cvta.to.global.u64 	%rd77, %rd765;
	mad.lo.s64 	%rd7, %rd76, 206, %rd77;
	ld.global.u16 	%rs1, [%rd7+200];
	setp.lt.u16 	%p7, %rs1, 8;
	@%p7 bra 	$L__BB1_1183;
	ld.param.u64 	%rd767, [_Z34enhanced_protein_kmer_match_kernelPK15TranslatedFramePKjiPK15ProteinDatabaseP12ProteinMatchPjjb_param_3];
	cvta.to.global.u64 	%rd8, %rd767;
	ld.global.u32 	%r143, [%rd8+4];
	add.s32 	%r5, %r143, -1;
	setp.lt.s32 	%p8, %r5, 0;
	mov.b32 	%r302, 0;
	@%p8 bra 	$L__BB1_13;
	ld.global.u8 	%rs3, [%rd7];
	ld.global.u64 	%rd9, [%rd8+8];
	cvt.u32.u16 	%r6, %rs1;
	mov.b32 	%r298, 0;
	mov.u32 	%r302, %r298;
$L__BB1_7:
	mov.u32 	%r9, %r302;
	mov.b64 	%rd771, 0;
	setp.gt.s16 	%p9, %rs3, 75;
	@%p9 bra 	$L__BB1_46;
	setp.gt.s16 	%p25, %rs3, 68;
	@%p25 bra 	$L__BB1_37;
	setp.gt.s16 	%p33, %rs3, 65;
	@%p33 bra 	$L__BB1_33;
	setp.eq.s16 	%p37, %rs3, 42;
	@%p37 bra 	$L__BB1_79;
	setp.eq.s16 	%p38, %rs3, 65;
	@%p38 bra 	$L__BB1_80;
$L__BB1_12:
	mov.b64 	%rd771, 682;
	bra.uni 	$L__BB1_80;
$L__BB1_13:
	ld.param.u32 	%r292, [_Z34enhanced_protein_kmer_match_kernelPK15TranslatedFramePKjiPK15ProteinDatabaseP12ProteinMatchPjjb_param_6];
	setp.lt.s32 	%p270, %r302, 1;
	setp.ge.u32 	%p271, %r344, %r292;
	or.pred  	%p272, %p270, %p271;
	@%p272 bra 	$L__BB1_1183;
	mov.b32 	%r303, 0;
$L__BB1_15:
	mul.wide.u32 	%rd289, %r303, 16;
	add.s64 	%rd290, %rd3, %rd289;
	ld.local.u32 	%r26, [%rd290];
	setp.eq.s32 	%p273, %r26, -1;
	@%p273 bra 	$L__BB1_1182;
	mov.b32 	%r307, 0;
	mov.u32 	%r305, %r303;
$L__BB1_17:
	mul.wide.u32 	%rd291, %r305, 16;
	add.s64 	%rd29, %rd3, %rd291;
	ld.local.u32 	%r176, [%rd29];
	setp.ne.s32 	%p274, %r176, %r26;
	@%p274 bra 	$L__BB1_19;
	ld.local.u32 	%r177, [%rd29+4];
	ld.local.v2.u32 	{%r178, %r179}, [%rd29+8];
	add.s32 	%r29, %r307, 1;
	mul.wide.s32 	%rd292, %r307, 16;
	add.s64 	%rd293, %rd4, %rd292;
	st.local.v4.u32 	[%rd293], {%r26, %r177, %r178, %r179};
	mov.b32 	%r180, -1;
	st.local.u32 	[%rd29], %r180;
	mov.u32 	%r307, %r29;
$L__BB1_19:
	add.s32 	%r305, %r305, 1;
	setp.lt.s32 	%p275, %r305, %r302;
	setp.lt.s32 	%p276, %r307, 20;
	and.pred  	%p277, %p275, %p276;
	@%p277 bra 	$L__BB1_17;
	setp.lt.s32 	%p278, %r307, 2;
	@%p278 bra 	$L__BB1_1182;
	ld.param.u64 	%rd768, [_Z34enhanced_protein_kmer_match_kernelPK15TranslatedFramePKjiPK15ProteinDatabaseP12ProteinMatchPjjb_param_3];
	ld.param.u64 	%rd766, [_Z34enhanced_protein_kmer_match_kernelPK15TranslatedFramePKjiPK15ProteinDatabaseP12ProteinMatchPjjb_param_0];
	cvta.to.global.u64 	%rd294, %rd766;
	mov.u32 	%r182, %ctaid.x;
	mov.u32 	%r183, %ntid.x;
	mov.u32 	%r184, %tid.x;
	mad.lo.s32 	%r32, %r182, %r183, %r184;
	mul.lo.s32 	%r185, %r32, 6;
	cvt.s64.s32 	%rd296, %r185;
	add.s64 	%rd297, %rd74, %rd296;
	mad.lo.s64 	%rd30, %rd297, 206, %rd294;
	ld.local.u32 	%r33, [%rd4+4];
	ld.local.u32 	%r186, [%rd4+8];
	cvta.to.global.u64 	%rd31, %rd768;
	ld.global.u64 	%rd298, [%rd31+72];
	ld.global.u64 	%rd299, [%rd31+80];
	mul.wide.u32 	%rd300, %r26, 4;
	add.s64 	%rd301, %rd299, %rd300;
	ld.u32 	%rd302, [%rd301];
	add.s64 	%rd32, %rd298, %rd302;
	ld.global.u64 	%rd303, [%rd31+64];
	mul.wide.u32 	%rd304, %r26, 2;
	add.s64 	%rd305, %rd303, %rd304;
	ld.u16 	%rs153, [%rd305];
	setp.eq.s32 	%p279, %r33, 0;
	setp.eq.s32 	%p280, %r186, 0;
	mov.b32 	%r308, 0;
	or.pred  	%p281, %p279, %p280;
	mov.u32 	%r310, %r308;
	@%p281 bra 	$L__BB1_24;
	mov.b32 	%r310, 0;
	mov.u32 	%r311, %r310;
$L__BB1_23:
	not.b32 	%r188, %r311;
	add.s32 	%r189, %r33, %r188;
	cvt.u64.u32 	%rd306, %r189;
	add.s64 	%rd307, %rd30, %rd306;
	ld.global.u8 	%rs66, [%rd307];
	add.s32 	%r190, %r186, %r188;
	cvt.u64.u32 	%rd308, %r190;
	add.s64 	%rd309, %rd32, %rd308;
	ld.u8 	%rs69, [%rd309];
	setp.ne.s16 	%p282, %rs66, %rs69;
	add.s32 	%r308, %r311, 1;
	selp.u32 	%r191, 1, 0, %p282;
	add.s32 	%r310, %r310, %r191;
	setp.ne.s32 	%p283, %r33, %r308;
	setp.ne.s32 	%p284, %r186, %r308;
	and.pred  	%p285, %p283, %p284;
	setp.lt.u32 	%p286, %r311, 49;
	and.pred  	%p287, %p286, %p285;
	setp.lt.u32 	%p288, %r310, 2;
	and.pred  	%p289, %p287, %p288;
	mov.u32 	%r311, %r308;
	@%p289 bra 	$L__BB1_23;
$L__BB1_24:
	add.s32 	%r313, %r33, 8;
	ld.global.u16 	%rs152, [%rd30+200];
	cvt.u32.u16 	%r38, %rs152;
	setp.ge.u32 	%p290, %r313, %r38;
	add.s32 	%r318, %r186, 8;
	cvt.u32.u16 	%r40, %rs153;
	setp.ge.u32 	%p291, %r318, %r40;
	mov.b32 	%r317, 0;
	mov.b32 	%r316, 8;
	or.pred  	%p292, %p290, %p291;
	@%p292 bra 	$L__BB1_27;
	mov.b32 	%r315, 8;
	mov.b32 	%r317, 0;
$L__BB1_26:
	cvt.u64.u32 	%rd310, %r313;
	add.s64 	%rd311, %rd30, %rd310;
	ld.global.u8 	%rs72, [%rd311];
	cvt.u64.u32 	%rd312, %r318;
	add.s64 	%rd313, %rd32, %rd312;
	ld.u8 	%rs75, [%rd313];
	setp.ne.s16 	%p293, %rs72, %rs75;
	add.s32 	%r316, %r315, 1;
	selp.u32 	%r196, 1, 0, %p293;
	add.s32 	%r317, %r317, %r196;
	add.s32 	%r313, %r316, %r33;
	setp.lt.u32 	%p294, %r313, %r38;
	add.s32 	%r318, %r316, %r186;
	setp.lt.u32 	%p295, %r318, %r40;
	and.pred  	%p296, %p294, %p295;
	setp.lt.u32 	%p297, %r315, 49;
	and.pred  	%p298, %p297, %p296;
	setp.lt.u32 	%p299, %r317, 2;
	and.pred  	%p300, %p298, %p299;
	mov.u32 	%r315, %r316;
	@%p300 bra 	$L__BB1_26;
$L__BB1_27:
	add.u64 	%rd314, %SP, 12032;
	add.u64 	%rd33, %SPL, 12032;
	setp.eq.s32 	%p301, %r32, 0;
	sub.s32 	%r56, %r33, %r308;
	sub.s32 	%r57, %r186, %r308;
	add.s32 	%r58, %r316, %r308;
	st.local.u32 	[%rd5], %r32;
	ld.global.u8 	%rs7, [%rd30+202];
	st.local.u8 	[%rd5+4], %rs7;
	st.local.u32 	[%rd5+8], %r26;
	ld.global.u64 	%rd315, [%rd31+48];
	add.s64 	%rd317, %rd315, %rd300;
	ld.u32 	%r59, [%rd317];
	st.local.u32 	[%rd5+12], %r59;
	ld.global.u64 	%rd318, [%rd31+56];
	add.s64 	%rd319, %rd318, %rd300;
	ld.u32 	%r60, [%rd319];
	st.local.u32 	[%rd5+16], %r60;
	cvt.u16.u32 	%rs167, %r56;
	cvt.u16.u32 	%rs166, %r57;
	mov.b32 	%r198, {%rs167, %rs166};
	st.local.u32 	[%rd5+20], %r198;
	cvt.u16.u32 	%rs168, %r58;
	st.local.u16 	[%rd5+24], %rs168;
	add.s32 	%r61, %r317, %r310;
	cvt.rn.f32.u32 	%f32, %r61;
	cvt.rn.f32.u32 	%f33, %r58;
	div.rn.f32 	%f34, %f32, %f33;
	mov.f32 	%f35, 0f3F800000;
	sub.f32 	%f83, %f35, %f34;
	st.local.f32 	[%rd5+32], %f83;
	mul.f32 	%f36, %f32, 0fC0800000;
	fma.rn.f32 	%f82, %f33, 0f40000000, %f36;
	st.local.f32 	[%rd5+28], %f82;
	mov.b16 	%rs78, 0;
	st.local.u8 	[%rd5+44], %rs78;
	setp.lt.u32 	%p302, %r344, 3;
	and.pred  	%p1, %p301, %p302;
	not.pred 	%p303, %p1;
	@%p303 bra 	$L__BB1_29;
	cvt.f64.f32 	%fd1, %f83;
	mov.b32 	%r199, 0;
	st.local.v4.u32 	[%rd33], {%r199, %r344, %r61, %r58};
	st.local.f64 	[%rd33+16], %fd1;
	mov.u64 	%rd320, $str$2;
	cvta.global.u64 	%rd321, %rd320;
	{ // callseq 1, 0
	.param .b64 param0;
	st.param.b64 	[param0], %rd321;
	.param .b64 param1;
	st.param.b64 	[param1], %rd314;
	.param .b32 retval0;
	call.uni (retval0), 
	vprintf, 
	(
	param0, 
	param1
	);
	ld.param.b32 	%r200, [retval0];
	} // callseq 1
	ld.global.u64 	%rd323, [%rd31+64];
	mul.wide.u32 	%rd324, %r26, 2;
	add.s64 	%rd325, %rd323, %rd324;
	ld.u16 	%rs153, [%rd325];
	ld.global.u16 	%rs152, [%rd30+200];
$L__BB1_29:
	cvt.u32.u16 	%r62, %rs153;
	st.local.u32 	[%rd5+36], %r62;
	cvt.u16.u32 	%rs165, %r318;
	mov.b32 	%r203, {%rs166, %rs165};
	st.local.u32 	[%rd5+40], %r203;
	min.u32 	%r63, %r58, 50;
	cvt.u32.u16 	%r64, %rs152;
	and.b32  	%r65, %r63, 3;
	setp.lt.u32 	%p304, %r58, 4;
	mov.b32 	%r320, 0;
	@%p304 bra 	$L__BB1_472;
	and.b32  	%r320, %r63, 60;
	mov.b32 	%r319, 0;
$L__BB1_31:
	add.s32 	%r68, %r319, %r56;
	setp.ge.u32 	%p305, %r68, %r64;
	cvt.u64.u32 	%rd326, %r319;
	add.s64 	%rd34, %rd5, %rd326;
	@%p305 bra 	$L__BB1_461;
	cvt.u64.u32 	%rd327, %r68;
	add.s64 	%rd328, %rd30, %rd327;
	ld.global.u8 	%rs80, [%rd328];
	st.local.u8 	[%rd34+46], %rs80;
	bra.uni 	$L__BB1_462;
$L__BB1_33:
	setp.eq.s16 	%p34, %rs3, 66;
	@%p34 bra 	$L__BB1_78;
	setp.eq.s16 	%p35, %rs3, 67;
	@%p35 bra 	$L__BB1_65;
	setp.eq.s16 	%p36, %rs3, 68;
	@%p36 bra 	$L__BB1_36;
	bra.uni 	$L__BB1_12;
$L__BB1_36:
	mov.b64 	%rd771, 93;
	bra.uni 	$L__BB1_80;
$L__BB1_37:
	setp.gt.s16 	%p26, %rs3, 71;
	@%p26 bra 	$L__BB1_42;
	setp.eq.s16 	%p30, %rs3, 69;
	@%p30 bra 	$L__BB1_67;
	setp.eq.s16 	%p31, %rs3, 70;
	@%p31 bra 	$L__BB1_72;
	setp.eq.s16 	%p32, %rs3, 71;
	@%p32 bra 	$L__BB1_41;
	bra.uni 	$L__BB1_12;
$L__BB1_41:
	mov.b64 	%rd771, 217;
	bra.uni 	$L__BB1_80;
$L__BB1_42:
	setp.eq.s16 	%p27, %rs3, 72;
	@%p27 bra 	$L__BB1_68;
	setp.eq.s16 	%p28, %rs3, 73;
	@%p28 bra 	$L__BB1_69;
	setp.eq.s16 	%p29, %rs3, 75;
	@%p29 bra 	$L__BB1_45;
	bra.uni 	$L__BB1_12;
$L__BB1_45:
	mov.b64 	%rd771, 341;
	bra.uni 	$L__BB1_80;
$L__BB1_46:
	setp.gt.s16 	%p10, %rs3, 82;
	@%p10 bra 	$L__BB1_56;
	setp.gt.s16 	%p18, %rs3, 79;
	@%p18 bra 	$L__BB1_52;
	setp.eq.s16 	%p22, %rs3, 76;
	@%p22 bra 	$L__BB1_70;
	setp.eq.s16 	%p23, %rs3, 77;
	@%p23 bra 	$L__BB1_71;
	setp.eq.s16 	%p24, %rs3, 78;
	@%p24 bra 	$L__BB1_51;
	bra.uni 	$L__BB1_12;
$L__BB1_51:
	mov.b64 	%rd771, 62;
	bra.uni 	$L__BB1_80;
$L__BB1_52:
	setp.eq.s16 	%p19, %rs3, 80;
	@%p19 bra 	$L__BB1_73;
	setp.eq.s16 	%p20, %rs3, 81;
	@%p20 bra 	$L__BB1_66;
	setp.eq.s16 	%p21, %rs3, 82;
	@%p21 bra 	$L__BB1_55;
	bra.uni 	$L__BB1_12;
$L__BB1_55:
	mov.b64 	%rd771, 31;
	bra.uni 	$L__BB1_80;
$L__BB1_56:
	setp.gt.s16 	%p11, %rs3, 86;
	@%p11 bra 	$L__BB1_61;
	setp.eq.s16 	%p15, %rs3, 83;
	@%p15 bra 	$L__BB1_74;
	setp.eq.s16 	%p16, %rs3, 84;
	@%p16 bra 	$L__BB1_75;
	setp.eq.s16 	%p17, %rs3, 86;
	@%p17 bra 	$L__BB1_60;
	bra.uni 	$L__BB1_12;
$L__BB1_60:
	mov.b64 	%rd771, 589;
	bra.uni 	$L__BB1_80;
$L__BB1_61:
	setp.eq.s16 	%p12, %rs3, 87;
	@%p12 bra 	$L__BB1_76;
	setp.eq.s16 	%p13, %rs3, 89;
	@%p13 bra 	$L__BB1_77;
	setp.eq.s16 	%p14, %rs3, 90;
	@%p14 bra 	$L__BB1_64;
	bra.uni 	$L__BB1_12;
$L__BB1_64:
	mov.b64 	%rd771, 651;
	bra.uni 	$L__BB1_80;
$L__BB1_65:
	mov.b64 	%rd771, 124;
	bra.uni 	$L__BB1_80;
$L__BB1_66:
	mov.b64 	%rd771, 155;
	bra.uni 	$L__BB1_80;
$L__BB1_67:
	mov.b64 	%rd771, 186;
	bra.uni 	$L__BB1_80;
$L__BB1_68:
	mov.b64 	%rd771, 248;
	bra.uni 	$L__BB1_80;
$L__BB1_69:
	mov.b64 	%rd771, 279;
	bra.uni 	$L__BB1_80;
$L__BB1_70:
	mov.b64 	%rd771, 310;
	bra.uni 	$L__BB1_80;
$L__BB1_71:
	mov.b64 	%rd771, 372;
	bra.uni 	$L__BB1_80;
$L__BB1_72:
	mov.b64 	%rd771, 403;
	bra.uni 	$L__BB1_80;
$L__BB1_73:
	mov.b64 	%rd771, 434;
	bra.uni 	$L__BB1_80;
$L__BB1_74:
	mov.b64 	%rd771, 465;
	bra.uni 	$L__BB1_80;
$L__BB1_75:
	mov.b64 	%rd771, 496;
	bra.uni 	$L__BB1_80;
$L__BB1_76:
	mov.b64 	%rd771, 527;
	bra.uni 	$L__BB1_80;
$L__BB1_77:
	mov.b64 	%rd771, 558;
	bra.uni 	$L__BB1_80;
$L__BB1_78:
	mov.b64 	%rd771, 620;
	bra.uni 	$L__BB1_80;
$L__BB1_79:
	mov.b64 	%rd771, 713;
$L__BB1_80:
	cvt.u64.u32 	%rd103, %r298;
	add.s64 	%rd11, %rd7, %rd103;
	ld.global.u8 	%rs3, [%rd11+1];
	mov.b64 	%rd772, 0;
	setp.gt.s16 	%p39, %rs3, 75;
	@%p39 bra 	$L__BB1_99;
	setp.gt.s16 	%p55, %rs3, 68;
	@%p55 bra 	$L__BB1_90;
	setp.gt.s16 	%p63, %rs3, 65;
	@%p63 bra 	$L__BB1_86;
	setp.eq.s16 	%p67, %rs3, 42;
	@%p67 bra 	$L__BB1_132;
	setp.eq.s16 	%p68, %rs3, 65;
	@%p68 bra 	$L__BB1_133;
$L__BB1_85:
	mov.b64 	%rd772, 22;
	bra.uni 	$L__BB1_133;
$L__BB1_86:
	setp.eq.s16 	%p64, %rs3, 66;
	@%p64 bra 	$L__BB1_131;
	setp.eq.s16 	%p65, %rs3, 67;
	@%p65 bra 	$L__BB1_130;
	setp.eq.s16 	%p66, %rs3, 68;
	@%p66 bra 	$L__BB1_89;
	bra.uni 	$L__BB1_85;
$L__BB1_89:
	mov.b64 	%rd772, 3;
	bra.uni 	$L__BB1_133;
$L__BB1_90:
	setp.gt.s16 	%p56, %rs3, 71;
	@%p56 bra 	$L__BB1_95;
	setp.eq.s16 	%p60, %rs3, 69;
	@%p60 bra 	$L__BB1_129;
	setp.eq.s16 	%p61, %rs3, 70;
	@%p61 bra 	$L__BB1_128;
	setp.eq.s16 	%p62, %rs3, 71;
	@%p62 bra 	$L__BB1_94;
	bra.uni 	$L__BB1_85;
$L__BB1_94:
	mov.b64 	%rd772, 7;
	bra.uni 	$L__BB1_133;
$L__BB1_95:
	setp.eq.s16 	%p57, %rs3, 72;
	@%p57 bra 	$L__BB1_127;
	setp.eq.s16 	%p58, %rs3, 73;
	@%p58 bra 	$L__BB1_126;
	setp.eq.s16 	%p59, %rs3, 75;
	@%p59 bra 	$L__BB1_98;
	bra.uni 	$L__BB1_85;
$L__BB1_98:
	mov.b64 	%rd772, 11;
	bra.uni 	$L__BB1_133;
$L__BB1_99:
	setp.gt.s16 	%p40, %rs3, 82;
	@%p40 bra 	$L__BB1_109;
	setp.gt.s16 	%p48, %rs3, 79;
	@%p48 bra 	$L__BB1_105;
	setp.eq.s16 	%p52, %rs3, 76;
	@%p52 bra 	$L__BB1_125;
	setp.eq.s16 	%p53, %rs3, 77;
	@%p53 bra 	$L__BB1_124;
	setp.eq.s16 	%p54, %rs3, 78;
	@%p54 bra 	$L__BB1_104;
	bra.uni 	$L__BB1_85;
$L__BB1_104:
	mov.b64 	%rd772, 2;
	bra.uni 	$L__BB1_133;
$L__BB1_105:
	setp.eq.s16 	%p49, %rs3, 80;
	@%p49 bra 	$L__BB1_123;
	setp.eq.s16 	%p50, %rs3, 81;
	@%p50 bra 	$L__BB1_122;
	setp.eq.s16 	%p51, %rs3, 82;
	@%p51 bra 	$L__BB1_108;
	bra.uni 	$L__BB1_85;
$L__BB1_108:
	mov.b64 	%rd772, 1;
	bra.uni 	$L__BB1_133;
$L__BB1_109:
	setp.gt.s16 	%p41, %rs3, 86;
	@%p41 bra 	$L__BB1_114;
	setp.eq.s16 	%p45, %rs3, 83;
	@%p45 bra 	$L__BB1_121;
	setp.eq.s16 	%p46, %rs3, 84;
	@%p46 bra 	$L__BB1_120;
	setp.eq.s16 	%p47, %rs3, 86;
	@%p47 bra 	$L__BB1_113;
	bra.uni 	$L__BB1_85;
$L__BB1_113:
	mov.b64 	%rd772, 19;
	bra.uni 	$L__BB1_133;
$L__BB1_114:
	setp.eq.s16 	%p42, %rs3, 87;
	@%p42 bra 	$L__BB1_119;
	setp.eq.s16 	%p43, %rs3, 90;
	@%p43 bra 	$L__BB1_118;
	setp.ne.s16 	%p44, %rs3, 89;
	@%p44 bra 	$L__BB1_85;
	mov.b64 	%rd772, 18;
	bra.uni 	$L__BB1_133;
$L__BB1_118:
	mov.b64 	%rd772, 21;
	bra.uni 	$L__BB1_133;
$L__BB1_119:
	mov.b64 	%rd772, 17;
	bra.uni 	$L__BB1_133;
$L__BB1_120:
	mov.b64 	%rd772, 16;
	bra.uni 	$L__BB1_133;
$L__BB1_121:
	mov.b64 	%rd772, 15;
	bra.uni 	$L__BB1_133;
$L__BB1_122:
	mov.b64 	%rd772, 5;
	bra.uni 	$L__BB1_133;
$L__BB1_123:
	mov.b64 	%rd772, 14;
	bra.uni 	$L__BB1_133;
$L__BB1_124:
	mov.b64 	%rd772, 12;
	bra.uni 	$L__BB1_133;
$L__BB1_125:
	mov.b64 	%rd772, 10;
	bra.uni 	$L__BB1_133;
$L__BB1_126:
	mov.b64 	%rd772, 9;
	bra.uni 	$L__BB1_133;
$L__BB1_127:
	mov.b64 	%rd772, 8;
	bra.uni 	$L__BB1_133;
$L__BB1_128:
	mov.b64 	%rd772, 13;
	bra.uni 	$L__BB1_133;
$L__BB1_129:
	mov.b64 	%rd772, 6;
	bra.uni 	$L__BB1_133;
$L__BB1_130:
	mov.b64 	%rd772, 4;
	bra.uni 	$L__BB1_133;
$L__BB1_131:
	mov.b64 	%rd772, 20;
	bra.uni 	$L__BB1_133;
$L__BB1_132:
	mov.b64 	%rd772, 23;
$L__BB1_133:
	add.s64 	%rd13, %rd772, %rd771;
	ld.global.u8 	%rs60, [%rd11+2];
	mov.b64 	%rd773, 0;
	setp.gt.s16 	%p69, %rs60, 75;
	@%p69 bra 	$L__BB1_152;
	setp.gt.s16 	%p85, %rs60, 68;
	@%p85 bra 	$L__BB1_143;
	setp.gt.s16 	%p93, %rs60, 65;
	@%p93 bra 	$L__BB1_139;
	setp.eq.s16 	%p97, %rs60, 42;
	@%p97 bra 	$L__BB1_185;
	setp.eq.s16 	%p98, %rs60, 65;
	@%p98 bra 	$L__BB1_186;
$L__BB1_138:
	mov.b64 	%rd773, 22;
	bra.uni 	$L__BB1_186;
$L__BB1_139:
	setp.eq.s16 	%p94, %rs60, 66;
	@%p94 bra 	$L__BB1_184;
	setp.eq.s16 	%p95, %rs60, 67;
	@%p95 bra 	$L__BB1_183;
	setp.eq.s16 	%p96, %rs60, 68;
	@%p96 bra 	$L__BB1_142;
	bra.uni 	$L__BB1_138;
$L__BB1_142:
	mov.b64 	%rd773, 3;
	bra.uni 	$L__BB1_186;
$L__BB1_143:
	setp.gt.s16 	%p86, %rs60, 71;
	@%p86 bra 	$L__BB1_148;
	setp.eq.s16 	%p90, %rs60, 69;
	@%p90 bra 	$L__BB1_182;
	setp.eq.s16 	%p91, %rs60, 70;
	@%p91 bra 	$L__BB1_181;
	setp.eq.s16 	%p92, %rs60, 71;
	@%p92 bra 	$L__BB1_147;
	bra.uni 	$L__BB1_138;
$L__BB1_147:
	mov.b64 	%rd773, 7;
	bra.uni 	$L__BB1_186;
$L__BB1_148:
	setp.eq.s16 	%p87, %rs60, 72;
	@%p87 bra 	$L__BB1_180;
	setp.eq.s16 	%p88, %rs60, 73;
	@%p88 bra 	$L__BB1_179;
	setp.eq.s16 	%p89, %rs60, 75;
	@%p89 bra 	$L__BB1_151;
	bra.uni 	$L__BB1_138;
$L__BB1_151:
	mov.b64 	%rd773, 11;
	bra.uni 	$L__BB1_186;
$L__BB1_152:
	setp.gt.s16 	%p70, %rs60, 82;
	@%p70 bra 	$L__BB1_162;
	setp.gt.s16 	%p78, %rs60, 79;
	@%p78 bra 	$L__BB1_158;
	setp.eq.s16 	%p82, %rs60, 76;
	@%p82 bra 	$L__BB1_178;
	setp.eq.s16 	%p83, %rs60, 77;
	@%p83 bra 	$L__BB1_177;
	setp.eq.s16 	%p84, %rs60, 78;
	@%p84 bra 	$L__BB1_157;
	bra.uni 	$L__BB1_138;
$L__BB1_157:
	mov.b64 	%rd773, 2;
	bra.uni 	$L__BB1_186;
$L__BB1_158:
	setp.eq.s16 	%p79, %rs60, 80;
	@%p79 bra 	$L__BB1_176;
	setp.eq.s16 	%p80, %rs60, 81;
	@%p80 bra 	$L__BB1_175;
	setp.eq.s16 	%p81, %rs60, 82;
	@%p81 bra 	$L__BB1_161;
	bra.uni 	$L__BB1_138;
$L__BB1_161:
	mov.b64 	%rd773, 1;
	bra.uni 	$L__BB1_186;
$L__BB1_162:
	setp.gt.s16 	%p71, %rs60, 86;
	@%p71 bra 	$L__BB1_167;
	setp.eq.s16 	%p75, %rs60, 83;
	@%p75 bra 	$L__BB1_174;
	setp.eq.s16 	%p76, %rs60, 84;
	@%p76 bra 	$L__BB1_173;
	setp.eq.s16 	%p77, %rs60, 86;
	@%p77 bra 	$L__BB1_166;
	bra.uni 	$L__BB1_138;
$L__BB1_166:
	mov.b64 	%rd773, 19;
	bra.uni 	$L__BB1_186;
$L__BB1_167:
	setp.eq.s16 	%p72, %rs60, 87;
	@%p72 bra 	$L__BB1_172;
	setp.eq.s16 	%p73, %rs60, 90;
	@%p73 bra 	$L__BB1_171;
	setp.ne.s16 	%p74, %rs60, 89;
	@%p74 bra 	$L__BB1_138;
	mov.b64 	%rd773, 18;
	bra.uni 	$L__BB1_186;
$L__BB1_171:
	mov.b64 	%rd773, 21;
	bra.uni 	$L__BB1_186;
$L__BB1_172:
	mov.b64 	%rd773, 17;
	bra.uni 	$L__BB1_186;
$L__BB1_173:
	mov.b64 	%rd773, 16;
	bra.uni 	$L__BB1_186;
$L__BB1_174:
	mov.b64 	%rd773, 15;
	bra.uni 	$L__BB1_186;
$L__BB1_175:
	mov.b64 	%rd773, 5;
	bra.uni 	$L__BB1_186;
$L__BB1_176:
	mov.b64 	%rd773, 14;
	bra.uni 	$L__BB1_186;
$L__BB1_177:
	mov.b64 	%rd773, 12;
	bra.uni 	$L__BB1_186;
$L__BB1_178:
	mov.b64 	%rd773, 10;
	bra.uni 	$L__BB1_186;
$L__BB1_179:
	mov.b64 	%rd773, 9;
	bra.uni 	$L__BB1_186;
$L__BB1_180:
	mov.b64 	%rd773, 8;
	bra.uni 	$L__BB1_186;
$L__BB1_181:
	mov.b64 	%rd773, 13;
	bra.uni 	$L__BB1_186;
$L__BB1_182:
	mov.b64 	%rd773, 6;
	bra.uni 	$L__BB1_186;
$L__BB1_183:
	mov.b64 	%rd773, 4;
	bra.uni 	$L__BB1_186;
$L__BB1_184:
	mov.b64 	%rd773, 20;
	bra.uni 	$L__BB1_186;
$L__BB1_185:
	mov.b64 	%rd773, 23;
$L__BB1_186:
	mad.lo.s64 	%rd15, %rd13, 31, %rd773;
	ld.global.u8 	%rs61, [%rd11+3];
	mov.b64 	%rd774, 0;
	setp.gt.s16 	%p99, %rs61, 75;
	@%p99 bra 	$L__BB1_205;
	setp.gt.s16 	%p115, %rs61, 68;
	@%p115 bra 	$L__BB1_196;
	setp.gt.s16 	%p123, %rs61, 65;
	@%p123 bra 	$L__BB1_192;
	setp.eq.s16 	%p127, %rs61, 42;
	@%p127 bra 	$L__BB1_238;
	setp.eq.s16 	%p128, %rs61, 65;
	@%p128 bra 	$L__BB1_239;
$L__BB1_191:
	mov.b64 	%rd774, 22;
	bra.uni 	$L__BB1_239;
$L__BB1_192:
	setp.eq.s16 	%p124, %rs61, 66;
	@%p124 bra 	$L__BB1_237;
	setp.eq.s16 	%p125, %rs61, 67;
	@%p125 bra 	$L__BB1_236;
	setp.eq.s16 	%p126, %rs61, 68;
	@%p126 bra 	$L__BB1_195;
	bra.uni 	$L__BB1_191;
$L__BB1_195:
	mov.b64 	%rd774, 3;
	bra.uni 	$L__BB1_239;
$L__BB1_196:
	setp.gt.s16 	%p116, %rs61, 71;
	@%p116 bra 	$L__BB1_201;
	setp.eq.s16 	%p120, %rs61, 69;
	@%p120 bra 	$L__BB1_235;
	setp.eq.s16 	%p121, %rs61, 70;
	@%p121 bra 	$L__BB1_234;
	setp.eq.s16 	%p122, %rs61, 71;
	@%p122 bra 	$L__BB1_200;
	bra.uni 	$L__BB1_191;
$L__BB1_200:
	mov.b64 	%rd774, 7;
	bra.uni 	$L__BB1_239;
$L__BB1_201:
	setp.eq.s16 	%p117, %rs61, 72;
	@%p117 bra 	$L__BB1_233;
	setp.eq.s16 	%p118, %rs61, 73;
	@%p118 bra 	$L__BB1_232;
	setp.eq.s16 	%p119, %rs61, 75;
	@%p119 bra 	$L__BB1_204;
	bra.uni 	$L__BB1_191;
$L__BB1_204:
	mov.b64 	%rd774, 11;
	bra.uni 	$L__BB1_239;
$L__BB1_205:
	setp.gt.s16 	%p100, %rs61, 82;
	@%p100 bra 	$L__BB1_215;
	setp.gt.s16 	%p108, %rs61, 79;
	@%p108 bra 	$L__BB1_211;
	setp.eq.s16 	%p112, %rs61, 76;
	@%p112 bra 	$L__BB1_231;
	setp.eq.s16 	%p113, %rs61, 77;
	@%p113 bra 	$L__BB1_230;
	setp.eq.s16 	%p114, %rs61, 78;
	@%p114 bra 	$L__BB1_210;
	bra.uni 	$L__BB1_191;
$L__BB1_210:
	mov.b64 	%rd774, 2;
	bra.uni 	$L__BB1_239;
$L__BB1_211:
	setp.eq.s16 	%p109, %rs61, 80;
	@%p109 bra 	$L__BB1_229;
	setp.eq.s16 	%p110, %rs61, 81;
	@%p110 bra 	$L__BB1_228;
	setp.eq.s16 	%p111, %rs61, 82;
	@%p111 bra 	$L__BB1_214;
	bra.uni 	$L__BB1_191;
$L__BB1_214:
	mov.b64 	%rd774, 1;
	bra.uni 	$L__BB1_239;
$L__BB1_215:
	setp.gt.s16 	%p101, %rs61, 86;
	@%p101 bra 	$L__BB1_220;
	setp.eq.s16 	%p105, %rs61, 83;
	@%p105 bra 	$L__BB1_227;
	setp.eq.s16 	%p106, %rs61, 84;
	@%p106 bra 	$L__BB1_226;
	setp.eq.s16 	%p107, %rs61, 86;
	@%p107 bra 	$L__BB1_219;
	bra.uni 	$L__BB1_191;
$L__BB1_219:
	mov.b64 	%rd774, 19;
	bra.uni 	$L__BB1_239;
$L__BB1_220:
	setp.eq.s16 	%p102, %rs61, 87;
	@%p102 bra 	$L__BB1_225;
	setp.eq.s16 	%p103, %rs61, 90;
	@%p103 bra 	$L__BB1_224;
	setp.ne.s16 	%p104, %rs61, 89;
	@%p104 bra 	$L__BB1_191;
	mov.b64 	%rd774, 18;
	bra.uni 	$L__BB1_239;
$L__BB1_224:
	mov.b64 	%rd774, 21;
	bra.uni 	$L__BB1_239;
$L__BB1_225:
	mov.b64 	%rd774, 17;
	bra.uni 	$L__BB1_239;
$L__BB1_226:
	mov.b64 	%rd774, 16;
	bra.uni 	$L__BB1_239;
$L__BB1_227:
	mov.b64 	%rd774, 15;
	bra.uni 	$L__BB1_239;
$L__BB1_228:
	mov.b64 	%rd774, 5;
	bra.uni 	$L__BB1_239;
$L__BB1_229:
	mov.b64 	%rd774, 14;
	bra.uni 	$L__BB1_239;
$L__BB1_230:
	mov.b64 	%rd774, 12;
	bra.uni 	$L__BB1_239;
$L__BB1_231:
	mov.b64 	%rd774, 10;
	bra.uni 	$L__BB1_239;
$L__BB1_232:
	mov.b64 	%rd774, 9;
	bra.uni 	$L__BB1_239;
$L__BB1_233:
	mov.b64 	%rd774, 8;
	bra.uni 	$L__BB1_239;
$L__BB1_234:
	mov.b64 	%rd774, 13;
	bra.uni 	$L__BB1_239;
$L__BB1_235:
	mov.b64 	%rd774, 6;
	bra.uni 	$L__BB1_239;
$L__BB1_236:
	mov.b64 	%rd774, 4;
	bra.uni 	$L__BB1_239;
$L__BB1_237:
	mov.b64 	%rd774, 20;
	bra.uni 	$L__BB1_239;
$L__BB1_238:
	mov.b64 	%rd774, 23;
$L__BB1_239:
	mad.lo.s64 	%rd17, %rd15, 31, %rd774;
	ld.global.u8 	%rs62, [%rd11+4];
	mov.b64 	%rd775, 0;
	setp.gt.s16 	%p129, %rs62, 75;
	@%p129 bra 	$L__BB1_258;
	setp.gt.s16 	%p145, %rs62, 68;
	@%p145 bra 	$L__BB1_249;
	setp.gt.s16 	%p153, %rs62, 65;
	@%p153 bra 	$L__BB1_245;
	setp.eq.s16 	%p157, %rs62, 42;
	@%p157 bra 	$L__BB1_291;
	setp.eq.s16 	%p158, %rs62, 65;
	@%p158 bra 	$L__BB1_292;
$L__BB1_244:
	mov.b64 	%rd775, 22;
	bra.uni 	$L__BB1_292;
$L__BB1_245:
	setp.eq.s16 	%p154, %rs62, 66;
	@%p154 bra 	$L__BB1_290;
	setp.eq.s16 	%p155, %rs62, 67;
	@%p155 bra 	$L__BB1_289;
	setp.eq.s16 	%p156, %rs62, 68;
	@%p156 bra 	$L__BB1_248;
	bra.uni 	$L__BB1_244;
$L__BB1_248:
	mov.b64 	%rd775, 3;
	bra.uni 	$L__BB1_292;
$L__BB1_249:
	setp.gt.s16 	%p146, %rs62, 71;
	@%p146 bra 	$L__BB1_254;
	setp.eq.s16 	%p150, %rs62, 69;
	@%p150 bra 	$L__BB1_288;
	setp.eq.s16 	%p151, %rs62, 70;
	@%p151 bra 	$L__BB1_287;
	setp.eq.s16 	%p152, %rs62, 71;
	@%p152 bra 	$L__BB1_253;
	bra.uni 	$L__BB1_244;
$L__BB1_253:
	mov.b64 	%rd775, 7;
	bra.uni 	$L__BB1_292;
$L__BB1_254:
	setp.eq.s16 	%p147, %rs62, 72;
	@%p147 bra 	$L__BB1_286;
	setp.eq.s16 	%p148, %rs62, 73;
	@%p148 bra 	$L__BB1_285;
	setp.eq.s16 	%p149, %rs62, 75;
	@%p149 bra 	$L__BB1_257;
	bra.uni 	$L__BB1_244;
$L__BB1_257:
	mov.b64 	%rd775, 11;
	bra.uni 	$L__BB1_292;
$L__BB1_258:
	setp.gt.s16 	%p130, %rs62, 82;
	@%p130 bra 	$L__BB1_268;
	setp.gt.s16 	%p138, %rs62, 79;
	@%p138 bra 	$L__BB1_264;
	setp.eq.s16 	%p142, %rs62, 76;
	@%p142 bra 	$L__BB1_284;
	setp.eq.s16 	%p143, %rs62, 77;
	@%p143 bra 	$L__BB1_283;
	setp.eq.s16 	%p144, %rs62, 78;
	@%p144 bra 	$L__BB1_263;
	bra.uni 	$L__BB1_244;
$L__BB1_263:
	mov.b64 	%rd775, 2;
	bra.uni 	$L__BB1_292;
$L__BB1_264:
	setp.eq.s16 	%p139, %rs62, 80;
	@%p139 bra 	$L__BB1_282;
	setp.eq.s16 	%p140, %rs62, 81;
	@%p140 bra 	$L__BB1_281;
	setp.eq.s16 	%p141, %rs62, 82;
	@%p141 bra 	$L__BB1_267;
	bra.uni 	$L__BB1_244;
$L__BB1_267:
	mov.b64 	%rd775, 1;
	bra.uni 	$L__BB1_292;
$L__BB1_268:
	setp.gt.s16 	%p131, %rs62, 86;
	@%p131 bra 	$L__BB1_273;
	setp.eq.s16 	%p135, %rs62, 83;
	@%p135 bra 	$L__BB1_280;
	setp.eq.s16 	%p136, %rs62, 84;
	@%p136 bra 	$L__BB1_279;
	setp.eq.s16 	%p137, %rs62, 86;
	@%p137 bra 	$L__BB1_272;
	bra.uni 	$L__BB1_244;
$L__BB1_272:
	mov.b64 	%rd775, 19;
	bra.uni 	$L__BB1_292;
$L__BB1_273:
	setp.eq.s16 	%p132, %rs62, 87;
	@%p132 bra 	$L__BB1_278;
	setp.eq.s16 	%p133, %rs62, 90;
	@%p133 bra 	$L__BB1_277;
	setp.ne.s16 	%p134, %rs62, 89;
	@%p134 bra 	$L__BB1_244;
	mov.b64 	%rd775, 18;
	bra.uni 	$L__BB1_292;
$L__BB1_277:
	mov.b64 	%rd775, 21;
	bra.uni 	$L__BB1_292;
$L__BB1_278:
	mov.b64 	%rd775, 17;
	bra.uni 	$L__BB1_292;
$L__BB1_279:
	mov.b64 	%rd775, 16;
	bra.uni 	$L__BB1_292;
$L__BB1_280:
	mov.b64 	%rd775, 15;
	bra.uni 	$L__BB1_292;
$L__BB1_281:
	mov.b64 	%rd775, 5;
	bra.uni 	$L__BB1_292;
$L__BB1_282:
	mov.b64 	%rd775, 14;
	bra.uni 	$L__BB1_292;
$L__BB1_283:
	mov.b64 	%rd775, 12;
	bra.uni 	$L__BB1_292;
$L__BB1_284:
	mov.b64 	%rd775, 10;
	bra.uni 	$L__BB1_292;
$L__BB1_285:
	mov.b64 	%rd775, 9;
	bra.uni 	$L__BB1_292;
$L__BB1_286:
	mov.b64 	%rd775, 8;
	bra.uni 	$L__BB1_292;
$L__BB1_287:
	mov.b64 	%rd775, 13;
	bra.uni 	$L__BB1_292;
$L__BB1_288:
	mov.b64 	%rd775, 6;
	bra.uni 	$L__BB1_292;
$L__BB1_289:
	mov.b64 	%rd775, 4;
	bra.uni 	$L__BB1_292;
$L__BB1_290:
	mov.b64 	%rd775, 20;
	bra.uni 	$L__BB1_292;
$L__BB1_291:
	mov.b64 	%rd775, 23;
$L__BB1_292:
	mad.lo.s64 	%rd19, %rd17, 31, %rd775;
	ld.global.u8 	%rs63, [%rd11+5];
	mov.b64 	%rd776, 0;
	setp.gt.s16 	%p159, %rs63, 75;
	@%p159 bra 	$L__BB1_311;
	setp.gt.s16 	%p175, %rs63, 68;
	@%p175 bra 	$L__BB1_302;
	setp.gt.s16 	%p183, %rs63, 65;
	@%p183 bra 	$L__BB1_298;
	setp.eq.s16 	%p187, %rs63, 42;
	@%p187 bra 	$L__BB1_344;
	setp.eq.s16 	%p188, %rs63, 65;
	@%p188 bra 	$L__BB1_345;
$L__BB1_297:
	mov.b64 	%rd776, 22;
	bra.uni 	$L__BB1_345;
$L__BB1_298:
	setp.eq.s16 	%p184, %rs63, 66;
	@%p184 bra 	$L__BB1_343;
	setp.eq.s16 	%p185, %rs63, 67;
	@%p185 bra 	$L__BB1_342;
	setp.eq.s16 	%p186, %rs63, 68;
	@%p186 bra 	$L__BB1_301;
	bra.uni 	$L__BB1_297;
$L__BB1_301:
	mov.b64 	%rd776, 3;
	bra.uni 	$L__BB1_345;
$L__BB1_302:
	setp.gt.s16 	%p176, %rs63, 71;
	@%p176 bra 	$L__BB1_307;
	setp.eq.s16 	%p180, %rs63, 69;
	@%p180 bra 	$L__BB1_341;
	setp.eq.s16 	%p181, %rs63, 70;
	@%p181 bra 	$L__BB1_340;
	setp.eq.s16 	%p182, %rs63, 71;
	@%p182 bra 	$L__BB1_306;
	bra.uni 	$L__BB1_297;
$L__BB1_306:
	mov.b64 	%rd776, 7;
	bra.uni 	$L__BB1_345;
$L__BB1_307:
	setp.eq.s16 	%p177, %rs63, 72;
	@%p177 bra 	$L__BB1_339;
	setp.eq.s16 	%p178, %rs63, 73;
	@%p178 bra 	$L__BB1_338;
	setp.eq.s16 	%p179, %rs63, 75;
	@%p179 bra 	$L__BB1_310;
	bra.uni 	$L__BB1_297;
$L__BB1_310:
	mov.b64 	%rd776, 11;
	bra.uni 	$L__BB1_345;
$L__BB1_311:
	setp.gt.s16 	%p160, %rs63, 82;
	@%p160 bra 	$L__BB1_321;
	setp.gt.s16 	%p168, %rs63, 79;
	@%p168 bra 	$L__BB1_317;
	setp.eq.s16 	%p172, %rs63, 76;
	@%p172 bra 	$L__BB1_337;
	setp.eq.s16 	%p173, %rs63, 77;
	@%p173 bra 	$L__BB1_336;
	setp.eq.s16 	%p174, %rs63, 78;
	@%p174 bra 	$L__BB1_316;
	bra.uni 	$L__BB1_297;
$L__BB1_316:
	mov.b64 	%rd776, 2;
	bra.uni 	$L__BB1_345;
$L__BB1_317:
	setp.eq.s16 	%p169, %rs63, 80;
	@%p169 bra 	$L__BB1_335;
	setp.eq.s16 	%p170, %rs63, 81;
	@%p170 bra 	$L__BB1_334;
	setp.eq.s16 	%p171, %rs63, 82;
	@%p171 bra 	$L__BB1_320;
	bra.uni 	$L__BB1_297;
$L__BB1_320:
	mov.b64 	%rd776, 1;
	bra.uni 	$L__BB1_345;
$L__BB1_321:
	setp.gt.s16 	%p161, %rs63, 86;
	@%p161 bra 	$L__BB1_326;
	setp.eq.s16 	%p165, %rs63, 83;
	@%p165 bra 	$L__BB1_333;
	setp.eq.s16 	%p166, %rs63, 84;
	@%p166 bra 	$L__BB1_332;
	setp.eq.s16 	%p167, %rs63, 86;
	@%p167 bra 	$L__BB1_325;
	bra.uni 	$L__BB1_297;
$L__BB1_325:
	mov.b64 	%rd776, 19;
	bra.uni 	$L__BB1_345;
$L__BB1_326:
	setp.eq.s16 	%p162, %rs63, 87;
	@%p162 bra 	$L__BB1_331;
	setp.eq.s16 	%p163, %rs63, 90;
	@%p163 bra 	$L__BB1_330;
	setp.ne.s16 	%p164, %rs63, 89;
	@%p164 bra 	$L__BB1_297;
	mov.b64 	%rd776, 18;
	bra.uni 	$L__BB1_345;
$L__BB1_330:
	mov.b64 	%rd776, 21;
	bra.uni 	$L__BB1_345;
$L__BB1_331:
	mov.b64 	%rd776, 17;
	bra.uni 	$L__BB1_345;
$L__BB1_332:
	mov.b64 	%rd776, 16;
	bra.uni 	$L__BB1_345;
$L__BB1_333:
	mov.b64 	%rd776, 15;
	bra.uni 	$L__BB1_345;
$L__BB1_334:
	mov.b64 	%rd776, 5;
	bra.uni 	$L__BB1_345;
$L__BB1_335:
	mov.b64 	%rd776, 14;
	bra.uni 	$L__BB1_345;
$L__BB1_336:
	mov.b64 	%rd776, 12;
	bra.uni 	$L__BB1_345;
$L__BB1_337:
	mov.b64 	%rd776, 10;
	bra.uni 	$L__BB1_345;
$L__BB1_338:
	mov.b64 	%rd776, 9;
	bra.uni 	$L__BB1_345;
$L__BB1_339:
	mov.b64 	%rd776, 8;
	bra.uni 	$L__BB1_345;
$L__BB1_340:
	mov.b64 	%rd776, 13;
	bra.uni 	$L__BB1_345;
$L__BB1_341:
	mov.b64 	%rd776, 6;
	bra.uni 	$L__BB1_345;
$L__BB1_342:
	mov.b64 	%rd776, 4;
	bra.uni 	$L__BB1_345;
$L__BB1_343:
	mov.b64 	%rd776, 20;
	bra.uni 	$L__BB1_345;
$L__BB1_344:
	mov.b64 	%rd776, 23;
$L__BB1_345:
	mad.lo.s64 	%rd21, %rd19, 31, %rd776;
	ld.global.u8 	%rs64, [%rd11+6];
	mov.b64 	%rd777, 0;
	setp.gt.s16 	%p189, %rs64, 75;
	@%p189 bra 	$L__BB1_364;
	setp.gt.s16 	%p205, %rs64, 68;
	@%p205 bra 	$L__BB1_355;
	setp.gt.s16 	%p213, %rs64, 65;
	@%p213 bra 	$L__BB1_351;
	setp.eq.s16 	%p217, %rs64, 42;
	@%p217 bra 	$L__BB1_397;
	setp.eq.s16 	%p218, %rs64, 65;
	@%p218 bra 	$L__BB1_398;
$L__BB1_350:
	mov.b64 	%rd777, 22;
	bra.uni 	$L__BB1_398;
$L__BB1_351:
	setp.eq.s16 	%p214, %rs64, 66;
	@%p214 bra 	$L__BB1_396;
	setp.eq.s16 	%p215, %rs64, 67;
	@%p215 bra 	$L__BB1_395;
	setp.eq.s16 	%p216, %rs64, 68;
	@%p216 bra 	$L__BB1_354;
	bra.uni 	$L__BB1_350;
$L__BB1_354:
	mov.b64 	%rd777, 3;
	bra.uni 	$L__BB1_398;
$L__BB1_355:
	setp.gt.s16 	%p206, %rs64, 71;
	@%p206 bra 	$L__BB1_360;
	setp.eq.s16 	%p210, %rs64, 69;
	@%p210 bra 	$L__BB1_394;
	setp.eq.s16 	%p211, %rs64, 70;
	@%p211 bra 	$L__BB1_393;
	setp.eq.s16 	%p212, %rs64, 71;
	@%p212 bra 	$L__BB1_359;
	bra.uni 	$L__BB1_350;
$L__BB1_359:
	mov.b64 	%rd777, 7;
	bra.uni 	$L__BB1_398;
$L__BB1_360:
	setp.eq.s16 	%p207, %rs64, 72;
	@%p207 bra 	$L__BB1_392;
	setp.eq.s16 	%p208, %rs64, 73;
	@%p208 bra 	$L__BB1_391;
	setp.eq.s16 	%p209, %rs64, 75;
	@%p209 bra 	$L__BB1_363;
	bra.uni 	$L__BB1_350;
$L__BB1_363:
	mov.b64 	%rd777, 11;
	bra.uni 	$L__BB1_398;
$L__BB1_364:
	setp.gt.s16 	%p190, %rs64, 82;
	@%p190 bra 	$L__BB1_374;
	setp.gt.s16 	%p198, %rs64, 79;
	@%p198 bra 	$L__BB1_370;
	setp.eq.s16 	%p202, %rs64, 76;
	@%p202 bra 	$L__BB1_390;
	setp.eq.s16 	%p203, %rs64, 77;
	@%p203 bra 	$L__BB1_389;
	setp.eq.s16 	%p204, %rs64, 78;
	@%p204 bra 	$L__BB1_369;
	bra.uni 	$L__BB1_350;
$L__BB1_369:
	mov.b64 	%rd777, 2;
	bra.uni 	$L__BB1_398;
$L__BB1_370:
	setp.eq.s16 	%p199, %rs64, 80;
	@%p199 bra 	$L__BB1_388;
	setp.eq.s16 	%p200, %rs64, 81;
	@%p200 bra 	$L__BB1_387;
	setp.eq.s16 	%p201, %rs64, 82;
	@%p201 bra 	$L__BB1_373;
	bra.uni 	$L__BB1_350;
$L__BB1_373:
	mov.b64 	%rd777, 1;
	bra.uni 	$L__BB1_398;
$L__BB1_374:
	setp.gt.s16 	%p191, %rs64, 86;
	@%p191 bra 	$L__BB1_379;
	setp.eq.s16 	%p195, %rs64, 83;
	@%p195 bra 	$L__BB1_386;
	setp.eq.s16 	%p196, %rs64, 84;
	@%p196 bra 	$L__BB1_385;
	setp.eq.s16 	%p197, %rs64, 86;
	@%p197 bra 	$L__BB1_378;
	bra.uni 	$L__BB1_350;
$L__BB1_378:
	mov.b64 	%rd777, 19;
	bra.uni 	$L__BB1_398;
$L__BB1_379:
	setp.eq.s16 	%p192, %rs64, 87;
	@%p192 bra 	$L__BB1_384;
	setp.eq.s16 	%p193, %rs64, 90;
	@%p193 bra 	$L__BB1_383;
	setp.ne.s16 	%p194, %rs64, 89;
	@%p194 bra 	$L__BB1_350;
	mov.b64 	%rd777, 18;
	bra.uni 	$L__BB1_398;
$L__BB1_383:
	mov.b64 	%rd777, 21;
	bra.uni 	$L__BB1_398;
$L__BB1_384:
	mov.b64 	%rd777, 17;
	bra.uni 	$L__BB1_398;
$L__BB1_385:
	mov.b64 	%rd777, 16;
	bra.uni 	$L__BB1_398;
$L__BB1_386:
	mov.b64 	%rd777, 15;
	bra.uni 	$L__BB1_398;
$L__BB1_387:
	mov.b64 	%rd777, 5;
	bra.uni 	$L__BB1_398;
$L__BB1_388:
	mov.b64 	%rd777, 14;
	bra.uni 	$L__BB1_398;
$L__BB1_389:
	mov.b64 	%rd777, 12;
	bra.uni 	$L__BB1_398;
$L__BB1_390:
	mov.b64 	%rd777, 10;
	bra.uni 	$L__BB1_398;
$L__BB1_391:
	mov.b64 	%rd777, 9;
	bra.uni 	$L__BB1_398;
$L__BB1_392:
	mov.b64 	%rd777, 8;
	bra.uni 	$L__BB1_398;
$L__BB1_393:
	mov.b64 	%rd777, 13;
	bra.uni 	$L__BB1_398;
$L__BB1_394:
	mov.b64 	%rd777, 6;
	bra.uni 	$L__BB1_398;
$L__BB1_395:
	mov.b64 	%rd777, 4;
	bra.uni 	$L__BB1_398;
$L__BB1_396:
	mov.b64 	%rd777, 20;
	bra.uni 	$L__BB1_398;
$L__BB1_397:
	mov.b64 	%rd777, 23;
$L__BB1_398:
	mad.lo.s64 	%rd23, %rd21, 31, %rd777;
	ld.global.u8 	%rs65, [%rd11+7];
	mov.b64 	%rd778, 0;
	setp.gt.s16 	%p219, %rs65, 75;
	@%p219 bra 	$L__BB1_417;
	setp.gt.s16 	%p235, %rs65, 68;
	@%p235 bra 	$L__BB1_408;
	setp.gt.s16 	%p243, %rs65, 65;
	@%p243 bra 	$L__BB1_404;
	setp.eq.s16 	%p247, %rs65, 42;
	@%p247 bra 	$L__BB1_450;
	setp.eq.s16 	%p248, %rs65, 65;
	@%p248 bra 	$L__BB1_451;
$L__BB1_403:
	mov.b64 	%rd778, 22;
	bra.uni 	$L__BB1_451;
$L__BB1_404:
	setp.eq.s16 	%p244, %rs65, 66;
	@%p244 bra 	$L__BB1_449;
	setp.eq.s16 	%p245, %rs65, 67;
	@%p245 bra 	$L__BB1_448;
	setp.eq.s16 	%p246, %rs65, 68;
	@%p246 bra 	$L__BB1_407;
	bra.uni 	$L__BB1_403;
$L__BB1_407:
	mov.b64 	%rd778, 3;
	bra.uni 	$L__BB1_451;
$L__BB1_408:
	setp.gt.s16 	%p236, %rs65, 71;
	@%p236 bra 	$L__BB1_413;
	setp.eq.s16 	%p240, %rs65, 69;
	@%p240 bra 	$L__BB1_447;
	setp.eq.s16 	%p241, %rs65, 70;
	@%p241 bra 	$L__BB1_446;
	setp.eq.s16 	%p242, %rs65, 71;
	@%p242 bra 	$L__BB1_412;
	bra.uni 	$L__BB1_403;
$L__BB1_412:
	mov.b64 	%rd778, 7;
	bra.uni 	$L__BB1_451;
$L__BB1_413:
	setp.eq.s16 	%p237, %rs65, 72;
	@%p237 bra 	$L__BB1_445;
	setp.eq.s16 	%p238, %rs65, 73;
	@%p238 bra 	$L__BB1_444;
	setp.eq.s16 	%p239, %rs65, 75;
	@%p239 bra 	$L__BB1_416;
	bra.uni 	$L__BB1_403;
$L__BB1_416:
	mov.b64 	%rd778, 11;
	bra.uni 	$L__BB1_451;
$L__BB1_417:
	setp.gt.s16 	%p220, %rs65, 82;
	@%p220 bra 	$L__BB1_427;
	setp.gt.s16 	%p228, %rs65, 79;
	@%p228 bra 	$L__BB1_423;
	setp.eq.s16 	%p232, %rs65, 76;
	@%p232 bra 	$L__BB1_443;
	setp.eq.s16 	%p233, %rs65, 77;
	@%p233 bra 	$L__BB1_442;
	setp.eq.s16 	%p234, %rs65, 78;
	@%p234 bra 	$L__BB1_422;
	bra.uni 	$L__BB1_403;
$L__BB1_422:
	mov.b64 	%rd778, 2;
	bra.uni 	$L__BB1_451;
$L__BB1_423:
	setp.eq.s16 	%p229, %rs65, 80;
	@%p229 bra 	$L__BB1_441;
	setp.eq.s16 	%p230, %rs65, 81;
	@%p230 bra 	$L__BB1_440;
	setp.eq.s16 	%p231, %rs65, 82;
	@%p231 bra 	$L__BB1_426;
	bra.uni 	$L__BB1_403;
$L__BB1_426:
	mov.b64 	%rd778, 1;
	bra.uni 	$L__BB1_451;
$L__BB1_427:
	setp.gt.s16 	%p221, %rs65, 86;
	@%p221 bra 	$L__BB1_432;
	setp.eq.s16 	%p225, %rs65, 83;
	@%p225 bra 	$L__BB1_439;
	setp.eq.s16 	%p226, %rs65, 84;
	@%p226 bra 	$L__BB1_438;
	setp.eq.s16 	%p227, %rs65, 86;
	@%p227 bra 	$L__BB1_431;
	bra.uni 	$L__BB1_403;
$L__BB1_431:
	mov.b64 	%rd778, 19;
	bra.uni 	$L__BB1_451;
$L__BB1_432:
	setp.eq.s16 	%p222, %rs65, 87;
	@%p222 bra 	$L__BB1_437;
	setp.eq.s16 	%p223, %rs65, 90;
	@%p223 bra 	$L__BB1_436;
	setp.ne.s16 	%p224, %rs65, 89;
	@%p224 bra 	$L__BB1_403;
	mov.b64 	%rd778, 18;
	bra.uni 	$L__BB1_451;
$L__BB1_436:
	mov.b64 	%rd778, 21;
	bra.uni 	$L__BB1_451;
$L__BB1_437:
	mov.b64 	%rd778, 17;
	bra.uni 	$L__BB1_451;
$L__BB1_438:
	mov.b64 	%rd778, 16;
	bra.uni 	$L__BB1_451;
$L__BB1_439:
	mov.b64 	%rd778, 15;
	bra.uni 	$L__BB1_451;
$L__BB1_440:
	mov.b64 	%rd778, 5;
	bra.uni 	$L__BB1_451;
$L__BB1_441:
	mov.b64 	%rd778, 14;
	bra.uni 	$L__BB1_451;
$L__BB1_442:
	mov.b64 	%rd778, 12;
	bra.uni 	$L__BB1_451;
$L__BB1_443:
	mov.b64 	%rd778, 10;
	bra.uni 	$L__BB1_451;
$L__BB1_444:
	mov.b64 	%rd778, 9;
	bra.uni 	$L__BB1_451;
$L__BB1_445:
	mov.b64 	%rd778, 8;
	bra.uni 	$L__BB1_451;
$L__BB1_446:
	mov.b64 	%rd778, 13;
	bra.uni 	$L__BB1_451;
$L__BB1_447:
	mov.b64 	%rd778, 6;
	bra.uni 	$L__BB1_451;
$L__BB1_448:
	mov.b64 	%rd778, 4;
	bra.uni 	$L__BB1_451;
$L__BB1_449:
	mov.b64 	%rd778, 20;
	bra.uni 	$L__BB1_451;
$L__BB1_450:
	mov.b64 	%rd778, 23;
$L__BB1_451:
	mad.lo.s64 	%rd25, %rd23, 31, %rd778;
	mov.b32 	%r301, 0;
	mov.u32 	%r300, %r5;
$L__BB1_452:
	add.s32 	%r146, %r300, %r301;
	shr.u32 	%r12, %r146, 1;
	mul.wide.u32 	%rd271, %r12, 8;
	add.s64 	%rd272, %rd9, %rd271;
	ld.u64 	%rd26, [%rd272];
	setp.eq.s64 	%p249, %rd26, %rd25;
	@%p249 bra 	$L__BB1_454;
	setp.lt.u64 	%p250, %rd26, %rd25;
	add.s32 	%r147, %r12, 1;
	add.s32 	%r148, %r12, -1;
	selp.b32 	%r301, %r147, %r301, %p250;
	selp.b32 	%r300, %r300, %r148, %p250;
	setp.gt.s32 	%p251, %r301, %r300;
	mov.u32 	%r302, %r9;
	@%p251 bra 	$L__BB1_460;
	bra.uni 	$L__BB1_452;
$L__BB1_454:
	ld.global.u64 	%rd273, [%rd8+16];
	mul.wide.u32 	%rd274, %r12, 4;
	add.s64 	%rd275, %rd273, %rd274;
	ld.u32 	%r15, [%rd275];
	ld.global.u64 	%rd276, [%rd8+24];
	add.s64 	%rd277, %rd276, %rd274;
	ld.u32 	%r16, [%rd277];
	setp.eq.s32 	%p252, %r16, 0;
	setp.gt.s32 	%p253, %r9, 99;
	or.pred  	%p254, %p252, %p253;
	mov.u32 	%r302, %r9;
	@%p254 bra 	$L__BB1_460;
	ld.global.u64 	%rd27, [%rd8+32];
	mul.wide.u32 	%rd278, %r15, 4;
	add.s64 	%rd279, %rd27, %rd278;
	ld.u32 	%r149, [%rd279];
	shr.u32 	%r150, %r149, 16;
	and.b32  	%r151, %r149, 65535;
	mul.wide.s32 	%rd280, %r9, 16;
	add.s64 	%rd28, %rd3, %rd280;
	mov.b32 	%r152, 1092616192;
	st.local.v4.u32 	[%rd28], {%r150, %r298, %r151, %r152};
	add.s32 	%r302, %r9, 1;
	setp.lt.u32 	%p255, %r16, 2;
	setp.gt.s32 	%p256, %r9, 98;
	or.pred  	%p257, %p255, %p256;
	@%p257 bra 	$L__BB1_460;
	add.s32 	%r153, %r15, 1;
	mul.wide.u32 	%rd281, %r153, 4;
	add.s64 	%rd282, %rd27, %rd281;
	ld.u32 	%r154, [%rd282];
	shr.u32 	%r155, %r154, 16;
	and.b32  	%r156, %r154, 65535;
	mov.b32 	%r157, 1092616192;
	st.local.v4.u32 	[%rd28+16], {%r155, %r298, %r156, %r157};
	add.s32 	%r302, %r9, 2;
	setp.lt.u32 	%p258, %r16, 3;
	setp.gt.s32 	%p259, %r9, 97;
	or.pred  	%p260, %p258, %p259;
	@%p260 bra 	$L__BB1_460;
	add.s32 	%r158, %r15, 2;
	mul.wide.u32 	%rd283, %r158, 4;
	add.s64 	%rd284, %rd27, %rd283;
	ld.u32 	%r159, [%rd284];
	shr.u32 	%r160, %r159, 16;
	and.b32  	%r161, %r159, 65535;
	mov.b32 	%r162, 1092616192;
	st.local.v4.u32 	[%rd28+32], {%r160, %r298, %r161, %r162};
	add.s32 	%r302, %r9, 3;
	setp.lt.u32 	%p261, %r16, 4;
	setp.gt.s32 	%p262, %r9, 96;
	or.pred  	%p263, %p261, %p262;
	@%p263 bra 	$L__BB1_460;
	add.s32 	%r163, %r15, 3;
	mul.wide.u32 	%rd285, %r163, 4;
	add.s64 	%rd286, %rd27, %rd285;
	ld.u32 	%r164, [%rd286];
	shr.u32 	%r165, %r164, 16;
	and.b32  	%r166, %r164, 65535;
	mov.b32 	%r167, 1092616192;
	st.local.v4.u32 	[%rd28+48], {%r165, %r298, %r166, %r167};
	add.s32 	%r302, %r9, 4;
	setp.lt.u32 	%p264, %r16, 5;
	setp.gt.s32 	%p265, %r9, 95;
	or.pred  	%p266, %p264, %p265;
	@%p266 bra 	$L__BB1_460;
	add.s32 	%r168, %r15, 4;
	mul.wide.u32 	%rd287, %r168, 4;
	add.s64 	%rd288, %rd27, %rd287;
	ld.u32 	%r169, [%rd288];
	shr.u32 	%r170, %r169, 16;
	and.b32  	%r171, %r169, 65535;
	mov.b32 	%r172, 1092616192;
	st.local.v4.u32 	[%rd28+64], {%r170, %r298, %r171, %r172};
	add.s32 	%r302, %r9, 5;
$L__BB1_460:
	add.s32 	%r173, %r298, 9;
	setp.le.u32 	%p267, %r173, %r6;
	setp.lt.s32 	%p268, %r302, 100;
	and.pred  	%p269, %p267, %p268;
	add.s32 	%r298, %r298, 1;
	@%p269 bra 	$L__BB1_7;
	bra.uni 	$L__BB1_13;
$L__BB1_461:
	mov.b16 	%rs79, 88;
	st.local.u8 	[%rd34+46], %rs79;
$L__BB1_462:
	add.s32 	%r69, %r68, 1;
	setp.lt.u32 	%p306, %r69, %r64;
	@%p306 bra 	$L__BB1_464;
	mov.b16 	%rs81, 88;
	st.local.u8 	[%rd34+47], %rs81;
	bra.uni 	$L__BB1_465;
$L__BB1_464:
	cvt.u64.u32 	%rd329, %r69;
	add.s64 	%rd330, %rd30, %rd329;
	ld.global.u8 	%rs82, [%rd330];
	st.local.u8 	[%rd34+47], %rs82;
$L__BB1_465:
	add.s32 	%r70, %r68, 2;
	setp.lt.u32 	%p307, %r70, %r64;
	@%p307 bra 	$L__BB1_467;
	mov.b16 	%rs83, 88;
	st.local.u8 	[%rd34+48], %rs83;
	bra.uni 	$L__BB1_468;
$L__BB1_467:
	cvt.u64.u32 	%rd331, %r70;
	add.s64 	%rd332, %rd30, %rd331;
	ld.global.u8 	%rs84, [%rd332];
	st.local.u8 	[%rd34+48], %rs84;
$L__BB1_468:
	add.s32 	%r71, %r68, 3;
	setp.lt.u32 	%p308, %r71, %r64;
	@%p308 bra 	$L__BB1_470;
	mov.b16 	%rs85, 88;
	st.local.u8 	[%rd34+49], %rs85;
	bra.uni 	$L__BB1_471;
$L__BB1_470:
	cvt.u64.u32 	%rd333, %r71;
	add.s64 	%rd334, %rd30, %rd333;
	ld.global.u8 	%rs86, [%rd334];
	st.local.u8 	[%rd34+49], %rs86;
$L__BB1_471:
	add.s32 	%r319, %r319, 4;
	setp.ne.s32 	%p309, %r319, %r320;
	@%p309 bra 	$L__BB1_31;
$L__BB1_472:
	setp.eq.s32 	%p310, %r65, 0;
	@%p310 bra 	$L__BB1_484;
	add.s32 	%r74, %r320, %r56;
	setp.lt.u32 	%p311, %r74, %r64;
	cvt.u64.u32 	%rd335, %r320;
	add.s64 	%rd35, %rd5, %rd335;
	@%p311 bra 	$L__BB1_475;
	mov.b16 	%rs87, 88;
	st.local.u8 	[%rd35+46], %rs87;
	bra.uni 	$L__BB1_476;
$L__BB1_475:
	cvt.u64.u32 	%rd336, %r74;
	add.s64 	%rd337, %rd30, %rd336;
	ld.global.u8 	%rs88, [%rd337];
	st.local.u8 	[%rd35+46], %rs88;
$L__BB1_476:
	setp.eq.s32 	%p312, %r65, 1;
	@%p312 bra 	$L__BB1_484;
	add.s32 	%r75, %r74, 1;
	setp.lt.u32 	%p313, %r75, %r64;
	@%p313 bra 	$L__BB1_479;
	mov.b16 	%rs89, 88;
	st.local.u8 	[%rd35+47], %rs89;
	bra.uni 	$L__BB1_480;
$L__BB1_479:
	cvt.u64.u32 	%rd338, %r75;
	add.s64 	%rd339, %rd30, %rd338;
	ld.global.u8 	%rs90, [%rd339];
	st.local.u8 	[%rd35+47], %rs90;
$L__BB1_480:
	setp.eq.s32 	%p314, %r65, 2;
	@%p314 bra 	$L__BB1_484;
	add.s32 	%r76, %r74, 2;
	setp.lt.u32 	%p315, %r76, %r64;
	@%p315 bra 	$L__BB1_483;
	mov.b16 	%rs91, 88;
	st.local.u8 	[%rd35+48], %rs91;
	bra.uni 	$L__BB1_484;
$L__BB1_483:
	cvt.u64.u32 	%rd340, %r76;
	add.s64 	%rd341, %rd30, %rd340;
	ld.global.u8 	%rs92, [%rd341];
	st.local.u8 	[%rd35+48], %rs92;
$L__BB1_484:
	cvt.u64.u32 	%rd342, %r63;
	add.s64 	%rd343, %rd5, %rd342;
	mov.b16 	%rs93, 0;
	st.local.u8 	[%rd343+46], %rs93;
	@%p303 bra 	$L__BB1_486;
	ld.param.s8 	%rs148, [_Z34enhanced_protein_kmer_match_kernelPK15TranslatedFramePKjiPK15ProteinDatabaseP12ProteinMatchPjjb_param_7];
	cvt.f64.f32 	%fd2, %f82;
	mov.u64 	%rd344, $str$1;
	cvta.global.u64 	%rd345, %rd344;
	st.local.u64 	[%rd33], %rd345;
	mov.b32 	%r205, 622;
	st.local.v2.u32 	[%rd33+8], {%r205, %r344};
	st.local.u32 	[%rd33+16], %r307;
	st.local.f64 	[%rd33+24], %fd2;
	setp.eq.s16 	%p317, %rs148, 0;
	mov.u64 	%rd346, $str$3;
	cvta.global.u64 	%rd347, %rd346;
	mov.u64 	%rd348, $str$4;
	cvta.global.u64 	%rd349, %rd348;
	selp.b64 	%rd350, %rd349, %rd347, %p317;
	mov.b64 	%rd351, 4634978072750194688;
	st.local.v2.u64 	[%rd33+32], {%rd351, %rd350};
	mov.u64 	%rd352, $str$5;
	cvta.global.u64 	%rd353, %rd352;
	add.u64 	%rd354, %SP, 12032;
	{ // callseq 2, 0
	.param .b64 param0;
	st.param.b64 	[param0], %rd353;
	.param .b64 param1;
	st.param.b64 	[param1], %rd354;
	.param .b32 retval0;
	call.uni (retval0), 
	vprintf, 
	(
	param0, 
	param1
	);
	ld.param.b32 	%r206, [retval0];
	} // callseq 2
$L__BB1_486:
	ld.param.s8 	%rs149, [_Z34enhanced_protein_kmer_match_kernelPK15TranslatedFramePKjiPK15ProteinDatabaseP12ProteinMatchPjjb_param_7];
	setp.eq.s16 	%p318, %rs149, 0;
	mov.b16 	%rs164, 0;
	@%p318 bra 	$L__BB1_1178;
	cvt.u64.u32 	%rd36, %r26;
	ld.global.u64 	%rd355, [%rd31+64];
	mul.wide.u32 	%rd356, %r26, 2;
	add.s64 	%rd357, %rd355, %rd356;
	ld.u16 	%rs16, [%rd357];
	setp.le.u16 	%p319, %rs16, %rs166;
	@%p319 bra 	$L__BB1_1178;
	ld.global.u64 	%rd359, [%rd31+80];
	shl.b64 	%rd360, %rd36, 2;
	add.s64 	%rd361, %rd359, %rd360;
	ld.u32 	%rd362, [%rd361];
	ld.global.u64 	%rd363, [%rd31+72];
	sub.s16 	%rs17, %rs16, %rs166;
	ld.global.u16 	%rs96, [%rd30+200];
	sub.s16 	%rs18, %rs96, %rs167;
	min.u16 	%rs97, %rs17, 50;
	cvt.u32.u16 	%r77, %rs97;
	min.u16 	%rs98, %rs18, 50;
	cvt.u32.u16 	%r78, %rs98;
	and.b32  	%r208, %r56, 65535;
	cvt.u64.u32 	%rd364, %r208;
	add.s64 	%rd37, %rd30, %rd364;
	and.b32  	%r209, %r57, 65535;
	cvt.u64.u32 	%rd365, %r209;
	add.s64 	%rd366, %rd365, %rd362;
	add.s64 	%rd38, %rd363, %rd366;
	mov.b64 	%rd779, 0;
$L__BB1_489:
	shl.b64 	%rd367, %rd779, 2;
	add.s64 	%rd368, %rd2, %rd367;
	mov.b32 	%r210, 0;
	st.local.u32 	[%rd368], %r210;
	add.s64 	%rd40, %rd779, 1;
	setp.lt.u64 	%p320, %rd779, 2499;
	mov.u64 	%rd779, %rd40;
	@%p320 bra 	$L__BB1_489;
	max.u16 	%rs99, %rs18, %rs17;
	setp.gt.u16 	%p321, %rs99, 49;
	@%p321 bra 	$L__BB1_494;
	setp.eq.s16 	%p322, %rs18, 0;
	mov.b32 	%r333, 0;
	mov.f32 	%f81, 0f00000000;
	mov.u32 	%r334, %r333;
	@%p322 bra 	$L__BB1_943;
	max.u32 	%r79, %r78, 1;
	mov.f32 	%f81, 0f00000000;
	mov.b32 	%r334, 0;
	mov.b32 	%r324, 1;
	mov.u32 	%r333, %r334;
$L__BB1_493:
	mov.u32 	%r86, %r324;
	max.s32 	%r214, %r86, 11;
	add.s32 	%r327, %r214, -10;
	add.s32 	%r215, %r86, 10;
	min.s32 	%r90, %r77, %r215;
	setp.gt.u32 	%p323, %r327, %r90;
	@%p323 bra 	$L__BB1_942;
	bra.uni 	$L__BB1_723;
$L__BB1_494:
	min.u32 	%r80, %r78, %r77;
	setp.eq.s32 	%p532, %r80, 0;
	mov.f32 	%f81, 0f00000000;
	mov.b16 	%rs161, 0;
	mov.b32 	%r343, 0;
	mov.u16 	%rs162, %rs161;
	mov.u16 	%rs163, %rs161;
	@%p532 bra 	$L__BB1_1174;
	setp.eq.s32 	%p533, %r80, 1;
	mov.f32 	%f81, 0f00000000;
	mov.b16 	%rs163, 0;
	mov.b32 	%r341, 0;
	@%p533 bra 	$L__BB1_716;
	and.b32  	%r341, %r80, 62;
	mov.f32 	%f81, 0f00000000;
	mov.b16 	%rs163, 0;
	mov.b32 	%r321, 0;
$L__BB1_497:
	cvt.u64.u32 	%rd564, %r321;
	add.s64 	%rd41, %rd37, %rd564;
	ld.global.u8 	%rs125, [%rd41];
	add.s64 	%rd42, %rd38, %rd564;
	ld.u8 	%rs21, [%rd42];
	mov.b64 	%rd780, 0;
	setp.gt.s16 	%p534, %rs125, 75;
	@%p534 bra 	$L__BB1_516;
	setp.gt.s16 	%p550, %rs125, 68;
	@%p550 bra 	$L__BB1_507;
	setp.gt.s16 	%p558, %rs125, 65;
	@%p558 bra 	$L__BB1_503;
	setp.eq.s16 	%p562, %rs125, 42;
	@%p562 bra 	$L__BB1_549;
	setp.eq.s16 	%p563, %rs125, 65;
	@%p563 bra 	$L__BB1_550;
$L__BB1_502:
	mov.b64 	%rd780, 528;
	bra.uni 	$L__BB1_550;
$L__BB1_503:
	setp.eq.s16 	%p559, %rs125, 66;
	@%p559 bra 	$L__BB1_548;
	setp.eq.s16 	%p560, %rs125, 67;
	@%p560 bra 	$L__BB1_535;
	setp.eq.s16 	%p561, %rs125, 68;
	@%p561 bra 	$L__BB1_506;
	bra.uni 	$L__BB1_502;
$L__BB1_506:
	mov.b64 	%rd780, 72;
	bra.uni 	$L__BB1_550;
$L__BB1_507:
	setp.gt.s16 	%p551, %rs125, 71;
	@%p551 bra 	$L__BB1_512;
	setp.eq.s16 	%p555, %rs125, 69;
	@%p555 bra 	$L__BB1_537;
	setp.eq.s16 	%p556, %rs125, 70;
	@%p556 bra 	$L__BB1_542;
	setp.eq.s16 	%p557, %rs125, 71;
	@%p557 bra 	$L__BB1_511;
	bra.uni 	$L__BB1_502;
$L__BB1_511:
	mov.b64 	%rd780, 168;
	bra.uni 	$L__BB1_550;
$L__BB1_512:
	setp.eq.s16 	%p552, %rs125, 72;
	@%p552 bra 	$L__BB1_538;
	setp.eq.s16 	%p553, %rs125, 73;
	@%p553 bra 	$L__BB1_539;
	setp.eq.s16 	%p554, %rs125, 75;
	@%p554 bra 	$L__BB1_515;
	bra.uni 	$L__BB1_502;
$L__BB1_515:
	mov.b64 	%rd780, 264;
	bra.uni 	$L__BB1_550;
$L__BB1_516:
	setp.gt.s16 	%p535, %rs125, 82;
	@%p535 bra 	$L__BB1_526;
	setp.gt.s16 	%p543, %rs125, 79;
	@%p543 bra 	$L__BB1_522;
	setp.eq.s16 	%p547, %rs125, 76;
	@%p547 bra 	$L__BB1_540;
	setp.eq.s16 	%p548, %rs125, 77;
	@%p548 bra 	$L__BB1_541;
	setp.eq.s16 	%p549, %rs125, 78;
	@%p549 bra 	$L__BB1_521;
	bra.uni 	$L__BB1_502;
$L__BB1_521:
	mov.b64 	%rd780, 48;
	bra.uni 	$L__BB1_550;
$L__BB1_522:
	setp.eq.s16 	%p544, %rs125, 80;
	@%p544 bra 	$L__BB1_543;
	setp.eq.s16 	%p545, %rs125, 81;
	@%p545 bra 	$L__BB1_536;
	setp.eq.s16 	%p546, %rs125, 82;
	@%p546 bra 	$L__BB1_525;
	bra.uni 	$L__BB1_502;
$L__BB1_525:
	mov.b64 	%rd780, 24;
	bra.uni 	$L__BB1_550;
$L__BB1_526:
	setp.gt.s16 	%p536, %rs125, 86;
	@%p536 bra 	$L__BB1_531;
	setp.eq.s16 	%p540, %rs125, 83;
	@%p540 bra 	$L__BB1_544;
	setp.eq.s16 	%p541, %rs125, 84;
	@%p541 bra 	$L__BB1_545;
	setp.eq.s16 	%p542, %rs125, 86;
	@%p542 bra 	$L__BB1_530;
	bra.uni 	$L__BB1_502;
$L__BB1_530:
	mov.b64 	%rd780, 456;
	bra.uni 	$L__BB1_550;
$L__BB1_531:
	setp.eq.s16 	%p537, %rs125, 87;
	@%p537 bra 	$L__BB1_546;
	setp.eq.s16 	%p538, %rs125, 89;
	@%p538 bra 	$L__BB1_547;
	setp.eq.s16 	%p539, %rs125, 90;
	@%p539 bra 	$L__BB1_534;
	bra.uni 	$L__BB1_502;
$L__BB1_534:
	mov.b64 	%rd780, 504;
	bra.uni 	$L__BB1_550;
$L__BB1_535:
	mov.b64 	%rd780, 96;
	bra.uni 	$L__BB1_550;
$L__BB1_536:
	mov.b64 	%rd780, 120;
	bra.uni 	$L__BB1_550;
$L__BB1_537:
	mov.b64 	%rd780, 144;
	bra.uni 	$L__BB1_550;
$L__BB1_538:
	mov.b64 	%rd780, 192;
	bra.uni 	$L__BB1_550;
$L__BB1_539:
	mov.b64 	%rd780, 216;
	bra.uni 	$L__BB1_550;
$L__BB1_540:
	mov.b64 	%rd780, 240;
	bra.uni 	$L__BB1_550;
$L__BB1_541:
	mov.b64 	%rd780, 288;
	bra.uni 	$L__BB1_550;
$L__BB1_542:
	mov.b64 	%rd780, 312;
	bra.uni 	$L__BB1_550;
$L__BB1_543:
	mov.b64 	%rd780, 336;
	bra.uni 	$L__BB1_550;
$L__BB1_544:
	mov.b64 	%rd780, 360;
	bra.uni 	$L__BB1_550;
$L__BB1_545:
	mov.b64 	%rd780, 384;
	bra.uni 	$L__BB1_550;
$L__BB1_546:
	mov.b64 	%rd780, 408;
	bra.uni 	$L__BB1_550;
$L__BB1_547:
	mov.b64 	%rd780, 432;
	bra.uni 	$L__BB1_550;
$L__BB1_548:
	mov.b64 	%rd780, 480;
	bra.uni 	$L__BB1_550;
$L__BB1_549:
	mov.b64 	%rd780, 552;
$L__BB1_550:
	mov.b64 	%rd781, 0;
	setp.gt.s16 	%p564, %rs21, 75;
	@%p564 bra 	$L__BB1_569;
	setp.gt.s16 	%p580, %rs21, 68;
	@%p580 bra 	$L__BB1_560;
	setp.gt.s16 	%p588, %rs21, 65;
	@%p588 bra 	$L__BB1_556;
	setp.eq.s16 	%p592, %rs21, 42;
	@%p592 bra 	$L__BB1_602;
	setp.eq.s16 	%p593, %rs21, 65;
	@%p593 bra 	$L__BB1_603;
$L__BB1_555:
	mov.b64 	%rd781, 22;
	bra.uni 	$L__BB1_603;
$L__BB1_556:
	setp.eq.s16 	%p589, %rs21, 66;
	@%p589 bra 	$L__BB1_601;
	setp.eq.s16 	%p590, %rs21, 67;
	@%p590 bra 	$L__BB1_588;
	setp.eq.s16 	%p591, %rs21, 68;
	@%p591 bra 	$L__BB1_559;
	bra.uni 	$L__BB1_555;
$L__BB1_559:
	mov.b64 	%rd781, 3;
	bra.uni 	$L__BB1_603;
$L__BB1_560:
	setp.gt.s16 	%p581, %rs21, 71;
	@%p581 bra 	$L__BB1_565;
	setp.eq.s16 	%p585, %rs21, 69;
	@%p585 bra 	$L__BB1_590;
	setp.eq.s16 	%p586, %rs21, 70;
	@%p586 bra 	$L__BB1_595;
	setp.eq.s16 	%p587, %rs21, 71;
	@%p587 bra 	$L__BB1_564;
	bra.uni 	$L__BB1_555;
$L__BB1_564:
	mov.b64 	%rd781, 7;
	bra.uni 	$L__BB1_603;
$L__BB1_565:
	setp.eq.s16 	%p582, %rs21, 72;
	@%p582 bra 	$L__BB1_591;
	setp.eq.s16 	%p583, %rs21, 73;
	@%p583 bra 	$L__BB1_592;
	setp.eq.s16 	%p584, %rs21, 75;
	@%p584 bra 	$L__BB1_568;
	bra.uni 	$L__BB1_555;
$L__BB1_568:
	mov.b64 	%rd781, 11;
	bra.uni 	$L__BB1_603;
$L__BB1_569:
	setp.gt.s16 	%p565, %rs21, 82;
	@%p565 bra 	$L__BB1_579;
	setp.gt.s16 	%p573, %rs21, 79;
	@%p573 bra 	$L__BB1_575;
	setp.eq.s16 	%p577, %rs21, 76;
	@%p577 bra 	$L__BB1_593;
	setp.eq.s16 	%p578, %rs21, 77;
	@%p578 bra 	$L__BB1_594;
	setp.eq.s16 	%p579, %rs21, 78;
	@%p579 bra 	$L__BB1_574;
	bra.uni 	$L__BB1_555;
$L__BB1_574:
	mov.b64 	%rd781, 2;
	bra.uni 	$L__BB1_603;
$L__BB1_575:
	setp.eq.s16 	%p574, %rs21, 80;
	@%p574 bra 	$L__BB1_596;
	setp.eq.s16 	%p575, %rs21, 81;
	@%p575 bra 	$L__BB1_589;
	setp.eq.s16 	%p576, %rs21, 82;
	@%p576 bra 	$L__BB1_578;
	bra.uni 	$L__BB1_555;
$L__BB1_578:
	mov.b64 	%rd781, 1;
	bra.uni 	$L__BB1_603;
$L__BB1_579:
	setp.gt.s16 	%p566, %rs21, 86;
	@%p566 bra 	$L__BB1_584;
	setp.eq.s16 	%p570, %rs21, 83;
	@%p570 bra 	$L__BB1_597;
	setp.eq.s16 	%p571, %rs21, 84;
	@%p571 bra 	$L__BB1_598;
	setp.eq.s16 	%p572, %rs21, 86;
	@%p572 bra 	$L__BB1_583;
	bra.uni 	$L__BB1_555;
$L__BB1_583:
	mov.b64 	%rd781, 19;
	bra.uni 	$L__BB1_603;
$L__BB1_584:
	setp.eq.s16 	%p567, %rs21, 87;
	@%p567 bra 	$L__BB1_599;
	setp.eq.s16 	%p568, %rs21, 89;
	@%p568 bra 	$L__BB1_600;
	setp.eq.s16 	%p569, %rs21, 90;
	@%p569 bra 	$L__BB1_587;
	bra.uni 	$L__BB1_555;
$L__BB1_587:
	mov.b64 	%rd781, 21;
	bra.uni 	$L__BB1_603;
$L__BB1_588:
	mov.b64 	%rd781, 4;
	bra.uni 	$L__BB1_603;
$L__BB1_589:
	mov.b64 	%rd781, 5;
	bra.uni 	$L__BB1_603;
$L__BB1_590:
	mov.b64 	%rd781, 6;
	bra.uni 	$L__BB1_603;
$L__BB1_591:
	mov.b64 	%rd781, 8;
	bra.uni 	$L__BB1_603;
$L__BB1_592:
	mov.b64 	%rd781, 9;
	bra.uni 	$L__BB1_603;
$L__BB1_593:
	mov.b64 	%rd781, 10;
	bra.uni 	$L__BB1_603;
$L__BB1_594:
	mov.b64 	%rd781, 12;
	bra.uni 	$L__BB1_603;
$L__BB1_595:
	mov.b64 	%rd781, 13;
	bra.uni 	$L__BB1_603;
$L__BB1_596:
	mov.b64 	%rd781, 14;
	bra.uni 	$L__BB1_603;
$L__BB1_597:
	mov.b64 	%rd781, 15;
	bra.uni 	$L__BB1_603;
$L__BB1_598:
	mov.b64 	%rd781, 16;
	bra.uni 	$L__BB1_603;
$L__BB1_599:
	mov.b64 	%rd781, 17;
	bra.uni 	$L__BB1_603;
$L__BB1_600:
	mov.b64 	%rd781, 18;
	bra.uni 	$L__BB1_603;
$L__BB1_601:
	mov.b64 	%rd781, 20;
	bra.uni 	$L__BB1_603;
$L__BB1_602:
	mov.b64 	%rd781, 23;
$L__BB1_603:
	add.s64 	%rd612, %rd781, %rd780;
	shl.b64 	%rd613, %rd612, 2;
	mov.u64 	%rd614, BLOSUM62_SCORES;
	add.s64 	%rd615, %rd614, %rd613;
	ld.const.f32 	%f65, [%rd615];
	add.f32 	%f4, %f81, %f65;
	setp.gt.f32 	%p594, %f65, 0f00000000;
	@%p594 bra 	$L__BB1_606;
	setp.eq.s16 	%p595, %rs125, %rs21;
	and.b16  	%rs128, %rs163, 255;
	setp.gt.u16 	%p596, %rs128, 9;
	or.pred  	%p597, %p595, %p596;
	@%p597 bra 	$L__BB1_606;
	cvt.u64.u16 	%rd616, %rs163;
	and.b64  	%rd617, %rd616, 255;
	add.s64 	%rd618, %rd6, %rd617;
	st.local.u8 	[%rd618], %r321;
	add.s16 	%rs163, %rs163, 1;
$L__BB1_606:
	ld.global.u8 	%rs129, [%rd41+1];
	ld.u8 	%rs25, [%rd42+1];
	mov.b64 	%rd782, 0;
	setp.gt.s16 	%p598, %rs129, 75;
	@%p598 bra 	$L__BB1_625;
	setp.gt.s16 	%p614, %rs129, 68;
	@%p614 bra 	$L__BB1_616;
	setp.gt.s16 	%p622, %rs129, 65;
	@%p622 bra 	$L__BB1_612;
	setp.eq.s16 	%p626, %rs129, 42;
	@%p626 bra 	$L__BB1_658;
	setp.eq.s16 	%p627, %rs129, 65;
	@%p627 bra 	$L__BB1_659;
$L__BB1_611:
	mov.b64 	%rd782, 528;
	bra.uni 	$L__BB1_659;
$L__BB1_612:
	setp.eq.s16 	%p623, %rs129, 66;
	@%p623 bra 	$L__BB1_657;
	setp.eq.s16 	%p624, %rs129, 67;
	@%p624 bra 	$L__BB1_656;
	setp.eq.s16 	%p625, %rs129, 68;
	@%p625 bra 	$L__BB1_615;
	bra.uni 	$L__BB1_611;
$L__BB1_615:
	mov.b64 	%rd782, 72;
	bra.uni 	$L__BB1_659;
$L__BB1_616:
	setp.gt.s16 	%p615, %rs129, 71;
	@%p615 bra 	$L__BB1_621;
	setp.eq.s16 	%p619, %rs129, 69;
	@%p619 bra 	$L__BB1_655;
	setp.eq.s16 	%p620, %rs129, 70;
	@%p620 bra 	$L__BB1_654;
	setp.eq.s16 	%p621, %rs129, 71;
	@%p621 bra 	$L__BB1_620;
	bra.uni 	$L__BB1_611;
$L__BB1_620:
	mov.b64 	%rd782, 168;
	bra.uni 	$L__BB1_659;
$L__BB1_621:
	setp.eq.s16 	%p616, %rs129, 72;
	@%p616 bra 	$L__BB1_653;
	setp.eq.s16 	%p617, %rs129, 73;
	@%p617 bra 	$L__BB1_652;
	setp.eq.s16 	%p618, %rs129, 75;
	@%p618 bra 	$L__BB1_624;
	bra.uni 	$L__BB1_611;
$L__BB1_624:
	mov.b64 	%rd782, 264;
	bra.uni 	$L__BB1_659;
$L__BB1_625:
	setp.gt.s16 	%p599, %rs129, 82;
	@%p599 bra 	$L__BB1_635;
	setp.gt.s16 	%p607, %rs129, 79;
	@%p607 bra 	$L__BB1_631;
	setp.eq.s16 	%p611, %rs129, 76;
	@%p611 bra 	$L__BB1_651;
	setp.eq.s16 	%p612, %rs129, 77;
	@%p612 bra 	$L__BB1_650;
	setp.eq.s16 	%p613, %rs129, 78;
	@%p613 bra 	$L__BB1_630;
	bra.uni 	$L__BB1_611;
$L__BB1_630:
	mov.b64 	%rd782, 48;
	bra.uni 	$L__BB1_659;
$L__BB1_631:
	setp.eq.s16 	%p608, %rs129, 80;
	@%p608 bra 	$L__BB1_649;
	setp.eq.s16 	%p609, %rs129, 81;
	@%p609 bra 	$L__BB1_648;
	setp.eq.s16 	%p610, %rs129, 82;
	@%p610 bra 	$L__BB1_634;
	bra.uni 	$L__BB1_611;
$L__BB1_634:
	mov.b64 	%rd782, 24;
	bra.uni 	$L__BB1_659;
$L__BB1_635:
	setp.gt.s16 	%p600, %rs129, 86;
	@%p600 bra 	$L__BB1_640;
	setp.eq.s16 	%p604, %rs129, 83;
	@%p604 bra 	$L__BB1_647;
	setp.eq.s16 	%p605, %rs129, 84;
	@%p605 bra 	$L__BB1_646;
	setp.eq.s16 	%p606, %rs129, 86;
	@%p606 bra 	$L__BB1_639;
	bra.uni 	$L__BB1_611;
$L__BB1_639:
	mov.b64 	%rd782, 456;
	bra.uni 	$L__BB1_659;
$L__BB1_640:
	setp.eq.s16 	%p601, %rs129, 87;
	@%p601 bra 	$L__BB1_645;
	setp.eq.s16 	%p602, %rs129, 90;
	@%p602 bra 	$L__BB1_644;
	setp.ne.s16 	%p603, %rs129, 89;
	@%p603 bra 	$L__BB1_611;
	mov.b64 	%rd782, 432;
	bra.uni 	$L__BB1_659;
$L__BB1_644:
	mov.b64 	%rd782, 504;
	bra.uni 	$L__BB1_659;
$L__BB1_645:
	mov.b64 	%rd782, 408;
	bra.uni 	$L__BB1_659;
$L__BB1_646:
	mov.b64 	%rd782, 384;
	bra.uni 	$L__BB1_659;
$L__BB1_647:
	mov.b64 	%rd782, 360;
	bra.uni 	$L__BB1_659;
$L__BB1_648:
	mov.b64 	%rd782, 120;
	bra.uni 	$L__BB1_659;
$L__BB1_649:
	mov.b64 	%rd782, 336;
	bra.uni 	$L__BB1_659;
$L__BB1_650:
	mov.b64 	%rd782, 288;
	bra.uni 	$L__BB1_659;
$L__BB1_651:
	mov.b64 	%rd782, 240;
	bra.uni 	$L__BB1_659;
$L__BB1_652:
	mov.b64 	%rd782, 216;
	bra.uni 	$L__BB1_659;
$L__BB1_653:
	mov.b64 	%rd782, 192;
	bra.uni 	$L__BB1_659;
$L__BB1_654:
	mov.b64 	%rd782, 312;
	bra.uni 	$L__BB1_659;
$L__BB1_655:
	mov.b64 	%rd782, 144;
	bra.uni 	$L__BB1_659;
$L__BB1_656:
	mov.b64 	%rd782, 96;
	bra.uni 	$L__BB1_659;
$L__BB1_657:
	mov.b64 	%rd782, 480;
	bra.uni 	$L__BB1_659;
$L__BB1_658:
	mov.b64 	%rd782, 552;
$L__BB1_659:
	mov.b64 	%rd783, 0;
	setp.gt.s16 	%p628, %rs25, 75;
	@%p628 bra 	$L__BB1_678;
	setp.gt.s16 	%p644, %rs25, 68;
	@%p644 bra 	$L__BB1_669;
	setp.gt.s16 	%p652, %rs25, 65;
	@%p652 bra 	$L__BB1_665;
	setp.eq.s16 	%p656, %rs25, 42;
	@%p656 bra 	$L__BB1_711;
	setp.eq.s16 	%p657, %rs25, 65;
	@%p657 bra 	$L__BB1_712;
$L__BB1_664:
	mov.b64 	%rd783, 22;
	bra.uni 	$L__BB1_712;
$L__BB1_665:
	setp.eq.s16 	%p653, %rs25, 66;
	@%p653 bra 	$L__BB1_710;
	setp.eq.s16 	%p654, %rs25, 67;
	@%p654 bra 	$L__BB1_709;
	setp.eq.s16 	%p655, %rs25, 68;
	@%p655 bra 	$L__BB1_668;
	bra.uni 	$L__BB1_664;
$L__BB1_668:
	mov.b64 	%rd783, 3;
	bra.uni 	$L__BB1_712;
$L__BB1_669:
	setp.gt.s16 	%p645, %rs25, 71;
	@%p645 bra 	$L__BB1_674;
	setp.eq.s16 	%p649, %rs25, 69;
	@%p649 bra 	$L__BB1_708;
	setp.eq.s16 	%p650, %rs25, 70;
	@%p650 bra 	$L__BB1_707;
	setp.eq.s16 	%p651, %rs25, 71;
	@%p651 bra 	$L__BB1_673;
	bra.uni 	$L__BB1_664;
$L__BB1_673:
	mov.b64 	%rd783, 7;
	bra.uni 	$L__BB1_712;
$L__BB1_674:
	setp.eq.s16 	%p646, %rs25, 72;
	@%p646 bra 	$L__BB1_706;
	setp.eq.s16 	%p647, %rs25, 73;
	@%p647 bra 	$L__BB1_705;
	setp.eq.s16 	%p648, %rs25, 75;
	@%p648 bra 	$L__BB1_677;
	bra.uni 	$L__BB1_664;
$L__BB1_677:
	mov.b64 	%rd783, 11;
	bra.uni 	$L__BB1_712;
$L__BB1_678:
	setp.gt.s16 	%p629, %rs25, 82;
	@%p629 bra 	$L__BB1_688;
	setp.gt.s16 	%p637, %rs25, 79;
	@%p637 bra 	$L__BB1_684;
	setp.eq.s16 	%p641, %rs25, 76;
	@%p641 bra 	$L__BB1_704;
	setp.eq.s16 	%p642, %rs25, 77;
	@%p642 bra 	$L__BB1_703;
	setp.eq.s16 	%p643, %rs25, 78;
	@%p643 bra 	$L__BB1_683;
	bra.uni 	$L__BB1_664;
$L__BB1_683:
	mov.b64 	%rd783, 2;
	bra.uni 	$L__BB1_712;
$L__BB1_684:
	setp.eq.s16 	%p638, %rs25, 80;
	@%p638 bra 	$L__BB1_702;
	setp.eq.s16 	%p639, %rs25, 81;
	@%p639 bra 	$L__BB1_701;
	setp.eq.s16 	%p640, %rs25, 82;
	@%p640 bra 	$L__BB1_687;
	bra.uni 	$L__BB1_664;
$L__BB1_687:
	mov.b64 	%rd783, 1;
	bra.uni 	$L__BB1_712;
$L__BB1_688:
	setp.gt.s16 	%p630, %rs25, 86;
	@%p630 bra 	$L__BB1_693;
	setp.eq.s16 	%p634, %rs25, 83;
	@%p634 bra 	$L__BB1_700;
	setp.eq.s16 	%p635, %rs25, 84;
	@%p635 bra 	$L__BB1_699;
	setp.eq.s16 	%p636, %rs25, 86;
	@%p636 bra 	$L__BB1_692;
	bra.uni 	$L__BB1_664;
$L__BB1_692:
	mov.b64 	%rd783, 19;
	bra.uni 	$L__BB1_712;
$L__BB1_693:
	setp.eq.s16 	%p631, %rs25, 87;
	@%p631 bra 	$L__BB1_698;
	setp.eq.s16 	%p632, %rs25, 90;
	@%p632 bra 	$L__BB1_697;
	setp.ne.s16 	%p633, %rs25, 89;
	@%p633 bra 	$L__BB1_664;
	mov.b64 	%rd783, 18;
	bra.uni 	$L__BB1_712;
$L__BB1_697:
	mov.b64 	%rd783, 21;
	bra.uni 	$L__BB1_712;
$L__BB1_698:
	mov.b64 	%rd783, 17;
	bra.uni 	$L__BB1_712;
$L__BB1_699:
	mov.b64 	%rd783, 16;
	bra.uni 	$L__BB1_712;
$L__BB1_700:
	mov.b64 	%rd783, 15;
	bra.uni 	$L__BB1_712;
$L__BB1_701:
	mov.b64 	%rd783, 5;
	bra.uni 	$L__BB1_712;
$L__BB1_702:
	mov.b64 	%rd783, 14;
	bra.uni 	$L__BB1_712;
$L__BB1_703:
	mov.b64 	%rd783, 12;
	bra.uni 	$L__BB1_712;
$L__BB1_704:
	mov.b64 	%rd783, 10;
	bra.uni 	$L__BB1_712;
$L__BB1_705:
	mov.b64 	%rd783, 9;
	bra.uni 	$L__BB1_712;
$L__BB1_706:
	mov.b64 	%rd783, 8;
	bra.uni 	$L__BB1_712;
$L__BB1_707:
	mov.b64 	%rd783, 13;
	bra.uni 	$L__BB1_712;
$L__BB1_708:
	mov.b64 	%rd783, 6;
	bra.uni 	$L__BB1_712;
$L__BB1_709:
	mov.b64 	%rd783, 4;
	bra.uni 	$L__BB1_712;
$L__BB1_710:
	mov.b64 	%rd783, 20;
	bra.uni 	$L__BB1_712;
$L__BB1_711:
	mov.b64 	%rd783, 23;
$L__BB1_712:
	add.s64 	%rd667, %rd783, %rd782;
	shl.b64 	%rd668, %rd667, 2;
	mov.u64 	%rd669, BLOSUM62_SCORES;
	add.s64 	%rd670, %rd669, %rd668;
	ld.const.f32 	%f66, [%rd670];
	add.f32 	%f81, %f4, %f66;
	setp.gt.f32 	%p658, %f66, 0f00000000;
	@%p658 bra 	$L__BB1_715;
	setp.eq.s16 	%p659, %rs129, %rs25;
	and.b16  	%rs132, %rs163, 255;
	setp.gt.u16 	%p660, %rs132, 9;
	or.pred  	%p661, %p659, %p660;
	@%p661 bra 	$L__BB1_715;
	cvt.u16.u32 	%rs133, %r321;
	add.s16 	%rs134, %rs133, 1;
	cvt.u64.u16 	%rd671, %rs163;
	and.b64  	%rd672, %rd671, 255;
	add.s64 	%rd673, %rd6, %rd672;
	st.local.u8 	[%rd673], %rs134;
	add.s16 	%rs163, %rs163, 1;
$L__BB1_715:
	add.s32 	%r321, %r321, 2;
	setp.eq.s32 	%p662, %r321, %r341;
	@%p662 bra 	$L__BB1_716;
	bra.uni 	$L__BB1_497;
$L__BB1_716:
	and.b32  	%r245, %r80, 1;
	setp.eq.b32 	%p663, %r245, 1;
	not.pred 	%p664, %p663;
	mov.b16 	%rs161, 0;
	mov.u16 	%rs162, %rs161;
	mov.u32 	%r343, %r80;
	@%p664 bra 	$L__BB1_1174;
	cvt.u64.u32 	%rd675, %r341;
	add.s64 	%rd676, %rd37, %rd675;
	ld.global.u8 	%rs136, [%rd676];
	add.s64 	%rd677, %rd38, %rd675;
	ld.u8 	%rs43, [%rd677];
	mov.b64 	%rd790, 0;
	setp.gt.s16 	%p665, %rs136, 75;
	@%p665 bra 	$L__BB1_1084;
	setp.gt.s16 	%p681, %rs136, 68;
	@%p681 bra 	$L__BB1_1075;
	setp.gt.s16 	%p689, %rs136, 65;
	@%p689 bra 	$L__BB1_1071;
	setp.eq.s16 	%p693, %rs136, 42;
	@%p693 bra 	$L__BB1_1117;
	setp.eq.s16 	%p694, %rs136, 65;
	@%p694 bra 	$L__BB1_1118;
$L__BB1_722:
	mov.b64 	%rd790, 528;
	bra.uni 	$L__BB1_1118;
$L__BB1_723:
	cvt.s64.s32 	%rd369, %r86;
	mul.wide.s32 	%rd370, %r86, 200;
	add.s64 	%rd371, %rd2, %rd370;
	add.s64 	%rd47, %rd371, -200;
	add.s64 	%rd372, %rd37, %rd369;
	ld.global.u8 	%rs28, [%rd372+-1];
	setp.gt.u32 	%p324, %r86, 1;
	@%p324 bra 	$L__BB1_724;
	bra.uni 	$L__BB1_833;
$L__BB1_724:
	cvt.s64.s32 	%rd429, %r327;
	mul.wide.s32 	%rd430, %r327, 4;
	add.s64 	%rd48, %rd47, %rd430;
	ld.local.f32 	%f9, [%rd48+-4];
	add.s64 	%rd431, %rd38, %rd429;
	ld.u8 	%rs31, [%rd431+-1];
	mov.b64 	%rd784, 0;
	setp.gt.s16 	%p388, %rs28, 75;
	@%p388 bra 	$L__BB1_743;
	setp.gt.s16 	%p404, %rs28, 68;
	@%p404 bra 	$L__BB1_734;
	setp.gt.s16 	%p412, %rs28, 65;
	@%p412 bra 	$L__BB1_730;
	setp.eq.s16 	%p416, %rs28, 42;
	@%p416 bra 	$L__BB1_776;
	setp.eq.s16 	%p417, %rs28, 65;
	@%p417 bra 	$L__BB1_777;
$L__BB1_729:
	mov.b64 	%rd784, 528;
	bra.uni 	$L__BB1_777;
$L__BB1_730:
	setp.eq.s16 	%p413, %rs28, 66;
	@%p413 bra 	$L__BB1_775;
	setp.eq.s16 	%p414, %rs28, 67;
	@%p414 bra 	$L__BB1_774;
	setp.eq.s16 	%p415, %rs28, 68;
	@%p415 bra 	$L__BB1_733;
	bra.uni 	$L__BB1_729;
$L__BB1_733:
	mov.b64 	%rd784, 72;
	bra.uni 	$L__BB1_777;
$L__BB1_734:
	setp.gt.s16 	%p405, %rs28, 71;
	@%p405 bra 	$L__BB1_739;
	setp.eq.s16 	%p409, %rs28, 69;
	@%p409 bra 	$L__BB1_773;
	setp.eq.s16 	%p410, %rs28, 70;
	@%p410 bra 	$L__BB1_772;
	setp.eq.s16 	%p411, %rs28, 71;
	@%p411 bra 	$L__BB1_738;
	bra.uni 	$L__BB1_729;
$L__BB1_738:
	mov.b64 	%rd784, 168;
	bra.uni 	$L__BB1_777;
$L__BB1_739:
	setp.eq.s16 	%p406, %rs28, 72;
	@%p406 bra 	$L__BB1_771;
	setp.eq.s16 	%p407, %rs28, 73;
	@%p407 bra 	$L__BB1_770;
	setp.eq.s16 	%p408, %rs28, 75;
	@%p408 bra 	$L__BB1_742;
	bra.uni 	$L__BB1_729;
$L__BB1_742:
	mov.b64 	%rd784, 264;
	bra.uni 	$L__BB1_777;
$L__BB1_743:
	setp.gt.s16 	%p389, %rs28, 82;
	@%p389 bra 	$L__BB1_753;
	setp.gt.s16 	%p397, %rs28, 79;
	@%p397 bra 	$L__BB1_749;
	setp.eq.s16 	%p401, %rs28, 76;
	@%p401 bra 	$L__BB1_769;
	setp.eq.s16 	%p402, %rs28, 77;
	@%p402 bra 	$L__BB1_768;
	setp.eq.s16 	%p403, %rs28, 78;
	@%p403 bra 	$L__BB1_748;
	bra.uni 	$L__BB1_729;
$L__BB1_748:
	mov.b64 	%rd784, 48;
	bra.uni 	$L__BB1_777;
$L__BB1_749:
	setp.eq.s16 	%p398, %rs28, 80;
	@%p398 bra 	$L__BB1_767;
	setp.eq.s16 	%p399, %rs28, 81;
	@%p399 bra 	$L__BB1_766;
	setp.eq.s16 	%p400, %rs28, 82;
	@%p400 bra 	$L__BB1_752;
	bra.uni 	$L__BB1_729;
$L__BB1_752:
	mov.b64 	%rd784, 24;
	bra.uni 	$L__BB1_777;
$L__BB1_753:
	setp.gt.s16 	%p390, %rs28, 86;
	@%p390 bra 	$L__BB1_758;
	setp.eq.s16 	%p394, %rs28, 83;
	@%p394 bra 	$L__BB1_765;
	setp.eq.s16 	%p395, %rs28, 84;
	@%p395 bra 	$L__BB1_764;
	setp.eq.s16 	%p396, %rs28, 86;
	@%p396 bra 	$L__BB1_757;
	bra.uni 	$L__BB1_729;
$L__BB1_757:
	mov.b64 	%rd784, 456;
	bra.uni 	$L__BB1_777;
$L__BB1_758:
	setp.eq.s16 	%p391, %rs28, 87;
	@%p391 bra 	$L__BB1_763;
	setp.eq.s16 	%p392, %rs28, 90;
	@%p392 bra 	$L__BB1_762;
	setp.ne.s16 	%p393, %rs28, 89;
	@%p393 bra 	$L__BB1_729;
	mov.b64 	%rd784, 432;
	bra.uni 	$L__BB1_777;
$L__BB1_762:
	mov.b64 	%rd784, 504;
	bra.uni 	$L__BB1_777;
$L__BB1_763:
	mov.b64 	%rd784, 408;
	bra.uni 	$L__BB1_777;
$L__BB1_764:
	mov.b64 	%rd784, 384;
	bra.uni 	$L__BB1_777;
$L__BB1_765:
	mov.b64 	%rd784, 360;
	bra.uni 	$L__BB1_777;
$L__BB1_766:
	mov.b64 	%rd784, 120;
	bra.uni 	$L__BB1_777;
$L__BB1_767:
	mov.b64 	%rd784, 336;
	bra.uni 	$L__BB1_777;
$L__BB1_768:
	mov.b64 	%rd784, 288;
	bra.uni 	$L__BB1_777;
$L__BB1_769:
	mov.b64 	%rd784, 240;
	bra.uni 	$L__BB1_777;
$L__BB1_770:
	mov.b64 	%rd784, 216;
	bra.uni 	$L__BB1_777;
$L__BB1_771:
	mov.b64 	%rd784, 192;
	bra.uni 	$L__BB1_777;
$L__BB1_772:
	mov.b64 	%rd784, 312;
	bra.uni 	$L__BB1_777;
$L__BB1_773:
	mov.b64 	%rd784, 144;
	bra.uni 	$L__BB1_777;
$L__BB1_774:
	mov.b64 	%rd784, 96;
	bra.uni 	$L__BB1_777;
$L__BB1_775:
	mov.b64 	%rd784, 480;
	bra.uni 	$L__BB1_777;
$L__BB1_776:
	mov.b64 	%rd784, 552;
$L__BB1_777:
	mov.b64 	%rd785, 0;
	setp.gt.s16 	%p418, %rs31, 75;
	@%p418 bra 	$L__BB1_796;
	setp.gt.s16 	%p434, %rs31, 68;
	@%p434 bra 	$L__BB1_787;
	setp.gt.s16 	%p442, %rs31, 65;
	@%p442 bra 	$L__BB1_783;
	setp.eq.s16 	%p446, %rs31, 42;
	@%p446 bra 	$L__BB1_829;
	setp.eq.s16 	%p447, %rs31, 65;
	@%p447 bra 	$L__BB1_830;
$L__BB1_782:
	mov.b64 	%rd785, 22;
	bra.uni 	$L__BB1_830;
$L__BB1_783:
	setp.eq.s16 	%p443, %rs31, 66;
	@%p443 bra 	$L__BB1_828;
	setp.eq.s16 	%p444, %rs31, 67;
	@%p444 bra 	$L__BB1_827;
	setp.eq.s16 	%p445, %rs31, 68;
	@%p445 bra 	$L__BB1_786;
	bra.uni 	$L__BB1_782;
$L__BB1_786:
	mov.b64 	%rd785, 3;
	bra.uni 	$L__BB1_830;
$L__BB1_787:
	setp.gt.s16 	%p435, %rs31, 71;
	@%p435 bra 	$L__BB1_792;
	setp.eq.s16 	%p439, %rs31, 69;
	@%p439 bra 	$L__BB1_826;
	setp.eq.s16 	%p440, %rs31, 70;
	@%p440 bra 	$L__BB1_825;
	setp.eq.s16 	%p441, %rs31, 71;
	@%p441 bra 	$L__BB1_791;
	bra.uni 	$L__BB1_782;
$L__BB1_791:
	mov.b64 	%rd785, 7;
	bra.uni 	$L__BB1_830;
$L__BB1_792:
	setp.eq.s16 	%p436, %rs31, 72;
	@%p436 bra 	$L__BB1_824;
	setp.eq.s16 	%p437, %rs31, 73;
	@%p437 bra 	$L__BB1_823;
	setp.eq.s16 	%p438, %rs31, 75;
	@%p438 bra 	$L__BB1_795;
	bra.uni 	$L__BB1_782;
$L__BB1_795:
	mov.b64 	%rd785, 11;
	bra.uni 	$L__BB1_830;
$L__BB1_796:
	setp.gt.s16 	%p419, %rs31, 82;
	@%p419 bra 	$L__BB1_806;
	setp.gt.s16 	%p427, %rs31, 79;
	@%p427 bra 	$L__BB1_802;
	setp.eq.s16 	%p431, %rs31, 76;
	@%p431 bra 	$L__BB1_822;
	setp.eq.s16 	%p432, %rs31, 77;
	@%p432 bra 	$L__BB1_821;
	setp.eq.s16 	%p433, %rs31, 78;
	@%p433 bra 	$L__BB1_801;
	bra.uni 	$L__BB1_782;
$L__BB1_801:
	mov.b64 	%rd785, 2;
	bra.uni 	$L__BB1_830;
$L__BB1_802:
	setp.eq.s16 	%p428, %rs31, 80;
	@%p428 bra 	$L__BB1_820;
	setp.eq.s16 	%p429, %rs31, 81;
	@%p429 bra 	$L__BB1_819;
	setp.eq.s16 	%p430, %rs31, 82;
	@%p430 bra 	$L__BB1_805;
	bra.uni 	$L__BB1_782;
$L__BB1_805:
	mov.b64 	%rd785, 1;
	bra.uni 	$L__BB1_830;
$L__BB1_806:
	setp.gt.s16 	%p420, %rs31, 86;
	@%p420 bra 	$L__BB1_811;
	setp.eq.s16 	%p424, %rs31, 83;
	@%p424 bra 	$L__BB1_818;
	setp.eq.s16 	%p425, %rs31, 84;
	@%p425 bra 	$L__BB1_817;
	setp.eq.s16 	%p426, %rs31, 86;
	@%p426 bra 	$L__BB1_810;
	bra.uni 	$L__BB1_782;
$L__BB1_810:
	mov.b64 	%rd785, 19;
	bra.uni 	$L__BB1_830;
$L__BB1_811:
	setp.eq.s16 	%p421, %rs31, 87;
	@%p421 bra 	$L__BB1_816;
	setp.eq.s16 	%p422, %rs31, 90;
	@%p422 bra 	$L__BB1_815;
	setp.ne.s16 	%p423, %rs31, 89;
	@%p423 bra 	$L__BB1_782;
	mov.b64 	%rd785, 18;
	bra.uni 	$L__BB1_830;
$L__BB1_815:
	mov.b64 	%rd785, 21;
	bra.uni 	$L__BB1_830;
$L__BB1_816:
	mov.b64 	%rd785, 17;
	bra.uni 	$L__BB1_830;
$L__BB1_817:
	mov.b64 	%rd785, 16;
	bra.uni 	$L__BB1_830;
$L__BB1_818:
	mov.b64 	%rd785, 15;
	bra.uni 	$L__BB1_830;
$L__BB1_819:
	mov.b64 	%rd785, 5;
	bra.uni 	$L__BB1_830;
$L__BB1_820:
	mov.b64 	%rd785, 14;
	bra.uni 	$L__BB1_830;
$L__BB1_821:
	mov.b64 	%rd785, 12;
	bra.uni 	$L__BB1_830;
$L__BB1_822:
	mov.b64 	%rd785, 10;
	bra.uni 	$L__BB1_830;
$L__BB1_823:
	mov.b64 	%rd785, 9;
	bra.uni 	$L__BB1_830;
$L__BB1_824:
	mov.b64 	%rd785, 8;
	bra.uni 	$L__BB1_830;
$L__BB1_825:
	mov.b64 	%rd785, 13;
	bra.uni 	$L__BB1_830;
$L__BB1_826:
	mov.b64 	%rd785, 6;
	bra.uni 	$L__BB1_830;
$L__BB1_827:
	mov.b64 	%rd785, 4;
	bra.uni 	$L__BB1_830;
$L__BB1_828:
	mov.b64 	%rd785, 20;
	bra.uni 	$L__BB1_830;
$L__BB1_829:
	mov.b64 	%rd785, 23;
$L__BB1_830:
	add.s64 	%rd479, %rd785, %rd784;
	shl.b64 	%rd480, %rd479, 2;
	mov.u64 	%rd481, BLOSUM62_SCORES;
	add.s64 	%rd482, %rd481, %rd480;
	ld.const.f32 	%f46, [%rd482];
	add.f32 	%f10, %f9, %f46;
	setp.lt.u32 	%p448, %r327, 2;
	mov.f32 	%f74, 0fC0000000;
	@%p448 bra 	$L__BB1_832;
	ld.local.f32 	%f47, [%rd48];
	add.f32 	%f74, %f47, 0fC0000000;
$L__BB1_832:
	ld.local.f32 	%f48, [%rd48+196];
	add.f32 	%f49, %f48, 0fC0000000;
	max.f32 	%f50, %f74, %f49;
	max.f32 	%f51, %f10, %f50;
	max.f32 	%f52, %f51, 0f00000000;
	st.local.f32 	[%rd48+200], %f52;
	setp.gt.f32 	%p449, %f52, %f81;
	selp.f32 	%f81, %f52, %f81, %p449;
	selp.b32 	%r333, %r86, %r333, %p449;
	selp.b32 	%r334, %r327, %r334, %p449;
	add.s32 	%r96, %r327, 1;
	setp.lt.u32 	%p450, %r327, %r90;
	mov.u32 	%r327, %r96;
	@%p450 bra 	$L__BB1_724;
	bra.uni 	$L__BB1_942;
$L__BB1_833:
	cvt.s64.s32 	%rd374, %r327;
	mul.wide.s32 	%rd375, %r327, 4;
	add.s64 	%rd51, %rd47, %rd375;
	ld.local.f32 	%f15, [%rd51+-4];
	add.s64 	%rd376, %rd38, %rd374;
	ld.u8 	%rs32, [%rd376+-1];
	mov.b64 	%rd786, 0;
	setp.gt.s16 	%p325, %rs28, 75;
	@%p325 bra 	$L__BB1_852;
	setp.gt.s16 	%p341, %rs28, 68;
	@%p341 bra 	$L__BB1_843;
	setp.gt.s16 	%p349, %rs28, 65;
	@%p349 bra 	$L__BB1_839;
	setp.eq.s16 	%p353, %rs28, 42;
	@%p353 bra 	$L__BB1_885;
	setp.eq.s16 	%p354, %rs28, 65;
	@%p354 bra 	$L__BB1_886;
$L__BB1_838:
	mov.b64 	%rd786, 528;
	bra.uni 	$L__BB1_886;
$L__BB1_839:
	setp.eq.s16 	%p350, %rs28, 66;
	@%p350 bra 	$L__BB1_884;
	setp.eq.s16 	%p351, %rs28, 67;
	@%p351 bra 	$L__BB1_871;
	setp.eq.s16 	%p352, %rs28, 68;
	@%p352 bra 	$L__BB1_842;
	bra.uni 	$L__BB1_838;
$L__BB1_842:
	mov.b64 	%rd786, 72;
	bra.uni 	$L__BB1_886;
$L__BB1_843:
	setp.gt.s16 	%p342, %rs28, 71;
	@%p342 bra 	$L__BB1_848;
	setp.eq.s16 	%p346, %rs28, 69;
	@%p346 bra 	$L__BB1_873;
	setp.eq.s16 	%p347, %rs28, 70;
	@%p347 bra 	$L__BB1_878;
	setp.eq.s16 	%p348, %rs28, 71;
	@%p348 bra 	$L__BB1_847;
	bra.uni 	$L__BB1_838;
$L__BB1_847:
	mov.b64 	%rd786, 168;
	bra.uni 	$L__BB1_886;
$L__BB1_848:
	setp.eq.s16 	%p343, %rs28, 72;
	@%p343 bra 	$L__BB1_874;
	setp.eq.s16 	%p344, %rs28, 73;
	@%p344 bra 	$L__BB1_875;
	setp.eq.s16 	%p345, %rs28, 75;
	@%p345 bra 	$L__BB1_851;
	bra.uni 	$L__BB1_838;
$L__BB1_851:
	mov.b64 	%rd786, 264;
	bra.uni 	$L__BB1_886;
$L__BB1_852:
	setp.gt.s16 	%p326, %rs28, 82;
	@%p326 bra 	$L__BB1_862;
	setp.gt.s16 	%p334, %rs28, 79;
	@%p334 bra 	$L__BB1_858;
	setp.eq.s16 	%p338, %rs28, 76;
	@%p338 bra 	$L__BB1_876;
	setp.eq.s16 	%p339, %rs28, 77;
	@%p339 bra 	$L__BB1_877;
	setp.eq.s16 	%p340, %rs28, 78;
	@%p340 bra 	$L__BB1_857;
	bra.uni 	$L__BB1_838;
$L__BB1_857:
	mov.b64 	%rd786, 48;
	bra.uni 	$L__BB1_886;
$L__BB1_858:
	setp.eq.s16 	%p335, %rs28, 80;
	@%p335 bra 	$L__BB1_879;
	setp.eq.s16 	%p336, %rs28, 81;
	@%p336 bra 	$L__BB1_872;
	setp.eq.s16 	%p337, %rs28, 82;
	@%p337 bra 	$L__BB1_861;
	bra.uni 	$L__BB1_838;
$L__BB1_861:
	mov.b64 	%rd786, 24;
	bra.uni 	$L__BB1_886;
$L__BB1_862:
	setp.gt.s16 	%p327, %rs28, 86;
	@%p327 bra 	$L__BB1_867;
	setp.eq.s16 	%p331, %rs28, 83;
	@%p331 bra 	$L__BB1_880;
	setp.eq.s16 	%p332, %rs28, 84;
	@%p332 bra 	$L__BB1_881;
	setp.eq.s16 	%p333, %rs28, 86;
	@%p333 bra 	$L__BB1_866;
	bra.uni 	$L__BB1_838;
$L__BB1_866:
	mov.b64 	%rd786, 456;
	bra.uni 	$L__BB1_886;
$L__BB1_867:
	setp.eq.s16 	%p328, %rs28, 87;
	@%p328 bra 	$L__BB1_882;
	setp.eq.s16 	%p329, %rs28, 89;
	@%p329 bra 	$L__BB1_883;
	setp.eq.s16 	%p330, %rs28, 90;
	@%p330 bra 	$L__BB1_870;
	bra.uni 	$L__BB1_838;
$L__BB1_870:
	mov.b64 	%rd786, 504;
	bra.uni 	$L__BB1_886;
$L__BB1_871:
	mov.b64 	%rd786, 96;
	bra.uni 	$L__BB1_886;
$L__BB1_872:
	mov.b64 	%rd786, 120;
	bra.uni 	$L__BB1_886;
$L__BB1_873:
	mov.b64 	%rd786, 144;
	bra.uni 	$L__BB1_886;
$L__BB1_874:
	mov.b64 	%rd786, 192;
	bra.uni 	$L__BB1_886;
$L__BB1_875:
	mov.b64 	%rd786, 216;
	bra.uni 	$L__BB1_886;
$L__BB1_876:
	mov.b64 	%rd786, 240;
	bra.uni 	$L__BB1_886;
$L__BB1_877:
	mov.b64 	%rd786, 288;
	bra.uni 	$L__BB1_886;
$L__BB1_878:
	mov.b64 	%rd786, 312;
	bra.uni 	$L__BB1_886;
$L__BB1_879:
	mov.b64 	%rd786, 336;
	bra.uni 	$L__BB1_886;
$L__BB1_880:
	mov.b64 	%rd786, 360;
	bra.uni 	$L__BB1_886;
$L__BB1_881:
	mov.b64 	%rd786, 384;
	bra.uni 	$L__BB1_886;
$L__BB1_882:
	mov.b64 	%rd786, 408;
	bra.uni 	$L__BB1_886;
$L__BB1_883:
	mov.b64 	%rd786, 432;
	bra.uni 	$L__BB1_886;
$L__BB1_884:
	mov.b64 	%rd786, 480;
	bra.uni 	$L__BB1_886;
$L__BB1_885:
	mov.b64 	%rd786, 552;
$L__BB1_886:
	mov.b64 	%rd787, 0;
	setp.gt.s16 	%p355, %rs32, 75;
	@%p355 bra 	$L__BB1_905;
	setp.gt.s16 	%p371, %rs32, 68;
	@%p371 bra 	$L__BB1_896;
	setp.gt.s16 	%p379, %rs32, 65;
	@%p379 bra 	$L__BB1_892;
	setp.eq.s16 	%p383, %rs32, 42;
	@%p383 bra 	$L__BB1_938;
	setp.eq.s16 	%p384, %rs32, 65;
	@%p384 bra 	$L__BB1_939;
$L__BB1_891:
	mov.b64 	%rd787, 22;
	bra.uni 	$L__BB1_939;
$L__BB1_892:
	setp.eq.s16 	%p380, %rs32, 66;
	@%p380 bra 	$L__BB1_937;
	setp.eq.s16 	%p381, %rs32, 67;
	@%p381 bra 	$L__BB1_924;
	setp.eq.s16 	%p382, %rs32, 68;
	@%p382 bra 	$L__BB1_895;
	bra.uni 	$L__BB1_891;
$L__BB1_895:
	mov.b64 	%rd787, 3;
	bra.uni 	$L__BB1_939;
$L__BB1_896:
	setp.gt.s16 	%p372, %rs32, 71;
	@%p372 bra 	$L__BB1_901;
	setp.eq.s16 	%p376, %rs32, 69;
	@%p376 bra 	$L__BB1_926;
	setp.eq.s16 	%p377, %rs32, 70;
	@%p377 bra 	$L__BB1_931;
	setp.eq.s16 	%p378, %rs32, 71;
	@%p378 bra 	$L__BB1_900;
	bra.uni 	$L__BB1_891;
$L__BB1_900:
	mov.b64 	%rd787, 7;
	bra.uni 	$L__BB1_939;
$L__BB1_901:
	setp.eq.s16 	%p373, %rs32, 72;
	@%p373 bra 	$L__BB1_927;
	setp.eq.s16 	%p374, %rs32, 73;
	@%p374 bra 	$L__BB1_928;
	setp.eq.s16 	%p375, %rs32, 75;
	@%p375 bra 	$L__BB1_904;
	bra.uni 	$L__BB1_891;
$L__BB1_904:
	mov.b64 	%rd787, 11;
	bra.uni 	$L__BB1_939;
$L__BB1_905:
	setp.gt.s16 	%p356, %rs32, 82;
	@%p356 bra 	$L__BB1_915;
	setp.gt.s16 	%p364, %rs32, 79;
	@%p364 bra 	$L__BB1_911;
	setp.eq.s16 	%p368, %rs32, 76;
	@%p368 bra 	$L__BB1_929;
	setp.eq.s16 	%p369, %rs32, 77;
	@%p369 bra 	$L__BB1_930;
	setp.eq.s16 	%p370, %rs32, 78;
	@%p370 bra 	$L__BB1_910;
	bra.uni 	$L__BB1_891;
$L__BB1_910:
	mov.b64 	%rd787, 2;
	bra.uni 	$L__BB1_939;
$L__BB1_911:
	setp.eq.s16 	%p365, %rs32, 80;
	@%p365 bra 	$L__BB1_932;
	setp.eq.s16 	%p366, %rs32, 81;
	@%p366 bra 	$L__BB1_925;
	setp.eq.s16 	%p367, %rs32, 82;
	@%p367 bra 	$L__BB1_914;
	bra.uni 	$L__BB1_891;
$L__BB1_914:
	mov.b64 	%rd787, 1;
	bra.uni 	$L__BB1_939;
$L__BB1_915:
	setp.gt.s16 	%p357, %rs32, 86;
	@%p357 bra 	$L__BB1_920;
	setp.eq.s16 	%p361, %rs32, 83;
	@%p361 bra 	$L__BB1_933;
	setp.eq.s16 	%p362, %rs32, 84;
	@%p362 bra 	$L__BB1_934;
	setp.eq.s16 	%p363, %rs32, 86;
	@%p363 bra 	$L__BB1_919;
	bra.uni 	$L__BB1_891;
$L__BB1_919:
	mov.b64 	%rd787, 19;
	bra.uni 	$L__BB1_939;
$L__BB1_920:
	setp.eq.s16 	%p358, %rs32, 87;
	@%p358 bra 	$L__BB1_935;
	setp.eq.s16 	%p359, %rs32, 89;
	@%p359 bra 	$L__BB1_936;
	setp.eq.s16 	%p360, %rs32, 90;
	@%p360 bra 	$L__BB1_923;
	bra.uni 	$L__BB1_891;
$L__BB1_923:
	mov.b64 	%rd787, 21;
	bra.uni 	$L__BB1_939;
$L__BB1_924:
	mov.b64 	%rd787, 4;
	bra.uni 	$L__BB1_939;
$L__BB1_925:
	mov.b64 	%rd787, 5;
	bra.uni 	$L__BB1_939;
$L__BB1_926:
	mov.b64 	%rd787, 6;
	bra.uni 	$L__BB1_939;
$L__BB1_927:
	mov.b64 	%rd787, 8;
	bra.uni 	$L__BB1_939;
$L__BB1_928:
	mov.b64 	%rd787, 9;
	bra.uni 	$L__BB1_939;
$L__BB1_929:
	mov.b64 	%rd787, 10;
	bra.uni 	$L__BB1_939;
$L__BB1_930:
	mov.b64 	%rd787, 12;
	bra.uni 	$L__BB1_939;
$L__BB1_931:
	mov.b64 	%rd787, 13;
	bra.uni 	$L__BB1_939;
$L__BB1_932:
	mov.b64 	%rd787, 14;
	bra.uni 	$L__BB1_939;
$L__BB1_933:
	mov.b64 	%rd787, 15;
	bra.uni 	$L__BB1_939;
$L__BB1_934:
	mov.b64 	%rd787, 16;
	bra.uni 	$L__BB1_939;
$L__BB1_935:
	mov.b64 	%rd787, 17;
	bra.uni 	$L__BB1_939;
$L__BB1_936:
	mov.b64 	%rd787, 18;
	bra.uni 	$L__BB1_939;
$L__BB1_937:
	mov.b64 	%rd787, 20;
	bra.uni 	$L__BB1_939;
$L__BB1_938:
	mov.b64 	%rd787, 23;
$L__BB1_939:
	add.s64 	%rd424, %rd787, %rd786;
	shl.b64 	%rd425, %rd424, 2;
	mov.u64 	%rd426, BLOSUM62_SCORES;
	add.s64 	%rd427, %rd426, %rd425;
	ld.const.f32 	%f40, [%rd427];
	add.f32 	%f16, %f15, %f40;
	setp.lt.u32 	%p385, %r327, 2;
	mov.f32 	%f76, 0fC0000000;
	@%p385 bra 	$L__BB1_941;
	ld.local.f32 	%f41, [%rd51];
	add.f32 	%f76, %f41, 0fC0000000;
$L__BB1_941:
	max.f32 	%f42, %f76, 0fC0000000;
	max.f32 	%f43, %f16, %f42;
	max.f32 	%f44, %f43, 0f00000000;
	st.local.f32 	[%rd51+200], %f44;
	setp.gt.f32 	%p386, %f44, %f81;
	selp.f32 	%f81, %f44, %f81, %p386;
	selp.b32 	%r333, %r86, %r333, %p386;
	selp.b32 	%r334, %r327, %r334, %p386;
	add.s32 	%r102, %r327, 1;
	setp.lt.u32 	%p387, %r327, %r90;
	mov.u32 	%r327, %r102;
	@%p387 bra 	$L__BB1_833;
$L__BB1_942:
	add.s32 	%r324, %r86, 1;
	setp.eq.s32 	%p451, %r86, %r79;
	@%p451 bra 	$L__BB1_943;
	bra.uni 	$L__BB1_493;
$L__BB1_943:
	mov.b16 	%rs158, 0;
	mov.b32 	%r343, 0;
$L__BB1_944:
	mov.u32 	%r107, %r334;
	mov.u32 	%r106, %r333;
	min.s32 	%r217, %r106, %r107;
	setp.gt.s32 	%p2, %r217, 0;
	setp.lt.s32 	%p453, %r217, 1;
	mul.wide.u32 	%rd483, %r106, 200;
	add.s64 	%rd54, %rd2, %rd483;
	mul.wide.u32 	%rd484, %r107, 4;
	add.s64 	%rd55, %rd54, %rd484;
	mov.pred 	%p745, 0;
	@%p453 bra 	$L__BB1_946;
	ld.local.f32 	%f53, [%rd55];
	setp.gt.f32 	%p745, %f53, 0f00000000;
$L__BB1_946:
	setp.gt.u32 	%p454, %r343, 48;
	not.pred 	%p455, %p745;
	or.pred  	%p456, %p455, %p454;
	@%p456 bra 	$L__BB1_1063;
	not.pred 	%p457, %p2;
	@%p457 bra 	$L__BB1_1057;
	ld.local.f32 	%f78, [%rd55];
	add.s32 	%r333, %r106, -1;
	cvt.u64.u32 	%rd488, %r333;
	mul.wide.u32 	%rd489, %r333, 200;
	add.s64 	%rd490, %rd2, %rd489;
	add.s32 	%r334, %r107, -1;
	cvt.u64.u32 	%rd491, %r334;
	mul.wide.u32 	%rd492, %r334, 4;
	add.s64 	%rd493, %rd490, %rd492;
	ld.local.f32 	%f22, [%rd493];
	add.s64 	%rd494, %rd37, %rd488;
	ld.global.u8 	%rs103, [%rd494];
	add.s64 	%rd495, %rd38, %rd491;
	ld.u8 	%rs35, [%rd495];
	mov.b64 	%rd788, 0;
	setp.gt.s16 	%p459, %rs103, 75;
	@%p459 bra 	$L__BB1_967;
	setp.gt.s16 	%p475, %rs103, 68;
	@%p475 bra 	$L__BB1_958;
	setp.gt.s16 	%p483, %rs103, 65;
	@%p483 bra 	$L__BB1_954;
	setp.eq.s16 	%p487, %rs103, 42;
	@%p487 bra 	$L__BB1_1000;
	setp.eq.s16 	%p488, %rs103, 65;
	@%p488 bra 	$L__BB1_1001;
$L__BB1_953:
	mov.b64 	%rd788, 528;
	bra.uni 	$L__BB1_1001;
$L__BB1_954:
	setp.eq.s16 	%p484, %rs103, 66;
	@%p484 bra 	$L__BB1_999;
	setp.eq.s16 	%p485, %rs103, 67;
	@%p485 bra 	$L__BB1_986;
	setp.eq.s16 	%p486, %rs103, 68;
	@%p486 bra 	$L__BB1_957;
	bra.uni 	$L__BB1_953;
$L__BB1_957:
	mov.b64 	%rd788, 72;
	bra.uni 	$L__BB1_1001;
$L__BB1_958:
	setp.gt.s16 	%p476, %rs103, 71;
	@%p476 bra 	$L__BB1_963;
	setp.eq.s16 	%p480, %rs103, 69;
	@%p480 bra 	$L__BB1_988;
	setp.eq.s16 	%p481, %rs103, 70;
	@%p481 bra 	$L__BB1_993;
	setp.eq.s16 	%p482, %rs103, 71;
	@%p482 bra 	$L__BB1_962;
	bra.uni 	$L__BB1_953;
$L__BB1_962:
	mov.b64 	%rd788, 168;
	bra.uni 	$L__BB1_1001;
$L__BB1_963:
	setp.eq.s16 	%p477, %rs103, 72;
	@%p477 bra 	$L__BB1_989;
	setp.eq.s16 	%p478, %rs103, 73;
	@%p478 bra 	$L__BB1_990;
	setp.eq.s16 	%p479, %rs103, 75;
	@%p479 bra 	$L__BB1_966;
	bra.uni 	$L__BB1_953;
$L__BB1_966:
	mov.b64 	%rd788, 264;
	bra.uni 	$L__BB1_1001;
$L__BB1_967:
	setp.gt.s16 	%p460, %rs103, 82;
	@%p460 bra 	$L__BB1_977;
	setp.gt.s16 	%p468, %rs103, 79;
	@%p468 bra 	$L__BB1_973;
	setp.eq.s16 	%p472, %rs103, 76;
	@%p472 bra 	$L__BB1_991;
	setp.eq.s16 	%p473, %rs103, 77;
	@%p473 bra 	$L__BB1_992;
	setp.eq.s16 	%p474, %rs103, 78;
	@%p474 bra 	$L__BB1_972;
	bra.uni 	$L__BB1_953;
$L__BB1_972:
	mov.b64 	%rd788, 48;
	bra.uni 	$L__BB1_1001;
$L__BB1_973:
	setp.eq.s16 	%p469, %rs103, 80;
	@%p469 bra 	$L__BB1_994;
	setp.eq.s16 	%p470, %rs103, 81;
	@%p470 bra 	$L__BB1_987;
	setp.eq.s16 	%p471, %rs103, 82;
	@%p471 bra 	$L__BB1_976;
	bra.uni 	$L__BB1_953;
$L__BB1_976:
	mov.b64 	%rd788, 24;
	bra.uni 	$L__BB1_1001;
$L__BB1_977:
	setp.gt.s16 	%p461, %rs103, 86;
	@%p461 bra 	$L__BB1_982;
	setp.eq.s16 	%p465, %rs103, 83;
	@%p465 bra 	$L__BB1_995;
	setp.eq.s16 	%p466, %rs103, 84;
	@%p466 bra 	$L__BB1_996;
	setp.eq.s16 	%p467, %rs103, 86;
	@%p467 bra 	$L__BB1_981;
	bra.uni 	$L__BB1_953;
$L__BB1_981:
	mov.b64 	%rd788, 456;
	bra.uni 	$L__BB1_1001;
$L__BB1_982:
	setp.eq.s16 	%p462, %rs103, 87;
	@%p462 bra 	$L__BB1_997;
	setp.eq.s16 	%p463, %rs103, 89;
	@%p463 bra 	$L__BB1_998;
	setp.eq.s16 	%p464, %rs103, 90;
	@%p464 bra 	$L__BB1_985;
	bra.uni 	$L__BB1_953;
$L__BB1_985:
	mov.b64 	%rd788, 504;
	bra.uni 	$L__BB1_1001;
$L__BB1_986:
	mov.b64 	%rd788, 96;
	bra.uni 	$L__BB1_1001;
$L__BB1_987:
	mov.b64 	%rd788, 120;
	bra.uni 	$L__BB1_1001;
$L__BB1_988:
	mov.b64 	%rd788, 144;
	bra.uni 	$L__BB1_1001;
$L__BB1_989:
	mov.b64 	%rd788, 192;
	bra.uni 	$L__BB1_1001;
$L__BB1_990:
	mov.b64 	%rd788, 216;
	bra.uni 	$L__BB1_1001;
$L__BB1_991:
	mov.b64 	%rd788, 240;
	bra.uni 	$L__BB1_1001;
$L__BB1_992:
	mov.b64 	%rd788, 288;
	bra.uni 	$L__BB1_1001;
$L__BB1_993:
	mov.b64 	%rd788, 312;
	bra.uni 	$L__BB1_1001;
$L__BB1_994:
	mov.b64 	%rd788, 336;
	bra.uni 	$L__BB1_1001;
$L__BB1_995:
	mov.b64 	%rd788, 360;
	bra.uni 	$L__BB1_1001;
$L__BB1_996:
	mov.b64 	%rd788, 384;
	bra.uni 	$L__BB1_1001;
$L__BB1_997:
	mov.b64 	%rd788, 408;
	bra.uni 	$L__BB1_1001;
$L__BB1_998:
	mov.b64 	%rd788, 432;
	bra.uni 	$L__BB1_1001;
$L__BB1_999:
	mov.b64 	%rd788, 480;
	bra.uni 	$L__BB1_1001;
$L__BB1_1000:
	mov.b64 	%rd788, 552;
$L__BB1_1001:
	mov.b64 	%rd789, 0;
	setp.gt.s16 	%p489, %rs35, 75;
	@%p489 bra 	$L__BB1_1020;
	setp.gt.s16 	%p505, %rs35, 68;
	@%p505 bra 	$L__BB1_1011;
	setp.gt.s16 	%p513, %rs35, 65;
	@%p513 bra 	$L__BB1_1007;
	setp.eq.s16 	%p517, %rs35, 42;
	@%p517 bra 	$L__BB1_1053;
	setp.eq.s16 	%p518, %rs35, 65;
	@%p518 bra 	$L__BB1_1054;
$L__BB1_1006:
	mov.b64 	%rd789, 22;
	bra.uni 	$L__BB1_1054;
$L__BB1_1007:
	setp.eq.s16 	%p514, %rs35, 66;
	@%p514 bra 	$L__BB1_1052;
	setp.eq.s16 	%p515, %rs35, 67;
	@%p515 bra 	$L__BB1_1039;
	setp.eq.s16 	%p516, %rs35, 68;
	@%p516 bra 	$L__BB1_1010;
	bra.uni 	$L__BB1_1006;
$L__BB1_1010:
	mov.b64 	%rd789, 3;
	bra.uni 	$L__BB1_1054;
$L__BB1_1011:
	setp.gt.s16 	%p506, %rs35, 71;
	@%p506 bra 	$L__BB1_1016;
	setp.eq.s16 	%p510, %rs35, 69;
	@%p510 bra 	$L__BB1_1041;
	setp.eq.s16 	%p511, %rs35, 70;
	@%p511 bra 	$L__BB1_1046;
	setp.eq.s16 	%p512, %rs35, 71;
	@%p512 bra 	$L__BB1_1015;
	bra.uni 	$L__BB1_1006;
$L__BB1_1015:
	mov.b64 	%rd789, 7;
	bra.uni 	$L__BB1_1054;
$L__BB1_1016:
	setp.eq.s16 	%p507, %rs35, 72;
	@%p507 bra 	$L__BB1_1042;
	setp.eq.s16 	%p508, %rs35, 73;
	@%p508 bra 	$L__BB1_1043;
	setp.eq.s16 	%p509, %rs35, 75;
	@%p509 bra 	$L__BB1_1019;
	bra.uni 	$L__BB1_1006;
$L__BB1_1019:
	mov.b64 	%rd789, 11;
	bra.uni 	$L__BB1_1054;
$L__BB1_1020:
	setp.gt.s16 	%p490, %rs35, 82;
	@%p490 bra 	$L__BB1_1030;
	setp.gt.s16 	%p498, %rs35, 79;
	@%p498 bra 	$L__BB1_1026;
	setp.eq.s16 	%p502, %rs35, 76;
	@%p502 bra 	$L__BB1_1044;
	setp.eq.s16 	%p503, %rs35, 77;
	@%p503 bra 	$L__BB1_1045;
	setp.eq.s16 	%p504, %rs35, 78;
	@%p504 bra 	$L__BB1_1025;
	bra.uni 	$L__BB1_1006;
$L__BB1_1025:
	mov.b64 	%rd789, 2;
	bra.uni 	$L__BB1_1054;
$L__BB1_1026:
	setp.eq.s16 	%p499, %rs35, 80;
	@%p499 bra 	$L__BB1_1047;
	setp.eq.s16 	%p500, %rs35, 81;
	@%p500 bra 	$L__BB1_1040;
	setp.eq.s16 	%p501, %rs35, 82;
	@%p501 bra 	$L__BB1_1029;
	bra.uni 	$L__BB1_1006;
$L__BB1_1029:
	mov.b64 	%rd789, 1;
	bra.uni 	$L__BB1_1054;
$L__BB1_1030:
	setp.gt.s16 	%p491, %rs35, 86;
	@%p491 bra 	$L__BB1_1035;
	setp.eq.s16 	%p495, %rs35, 83;
	@%p495 bra 	$L__BB1_1048;
	setp.eq.s16 	%p496, %rs35, 84;
	@%p496 bra 	$L__BB1_1049;
	setp.eq.s16 	%p497, %rs35, 86;
	@%p497 bra 	$L__BB1_1034;
	bra.uni 	$L__BB1_1006;
$L__BB1_1034:
	mov.b64 	%rd789, 19;
	bra.uni 	$L__BB1_1054;
$L__BB1_1035:
	setp.eq.s16 	%p492, %rs35, 87;
	@%p492 bra 	$L__BB1_1050;
	setp.eq.s16 	%p493, %rs35, 89;
	@%p493 bra 	$L__BB1_1051;
	setp.eq.s16 	%p494, %rs35, 90;
	@%p494 bra 	$L__BB1_1038;
	bra.uni 	$L__BB1_1006;
$L__BB1_1038:
	mov.b64 	%rd789, 21;
	bra.uni 	$L__BB1_1054;
$L__BB1_1039:
	mov.b64 	%rd789, 4;
	bra.uni 	$L__BB1_1054;
$L__BB1_1040:
	mov.b64 	%rd789, 5;
	bra.uni 	$L__BB1_1054;
$L__BB1_1041:
	mov.b64 	%rd789, 6;
	bra.uni 	$L__BB1_1054;
$L__BB1_1042:
	mov.b64 	%rd789, 8;
	bra.uni 	$L__BB1_1054;
$L__BB1_1043:
	mov.b64 	%rd789, 9;
	bra.uni 	$L__BB1_1054;
$L__BB1_1044:
	mov.b64 	%rd789, 10;
	bra.uni 	$L__BB1_1054;
$L__BB1_1045:
	mov.b64 	%rd789, 12;
	bra.uni 	$L__BB1_1054;
$L__BB1_1046:
	mov.b64 	%rd789, 13;
	bra.uni 	$L__BB1_1054;
$L__BB1_1047:
	mov.b64 	%rd789, 14;
	bra.uni 	$L__BB1_1054;
$L__BB1_1048:
	mov.b64 	%rd789, 15;
	bra.uni 	$L__BB1_1054;
$L__BB1_1049:
	mov.b64 	%rd789, 16;
	bra.uni 	$L__BB1_1054;
$L__BB1_1050:
	mov.b64 	%rd789, 17;
	bra.uni 	$L__BB1_1054;
$L__BB1_1051:
	mov.b64 	%rd789, 18;
	bra.uni 	$L__BB1_1054;
$L__BB1_1052:
	mov.b64 	%rd789, 20;
	bra.uni 	$L__BB1_1054;
$L__BB1_1053:
	mov.b64 	%rd789, 23;
$L__BB1_1054:
	add.s64 	%rd543, %rd789, %rd788;
	shl.b64 	%rd544, %rd543, 2;
	mov.u64 	%rd545, BLOSUM62_SCORES;
	add.s64 	%rd546, %rd545, %rd544;
	ld.const.f32 	%f54, [%rd546];
	add.f32 	%f55, %f22, %f54;
	setp.neu.f32 	%p519, %f78, %f55;
	@%p519 bra 	$L__BB1_1059;
	setp.eq.s16 	%p529, %rs103, %rs35;
	and.b16  	%rs117, %rs158, 255;
	setp.gt.u16 	%p530, %rs117, 9;
	or.pred  	%p531, %p529, %p530;
	@%p531 bra 	$L__BB1_1062;
	cvt.u16.u32 	%rs118, %r343;
	add.s16 	%rs119, %rs118, -1;
	cvt.u64.u16 	%rd560, %rs158;
	and.b64  	%rd561, %rd560, 255;
	add.s64 	%rd562, %rd6, %rd561;
	st.local.u8 	[%rd562], %rs119;
	add.s16 	%rs158, %rs158, 1;
	bra.uni 	$L__BB1_1062;
$L__BB1_1057:
	setp.lt.s32 	%p458, %r106, 1;
	@%p458 bra 	$L__BB1_1060;
	mul.wide.s32 	%rd485, %r107, 4;
	add.s64 	%rd486, %rd54, %rd485;
	ld.local.f32 	%f78, [%rd486];
$L__BB1_1059:
	add.s32 	%r333, %r106, -1;
	mul.wide.u32 	%rd547, %r333, 200;
	add.s64 	%rd548, %rd2, %rd547;
	mul.wide.s32 	%rd549, %r107, 4;
	add.s64 	%rd550, %rd548, %rd549;
	ld.local.f32 	%f56, [%rd550];
	add.f32 	%f57, %f56, 0fC0000000;
	setp.eq.f32 	%p520, %f78, %f57;
	mov.u32 	%r334, %r107;
	@%p520 bra 	$L__BB1_1062;
$L__BB1_1060:
	setp.lt.s32 	%p521, %r107, 1;
	@%p521 bra 	$L__BB1_1063;
	mul.wide.s32 	%rd551, %r106, 200;
	add.s64 	%rd552, %rd2, %rd551;
	mul.wide.u32 	%rd553, %r107, 4;
	add.s64 	%rd554, %rd552, %rd553;
	ld.local.f32 	%f58, [%rd554];
	add.s32 	%r334, %r107, -1;
	mul.wide.u32 	%rd555, %r334, 4;
	add.s64 	%rd556, %rd552, %rd555;
	ld.local.f32 	%f59, [%rd556];
	add.f32 	%f60, %f59, 0fC0000000;
	setp.neu.f32 	%p522, %f58, %f60;
	mov.u32 	%r333, %r106;
	@%p522 bra 	$L__BB1_1063;
$L__BB1_1062:
	add.s32 	%r343, %r343, 1;
	bra.uni 	$L__BB1_944;
$L__BB1_1063:
	cvt.u16.u32 	%rs161, %r106;
	cvt.u16.u32 	%rs162, %r107;
	cvt.u32.u16 	%r218, %rs158;
	and.b32  	%r116, %r218, 255;
	and.b16  	%rs106, %rs158, 255;
	setp.eq.s16 	%p523, %rs106, 0;
	mov.b16 	%rs163, 0;
	@%p523 bra 	$L__BB1_1174;
	and.b32  	%r117, %r116, 3;
	setp.lt.u16 	%p524, %rs106, 4;
	mov.b32 	%r342, 0;
	@%p524 bra 	$L__BB1_1067;
	and.b32  	%r342, %r116, 252;
	mov.b32 	%r340, 0;
$L__BB1_1066:
	cvt.u64.u32 	%rd557, %r340;
	add.s64 	%rd558, %rd6, %rd557;
	ld.local.v2.u8 	{%rs108, %rs109}, [%rd558];
	cvt.u32.u16 	%r221, %rs108;
	not.b32 	%r222, %r221;
	add.s32 	%r223, %r343, %r222;
	cvt.u16.u32 	%rs110, %r223;
	cvt.u32.u16 	%r224, %rs109;
	not.b32 	%r225, %r224;
	add.s32 	%r226, %r343, %r225;
	cvt.u16.u32 	%rs111, %r226;
	st.local.v2.u8 	[%rd558], {%rs110, %rs111};
	ld.local.v2.u8 	{%rs112, %rs113}, [%rd558+2];
	cvt.u32.u16 	%r227, %rs112;
	not.b32 	%r228, %r227;
	add.s32 	%r229, %r343, %r228;
	cvt.u16.u32 	%rs114, %r229;
	cvt.u32.u16 	%r230, %rs113;
	not.b32 	%r231, %r230;
	add.s32 	%r232, %r343, %r231;
	cvt.u16.u32 	%rs115, %r232;
	st.local.v2.u8 	[%rd558+2], {%rs114, %rs115};
	add.s32 	%r340, %r340, 4;
	setp.eq.s32 	%p525, %r340, %r342;
	@%p525 bra 	$L__BB1_1067;
	bra.uni 	$L__BB1_1066;
$L__BB1_1067:
	setp.eq.s32 	%p526, %r117, 0;
	mov.u16 	%rs163, %rs158;
	@%p526 bra 	$L__BB1_1174;
	cvt.u64.u32 	%rd559, %r342;
	add.s64 	%rd60, %rd6, %rd559;
	ld.local.u8 	%r233, [%rd60];
	not.b32 	%r234, %r233;
	add.s32 	%r235, %r343, %r234;
	st.local.u8 	[%rd60], %r235;
	setp.eq.s32 	%p527, %r117, 1;
	mov.u16 	%rs163, %rs158;
	@%p527 bra 	$L__BB1_1174;
	ld.local.u8 	%r236, [%rd60+1];
	not.b32 	%r237, %r236;
	add.s32 	%r238, %r343, %r237;
	st.local.u8 	[%rd60+1], %r238;
	setp.eq.s32 	%p528, %r117, 2;
	mov.u16 	%rs163, %rs158;
	@%p528 bra 	$L__BB1_1174;
	ld.local.u8 	%r239, [%rd60+2];
	not.b32 	%r240, %r239;
	add.s32 	%r241, %r343, %r240;
	st.local.u8 	[%rd60+2], %r241;
	mov.u16 	%rs163, %rs158;
	bra.uni 	$L__BB1_1174;
$L__BB1_1071:
	setp.eq.s16 	%p690, %rs136, 66;
	@%p690 bra 	$L__BB1_1116;
	setp.eq.s16 	%p691, %rs136, 67;
	@%p691 bra 	$L__BB1_1115;
	setp.eq.s16 	%p692, %rs136, 68;
	@%p692 bra 	$L__BB1_1074;
	bra.uni 	$L__BB1_722;
$L__BB1_1074:
	mov.b64 	%rd790, 72;
	bra.uni 	$L__BB1_1118;
$L__BB1_1075:
	setp.gt.s16 	%p682, %rs136, 71;
	@%p682 bra 	$L__BB1_1080;
	setp.eq.s16 	%p686, %rs136, 69;
	@%p686 bra 	$L__BB1_1114;
	setp.eq.s16 	%p687, %rs136, 70;
	@%p687 bra 	$L__BB1_1113;
	setp.eq.s16 	%p688, %rs136, 71;
	@%p688 bra 	$L__BB1_1079;
	bra.uni 	$L__BB1_722;
$L__BB1_1079:
	mov.b64 	%rd790, 168;
	bra.uni 	$L__BB1_1118;
$L__BB1_1080:
	setp.eq.s16 	%p683, %rs136, 72;
	@%p683 bra 	$L__BB1_1112;
	setp.eq.s16 	%p684, %rs136, 73;
	@%p684 bra 	$L__BB1_1111;
	setp.eq.s16 	%p685, %rs136, 75;
	@%p685 bra 	$L__BB1_1083;
	bra.uni 	$L__BB1_722;
$L__BB1_1083:
	mov.b64 	%rd790, 264;
	bra.uni 	$L__BB1_1118;
$L__BB1_1084:
	setp.gt.s16 	%p666, %rs136, 82;
	@%p666 bra 	$L__BB1_1094;
	setp.gt.s16 	%p674, %rs136, 79;
	@%p674 bra 	$L__BB1_1090;
	setp.eq.s16 	%p678, %rs136, 76;
	@%p678 bra 	$L__BB1_1110;
	setp.eq.s16 	%p679, %rs136, 77;
	@%p679 bra 	$L__BB1_1109;
	setp.eq.s16 	%p680, %rs136, 78;
	@%p680 bra 	$L__BB1_1089;
	bra.uni 	$L__BB1_722;
$L__BB1_1089:
	mov.b64 	%rd790, 48;
	bra.uni 	$L__BB1_1118;
$L__BB1_1090:
	setp.eq.s16 	%p675, %rs136, 80;
	@%p675 bra 	$L__BB1_1108;
	setp.eq.s16 	%p676, %rs136, 81;
	@%p676 bra 	$L__BB1_1107;
	setp.eq.s16 	%p677, %rs136, 82;
	@%p677 bra 	$L__BB1_1093;
	bra.uni 	$L__BB1_722;
$L__BB1_1093:
	mov.b64 	%rd790, 24;
	bra.uni 	$L__BB1_1118;
$L__BB1_1094:
	setp.gt.s16 	%p667, %rs136, 86;
	@%p667 bra 	$L__BB1_1099;
	setp.eq.s16 	%p671, %rs136, 83;
	@%p671 bra 	$L__BB1_1106;
	setp.eq.s16 	%p672, %rs136, 84;
	@%p672 bra 	$L__BB1_1105;
	setp.eq.s16 	%p673, %rs136, 86;
	@%p673 bra 	$L__BB1_1098;
	bra.uni 	$L__BB1_722;
$L__BB1_1098:
	mov.b64 	%rd790, 456;
	bra.uni 	$L__BB1_1118;
$L__BB1_1099:
	setp.eq.s16 	%p668, %rs136, 87;
	@%p668 bra 	$L__BB1_1104;
	setp.eq.s16 	%p669, %rs136, 90;
	@%p669 bra 	$L__BB1_1103;
	setp.ne.s16 	%p670, %rs136, 89;
	@%p670 bra 	$L__BB1_722;
	mov.b64 	%rd790, 432;
	bra.uni 	$L__BB1_1118;
$L__BB1_1103:
	mov.b64 	%rd790, 504;
	bra.uni 	$L__BB1_1118;
$L__BB1_1104:
	mov.b64 	%rd790, 408;
	bra.uni 	$L__BB1_1118;
$L__BB1_1105:
	mov.b64 	%rd790, 384;
	bra.uni 	$L__BB1_1118;
$L__BB1_1106:
	mov.b64 	%rd790, 360;
	bra.uni 	$L__BB1_1118;
$L__BB1_1107:
	mov.b64 	%rd790, 120;
	bra.uni 	$L__BB1_1118;
$L__BB1_1108:
	mov.b64 	%rd790, 336;
	bra.uni 	$L__BB1_1118;
$L__BB1_1109:
	mov.b64 	%rd790, 288;
	bra.uni 	$L__BB1_1118;
$L__BB1_1110:
	mov.b64 	%rd790, 240;
	bra.uni 	$L__BB1_1118;
$L__BB1_1111:
	mov.b64 	%rd790, 216;
	bra.uni 	$L__BB1_1118;
$L__BB1_1112:
	mov.b64 	%rd790, 192;
	bra.uni 	$L__BB1_1118;
$L__BB1_1113:
	mov.b64 	%rd790, 312;
	bra.uni 	$L__BB1_1118;
$L__BB1_1114:
	mov.b64 	%rd790, 144;
	bra.uni 	$L__BB1_1118;
$L__BB1_1115:
	mov.b64 	%rd790, 96;
	bra.uni 	$L__BB1_1118;
$L__BB1_1116:
	mov.b64 	%rd790, 480;
	bra.uni 	$L__BB1_1118;
$L__BB1_1117:
	mov.b64 	%rd790, 552;
$L__BB1_1118:
	mov.b64 	%rd791, 0;
	setp.gt.s16 	%p695, %rs43, 75;
	@%p695 bra 	$L__BB1_1137;
	setp.gt.s16 	%p711, %rs43, 68;
	@%p711 bra 	$L__BB1_1128;
	setp.gt.s16 	%p719, %rs43, 65;
	@%p719 bra 	$L__BB1_1124;
	setp.eq.s16 	%p723, %rs43, 42;
	@%p723 bra 	$L__BB1_1170;
	setp.eq.s16 	%p724, %rs43, 65;
	@%p724 bra 	$L__BB1_1171;
$L__BB1_1123:
	mov.b64 	%rd791, 22;
	bra.uni 	$L__BB1_1171;
$L__BB1_1124:
	setp.eq.s16 	%p720, %rs43, 66;
	@%p720 bra 	$L__BB1_1169;
	setp.eq.s16 	%p721, %rs43, 67;
	@%p721 bra 	$L__BB1_1168;
	setp.eq.s16 	%p722, %rs43, 68;
	@%p722 bra 	$L__BB1_1127;
	bra.uni 	$L__BB1_1123;
$L__BB1_1127:
	mov.b64 	%rd791, 3;
	bra.uni 	$L__BB1_1171;
$L__BB1_1128:
	setp.gt.s16 	%p712, %rs43, 71;
	@%p712 bra 	$L__BB1_1133;
	setp.eq.s16 	%p716, %rs43, 69;
	@%p716 bra 	$L__BB1_1167;
	setp.eq.s16 	%p717, %rs43, 70;
	@%p717 bra 	$L__BB1_1166;
	setp.eq.s16 	%p718, %rs43, 71;
	@%p718 bra 	$L__BB1_1132;
	bra.uni 	$L__BB1_1123;
$L__BB1_1132:
	mov.b64 	%rd791, 7;
	bra.uni 	$L__BB1_1171;
$L__BB1_1133:
	setp.eq.s16 	%p713, %rs43, 72;
	@%p713 bra 	$L__BB1_1165;
	setp.eq.s16 	%p714, %rs43, 73;
	@%p714 bra 	$L__BB1_1164;
	setp.eq.s16 	%p715, %rs43, 75;
	@%p715 bra 	$L__BB1_1136;
	bra.uni 	$L__BB1_1123;
$L__BB1_1136:
	mov.b64 	%rd791, 11;
	bra.uni 	$L__BB1_1171;
$L__BB1_1137:
	setp.gt.s16 	%p696, %rs43, 82;
	@%p696 bra 	$L__BB1_1147;
	setp.gt.s16 	%p704, %rs43, 79;
	@%p704 bra 	$L__BB1_1143;
	setp.eq.s16 	%p708, %rs43, 76;
	@%p708 bra 	$L__BB1_1163;
	setp.eq.s16 	%p709, %rs43, 77;
	@%p709 bra 	$L__BB1_1162;
	setp.eq.s16 	%p710, %rs43, 78;
	@%p710 bra 	$L__BB1_1142;
	bra.uni 	$L__BB1_1123;
$L__BB1_1142:
	mov.b64 	%rd791, 2;
	bra.uni 	$L__BB1_1171;
$L__BB1_1143:
	setp.eq.s16 	%p705, %rs43, 80;
	@%p705 bra 	$L__BB1_1161;
	setp.eq.s16 	%p706, %rs43, 81;
	@%p706 bra 	$L__BB1_1160;
	setp.eq.s16 	%p707, %rs43, 82;
	@%p707 bra 	$L__BB1_1146;
	bra.uni 	$L__BB1_1123;
$L__BB1_1146:
	mov.b64 	%rd791, 1;
	bra.uni 	$L__BB1_1171;
$L__BB1_1147:
	setp.gt.s16 	%p697, %rs43, 86;
	@%p697 bra 	$L__BB1_1152;
	setp.eq.s16 	%p701, %rs43, 83;
	@%p701 bra 	$L__BB1_1159;
	setp.eq.s16 	%p702, %rs43, 84;
	@%p702 bra 	$L__BB1_1158;
	setp.eq.s16 	%p703, %rs43, 86;
	@%p703 bra 	$L__BB1_1151;
	bra.uni 	$L__BB1_1123;
$L__BB1_1151:
	mov.b64 	%rd791, 19;
	bra.uni 	$L__BB1_1171;
$L__BB1_1152:
	setp.eq.s16 	%p698, %rs43, 87;
	@%p698 bra 	$L__BB1_1157;
	setp.eq.s16 	%p699, %rs43, 90;
	@%p699 bra 	$L__BB1_1156;
	setp.ne.s16 	%p700, %rs43, 89;
	@%p700 bra 	$L__BB1_1123;
	mov.b64 	%rd791, 18;
	bra.uni 	$L__BB1_1171;
$L__BB1_1156:
	mov.b64 	%rd791, 21;
	bra.uni 	$L__BB1_1171;
$L__BB1_1157:
	mov.b64 	%rd791, 17;
	bra.uni 	$L__BB1_1171;
$L__BB1_1158:
	mov.b64 	%rd791, 16;
	bra.uni 	$L__BB1_1171;
$L__BB1_1159:
	mov.b64 	%rd791, 15;
	bra.uni 	$L__BB1_1171;
$L__BB1_1160:
	mov.b64 	%rd791, 5;
	bra.uni 	$L__BB1_1171;
$L__BB1_1161:
	mov.b64 	%rd791, 14;
	bra.uni 	$L__BB1_1171;
$L__BB1_1162:
	mov.b64 	%rd791, 12;
	bra.uni 	$L__BB1_1171;
$L__BB1_1163:
	mov.b64 	%rd791, 10;
	bra.uni 	$L__BB1_1171;
$L__BB1_1164:
	mov.b64 	%rd791, 9;
	bra.uni 	$L__BB1_1171;
$L__BB1_1165:
	mov.b64 	%rd791, 8;
	bra.uni 	$L__BB1_1171;
$L__BB1_1166:
	mov.b64 	%rd791, 13;
	bra.uni 	$L__BB1_1171;
$L__BB1_1167:
	mov.b64 	%rd791, 6;
	bra.uni 	$L__BB1_1171;
$L__BB1_1168:
	mov.b64 	%rd791, 4;
	bra.uni 	$L__BB1_1171;
$L__BB1_1169:
	mov.b64 	%rd791, 20;
	bra.uni 	$L__BB1_1171;
$L__BB1_1170:
	mov.b64 	%rd791, 23;
$L__BB1_1171:
	add.s64 	%rd725, %rd791, %rd790;
	shl.b64 	%rd726, %rd725, 2;
	mov.u64 	%rd727, BLOSUM62_SCORES;
	add.s64 	%rd728, %rd727, %rd726;
	ld.const.f32 	%f67, [%rd728];
	add.f32 	%f81, %f81, %f67;
	setp.gt.f32 	%p725, %f67, 0f00000000;
	mov.u16 	%rs162, %rs161;
	mov.u32 	%r343, %r80;
	@%p725 bra 	$L__BB1_1174;
	setp.eq.s16 	%p726, %rs136, %rs43;
	and.b16  	%rs141, %rs163, 255;
	setp.gt.u16 	%p727, %rs141, 9;
	or.pred  	%p728, %p726, %p727;
	mov.u16 	%rs162, %rs161;
	mov.u32 	%r343, %r80;
	@%p728 bra 	$L__BB1_1174;
	cvt.u64.u16 	%rd729, %rs163;
	and.b64  	%rd730, %rd729, 255;
	add.s64 	%rd731, %rd6, %rd730;
	st.local.u8 	[%rd731], %r341;
	add.s16 	%rs163, %rs163, 1;
	mov.u16 	%rs162, %rs161;
	mov.u32 	%r343, %r80;
$L__BB1_1174:
	cvt.u16.u32 	%rs48, %r343;
	setp.leu.f32 	%p729, %f81, %f82;
	@%p729 bra 	$L__BB1_1178;
	st.local.f32 	[%rd5+28], %f81;
	add.s16 	%rs167, %rs161, %rs167;
	add.s16 	%rs166, %rs162, %rs166;
	mov.b32 	%r246, {%rs167, %rs166};
	st.local.u32 	[%rd5+20], %r246;
	st.local.u16 	[%rd5+24], %rs48;
	and.b32  	%r124, %r343, 65535;
	cvt.u32.u16 	%r247, %rs163;
	and.b32  	%r125, %r247, 255;
	sub.s32 	%r248, %r124, %r125;
	cvt.rn.f32.s32 	%f68, %r248;
	cvt.rn.f32.u16 	%f69, %rs48;
	div.rn.f32 	%f83, %f68, %f69;
	st.local.f32 	[%rd5+32], %f83;
	mov.b16 	%rs144, 1;
	st.local.u8 	[%rd5+44], %rs144;
	@%p303 bra 	$L__BB1_1177;
	cvt.f64.f32 	%fd3, %f83;
	mov.b32 	%r249, 0;
	st.local.v4.u32 	[%rd33], {%r249, %r344, %r125, %r124};
	st.local.f64 	[%rd33+16], %fd3;
	mov.u64 	%rd732, $str$6;
	cvta.global.u64 	%rd733, %rd732;
	add.u64 	%rd734, %SP, 12032;
	{ // callseq 3, 0
	.param .b64 param0;
	st.param.b64 	[param0], %rd733;
	.param .b64 param1;
	st.param.b64 	[param1], %rd734;
	.param .b32 retval0;
	call.uni (retval0), 
	vprintf, 
	(
	param0, 
	param1
	);
	ld.param.b32 	%r250, [retval0];
	} // callseq 3
$L__BB1_1177:
	add.s16 	%rs165, %rs166, %rs48;
	mov.b32 	%r252, {%rs166, %rs165};
	st.local.u32 	[%rd5+40], %r252;
	mov.b16 	%rs164, 1;
	mov.f32 	%f82, %f81;
	mov.u16 	%rs168, %rs48;
$L__BB1_1178:
	@%p303 bra 	$L__BB1_1180;
	cvt.f64.f32 	%fd4, %f83;
	cvt.u32.u16 	%r253, %rs168;
	setp.ge.f32 	%p732, %f83, 0f3F666666;
	setp.gt.u16 	%p733, %rs168, 29;
	mov.u64 	%rd735, $str$8;
	cvta.global.u64 	%rd736, %rd735;
	mov.u64 	%rd737, $str$7;
	cvta.global.u64 	%rd738, %rd737;
	selp.b64 	%rd739, %rd738, %rd736, %p733;
	selp.b64 	%rd740, %rd739, %rd736, %p732;
	mov.f64 	%fd5, 0d3FECCCCCC0000000;
	st.local.v2.f64 	[%rd33], {%fd4, %fd5};
	mov.b32 	%r254, 30;
	st.local.v2.u32 	[%rd33+16], {%r253, %r254};
	st.local.u64 	[%rd33+24], %rd740;
	mov.u64 	%rd741, $str$9;
	cvta.global.u64 	%rd742, %rd741;
	add.u64 	%rd743, %SP, 12032;
	{ // callseq 4, 0
	.param .b64 param0;
	st.param.b64 	[param0], %rd742;
	.param .b64 param1;
	st.param.b64 	[param1], %rd743;
	.param .b32 retval0;
	call.uni (retval0), 
	vprintf, 
	(
	param0, 
	param1
	);
	ld.param.b32 	%r255, [retval0];
	} // callseq 4
$L__BB1_1180:
	setp.ltu.f32 	%p734, %f83, 0f3F666666;
	setp.lt.u16 	%p735, %rs168, 30;
	or.pred  	%p736, %p734, %p735;
	@%p736 bra 	$L__BB1_1182;
	ld.param.u32 	%r293, [_Z34enhanced_protein_kmer_match_kernelPK15TranslatedFramePKjiPK15ProteinDatabaseP12ProteinMatchPjjb_param_6];
	ld.param.u64 	%rd769, [_Z34enhanced_protein_kmer_match_kernelPK15TranslatedFramePKjiPK15ProteinDatabaseP12ProteinMatchPjjb_param_4];
	cvt.u64.u32 	%rd744, %r344;
	mov.u32 	%r257, %ctaid.x;
	mov.u32 	%r258, %ntid.x;
	mov.u32 	%r259, %tid.x;
	mad.lo.s32 	%r260, %r257, %r258, %r259;
	mul.lo.s32 	%r261, %r293, %r260;
	cvt.u64.u32 	%rd745, %r261;
	add.s64 	%rd746, %rd744, %rd745;
	cvta.to.global.u64 	%rd747, %rd769;
	mad.lo.s64 	%rd748, %rd746, 100, %rd747;
	ld.local.v2.u8 	{%rs146, %rs147}, [%rd5+46];
	ld.local.u32 	%r262, [%rd5+48];
	ld.local.u32 	%r263, [%rd5+52];
	ld.local.u32 	%r264, [%rd5+56];
	ld.local.u32 	%r265, [%rd5+60];
	ld.local.u32 	%r266, [%rd5+64];
	ld.local.u32 	%r267, [%rd5+68];
	ld.local.u32 	%r268, [%rd5+72];
	ld.local.u32 	%r269, [%rd5+76];
	ld.local.u32 	%r270, [%rd5+80];
	ld.local.u32 	%r271, [%rd5+84];
	ld.local.u32 	%r272, [%rd5+88];
	ld.local.u32 	%r273, [%rd5+92];
	ld.local.u32 	%r274, [%rd5+96];
	ld.local.u8 	%r275, [%rd5+45];
	st.global.u32 	[%rd748], %r260;
	st.global.u8 	[%rd748+4], %rs7;
	st.global.u32 	[%rd748+8], %r26;
	st.global.u32 	[%rd748+12], %r59;
	st.global.u32 	[%rd748+16], %r60;
	mov.b32 	%r276, {%rs167, %rs166};
	st.global.u32 	[%rd748+20], %r276;
	st.global.u16 	[%rd748+24], %rs168;
	st.global.f32 	[%rd748+28], %f82;
	st.global.f32 	[%rd748+32], %f83;
	st.global.u32 	[%rd748+36], %r62;
	mov.b32 	%r277, {%rs166, %rs165};
	st.global.u32 	[%rd748+40], %r277;
	cvt.u32.u16 	%r278, %rs164;
	prmt.b32 	%r279, %r278, %r275, 0x3340U;
	cvt.u32.u16 	%r280, %rs147;
	cvt.u32.u16 	%r281, %rs146;
	prmt.b32 	%r282, %r281, %r280, 0x3340U;
	prmt.b32 	%r283, %r279, %r282, 0x5410U;
	st.global.u32 	[%rd748+44], %r283;
	st.global.u32 	[%rd748+48], %r262;
	st.global.u32 	[%rd748+52], %r263;
	st.global.u32 	[%rd748+56], %r264;
	st.global.u32 	[%rd748+60], %r265;
	st.global.u32 	[%rd748+64], %r266;
	st.global.u32 	[%rd748+68], %r267;
	st.global.u32 	[%rd748+72], %r268;
	st.global.u32 	[%rd748+76], %r269;
	st.global.u32 	[%rd748+80], %r270;
	st.global.u32 	[%rd748+84], %r271;
	st.global.u32 	[%rd748+88], %r272;
	st.global.u32 	[%rd748+92], %r273;
	st.global.u32 	[%rd748+96], %r274;
	add.s32 	%r344, %r344, 1;
$L__BB1_1182:
	ld.param.u32 	%r294, [_Z34enhanced_protein_kmer_match_kernelPK15TranslatedFramePKjiPK15ProteinDatabaseP12ProteinMatchPjjb_param_6];
	add.s32 	%r303, %r303, 1;
	setp.lt.s32 	%p737, %r303, %r302;
	setp.lt.u32 	%p738, %r344, %r294;
	and.pred  	%p739, %p737, %p738;
	@%p739 bra 	$L__BB1_15;
$L__BB1_1183:
	add.s32 	%r295, %r295, 1;
	setp.ne.s32 	%p740, %r295, %r2;
	@%p740 bra 	$L__BB1_4;
	ld.param.u64 	%rd770, [_Z34enhanced_protein_kmer_match_kernelPK15TranslatedFramePKjiPK15ProteinDatabaseP12ProteinMatchPjjb_param_5];
	mov.u32 	%r284, %ctaid.x;
	mov.u32 	%r285, %ntid.x;
	mov.u32 	%r286, %tid.x;
	mad.lo.s32 	%r287, %r284, %r285, %r286;
	setp.ne.s32 	%p741, %r287, 0;
	cvta.to.global.u64 	%rd749, %rd770;
	mul.wide.s32 	%rd750, %r287, 4;
	add.s64 	%rd751, %rd749, %rd750;
	st.global.u32 	[%rd751], %r344;
	setp.eq.s32 	%p742, %r344, 0;
	or.pred  	%p743, %p741, %p742;
	@%p743 bra 	$L__BB1_1186;
	ld.param.s8 	%rs150, [_Z34enhanced_protein_kmer_match_kernelPK15TranslatedFramePKjiPK15ProteinDatabaseP12ProteinMatchPjjb_param_7];
	add.u64 	%rd752, %SP, 12032;
	add.u64 	%rd753, %SPL, 12032;
	mov.u64 	%rd754, $str$1;
	cvta.global.u64 	%rd755, %rd754;
	st.local.u64 	[%rd753], %rd755;
	mov.b32 	%r288, 702;
	st.local.v2.u32 	[%rd753+8], {%r288, %r344};
	setp.eq.s16 	%p744, %rs150, 0;
	mov.u64 	%rd756, $str$3;
	cvta.global.u64 	%rd757, %rd756;
	mov.u64 	%rd758, $str$4;
	cvta.global.u64 	%rd759, %rd758;
	selp.b64 	%rd760, %rd759, %rd757, %p744;
	st.local.u64 	[%rd753+16], %rd760;
	mov.u64 	%rd761, $str$10;
	cvta.global.u64 	%rd762, %rd761;
	{ // callseq 5, 0
	.param .b64 param0;
	st.param.b64 	[param0], %rd762;
	.param .b64 param1;
	st.param.b64 	[param1], %rd752;
	.param .b32 retval0;
	call.uni (retval0), 
	vprintf, 
	(
	param0, 
	param1
	);
	ld.param.b32 	%r289, [retval0];
	} // callseq 5
$L__BB1_1186:
	ret;

}


// ===== COMPILED SASS (sm_100) =====

	.target	sm_100

	.elftype	@"ET_EXEC"


//--------------------- .note.nv.tkinfo           --------------------------
	.section	.note.nv.tkinfo,"",@"SHT_NOTE"
	.sectionflags	@"SHF_NOTE_NV_TKINFO"
	.tkinfo
        /*0018*/ 	.word	0x00000002
        /*0030*/ 	.string	""
        /*0030*/ 	.string	"ptxas"
        /*0030*/ 	.string	"Cuda compilation tools, release 13.0, V13.0.88"
        /*0030*/ 	.string	"Build cuda_13.0.r13.0/compiler.36424714_0"
        /*0030*/ 	.string	"-arch sm_100 -m 64 "



//--------------------- .note.nv.cuinfo           --------------------------
	.section	.note.nv.cuinfo,"",@"SHT_NOTE"
	.sectionflags	@"SHF_NOTE_NV_CUINFO"
        /*0018*/ 	.short	0x0002
        /*001a*/ 	.short	0x0064
        /*001c*/ 	.short	0x0082
	.zero		2


//--------------------- .nv.info                  --------------------------
	.section	.nv.info,"",@"SHT_CUDA_INFO"
	.align	4


	//----- nvinfo : EIATTR_REGCOUNT
	.align		4
        /*0000*/ 	.byte	0x04, 0x2f
        /*0002*/ 	.short	(.L_14 - .L_13)
	.align		4
.L_13:
        /*0004*/ 	.word	index@(_Z26six_frame_translate_kernelPKcPKiS2_iP15TranslatedFramePj)
        /*0008*/ 	.word	0x0000001e


	//----- nvinfo : EIATTR_FRAME_SIZE
	.align		4
.L_14:
        /*000c*/ 	.byte	0x04, 0x11
        /*000e*/ 	.short	(.L_16 - .L_15)
	.align		4
.L_15:
        /*0010*/ 	.word	index@(_Z26six_frame_translate_kernelPKcPKiS2_iP15TranslatedFramePj)
        /*0014*/ 	.word	0x00000018


	//----- nvinfo : EIATTR_REGCOUNT
	.align		4
.L_16:
        /*0018*/ 	.byte	0x04, 0x2f
        /*001a*/ 	.short	(.L_18 - .L_17)
	.align		4
.L_17:
        /*001c*/ 	.word	index@(_Z34enhanced_protein_kmer_match_kernelPK15TranslatedFramePKjiPK15ProteinDatabaseP12ProteinMatchPjjb)
        /*0020*/ 	.word	0x00000030


	//----- nvinfo : EIATTR_FRAME_SIZE
	.align		4
.L_18:
        /*0024*/ 	.byte	0x04, 0x11
        /*0026*/ 	.short	(.L_20 - .L_19)
	.align		4
.L_19:
        /*0028*/ 	.word	index@($__internal_0_$__cuda_sm3x_div_rn_noftz_f32_slowpath)
        /*002c*/ 	.word	0x00002f40


	//----- nvinfo : EIATTR_FRAME_SIZE
	.align		4
.L_20:
        /*0030*/ 	.byte	0x04, 0x11
        /*0032*/ 	.short	(.L_22 - .L_21)
	.align		4
.L_21:
        /*0034*/ 	.word	index@(_Z34enhanced_protein_kmer_match_kernelPK15TranslatedFramePKjiPK15ProteinDatabaseP12ProteinMatchPjjb)
        /*0038*/ 	.word	0x00002f40


	//----- nvinfo : EIATTR_MIN_STACK_SIZE
	.align		4
.L_22:
        /*003c*/ 	.byte	0x04, 0x12
        /*003e*/ 	.short	(.L_24 - .L_23)
	.align		4
.L_23:
        /*0040*/ 	.word	index@(_Z34enhanced_protein_kmer_match_kernelPK15TranslatedFramePKjiPK15ProteinDatabaseP12ProteinMatchPjjb)
        /*0044*/ 	.word	0x00002f40


	//----- nvinfo : EIATTR_MIN_STACK_SIZE
	.align		4
.L_24:
        /*0048*/ 	.byte	0x04, 0x12
        /*004a*/ 	.short	(.L_26 - .L_25)
	.align		4
.L_25:
        /*004c*/ 	.word	index@(_Z26six_frame_translate_kernelPKcPKiS2_iP15TranslatedFramePj)
        /*0050*/ 	.word	0x00000018
.L_26:


//--------------------- .nv.compat                --------------------------
	.section	.nv.compat,"",@"SHT_CUDA_COMPAT_INFO"
	.align	4
        /*0000*/ 	.byte	0x02, 0x09, 0x00, 0x00, 0x02, 0x02, 0x01, 0x00, 0x02, 0x05, 0x05, 0x00, 0x03, 0x07, 0x01, 0x01
        /*0010*/ 	.byte	0x02, 0x03, 0x00, 0x00, 0x02, 0x06, 0x01, 0x00, 0x04, 0x0b, 0x08, 0x00, 0x01, 0x00, 0x00, 0x00
        /*0020*/ 	.byte	0x00, 0x00, 0x00, 0x00


//--------------------- .nv.info._Z34enhanced_protein_kmer_match_kernelPK15TranslatedFramePKjiPK15ProteinDatabaseP12ProteinMatchPjjb --------------------------
	.section	.nv.info._Z34enhanced_protein_kmer_match_kernelPK15TranslatedFramePKjiPK15ProteinDatabaseP12ProteinMatchPjjb,"",@"SHT_CUDA_INFO"
	.sectionflags	@""
	.align	4


	//----- nvinfo : EIATTR_CUDA_API_VERSION
	.align		4
        /*0000*/ 	.byte	0x04, 0x37
        /*0002*/ 	.short	(.L_28 - .L_27)
.L_27:
        /*0004*/ 	.word	0x00000082


	//----- nvinfo : EIATTR_KPARAM_INFO
	.align		4
.L_28:
        /*0008*/ 	.byte	0x04, 0x17
        /*000a*/ 	.short	(.L_30 - .L_29)
.L_29:
        /*000c*/ 	.word	0x00000000
        /*0010*/ 	.short	0x0007
        /*0012*/ 	.short	0x0034
        /*0014*/ 	.byte	0x00, 0xf0, 0x05, 0x00


	//----- nvinfo : EIATTR_KPARAM_INFO
	.align		4
.L_30:
        /*0018*/ 	.byte	0x04, 0x17
        /*001a*/ 	.short	(.L_32 - .L_31)
.L_31:
        /*001c*/ 	.word	0x00000000
        /*0020*/ 	.short	0x0006
        /*0022*/ 	.short	0x0030
        /*0024*/ 	.byte	0x00, 0xf0, 0x11, 0x00


	//----- nvinfo : EIATTR_KPARAM_INFO
	.align		4
.L_32:
        /*0028*/ 	.byte	0x04, 0x17
        /*002a*/ 	.short	(.L_34 - .L_33)
.L_33:
        /*002c*/ 	.word	0x00000000
        /*0030*/ 	.short	0x0005
        /*0032*/ 	.short	0x0028
        /*0034*/ 	.byte	0x00, 0xf5, 0x21, 0x00


	//----- nvinfo : EIATTR_KPARAM_INFO
	.align		4
.L_34:
        /*0038*/ 	.byte	0x04, 0x17
        /*003a*/ 	.short	(.L_36 - .L_35)
.L_35:
        /*003c*/ 	.word	0x00000000
        /*0040*/ 	.short	0x0004
        /*0042*/ 	.short	0x0020
        /*0044*/ 	.byte	0x00, 0xf5, 0x21, 0x00


	//----- nvinfo : EIATTR_KPARAM_INFO
	.align		4
.L_36:
        /*0048*/ 	.byte	0x04, 0x17
        /*004a*/ 	.short	(.L_38 - .L_37)
.L_37:
        /*004c*/ 	.word	0x00000000
        /*0050*/ 	.short	0x0003
        /*0052*/ 	.short	0x0018
        /*0054*/ 	.byte	0x00, 0xf5, 0x21, 0x00


	//----- nvinfo : EIATTR_KPARAM_INFO
	.align		4
.L_38:
        /*0058*/ 	.byte	0x04, 0x17
        /*005a*/ 	.short	(.L_40 - .L_39)
.L_39:
        /*005c*/ 	.word	0x00000000
        /*0060*/ 	.short	0x0002
        /*0062*/ 	.short	0x0010
        /*0064*/ 	.byte	0x00, 0xf0, 0x11, 0x00


	//----- nvinfo : EIATTR_KPARAM_INFO
	.align		4
.L_40:
        /*0068*/ 	.byte	0x04, 0x17
        /*006a*/ 	.short	(.L_42 - .L_41)
.L_41:
        /*006c*/ 	.word	0x00000000
        /*0070*/ 	.short	0x0001
        /*0072*/ 	.short	0x0008
        /*0074*/ 	.byte	0x00, 0xf5, 0x21, 0x00


	//----- nvinfo : EIATTR_KPARAM_INFO
	.align		4
.L_42:
        /*0078*/ 	.byte	0x04, 0x17
        /*007a*/ 	.short	(.L_44 - .L_43)
.L_43:
        /*007c*/ 	.word	0x00000000
        /*0080*/ 	.short	0x0000
        /*0082*/ 	.short	0x0000
        /*0084*/ 	.byte	0x00, 0xf5, 0x21, 0x00


	//----- nvinfo : EIATTR_SPARSE_MMA_MASK
	.align		4
.L_44:
        /*0088*/ 	.byte	0x03, 0x50
        /*008a*/ 	.short	0x0000


	//----- nvinfo : EIATTR_MAXREG_COUNT
	.align		4
        /*008c*/ 	.byte	0x03, 0x1b
        /*008e*/ 	.short	0x00ff


	//----- nvinfo : EIATTR_EXTERNS
	.align		4
        /*0090*/ 	.byte	0x04, 0x0f
        /*0092*/ 	.short	(.L_46 - .L_45)


	//   ....[0]....
	.align		4
.L_45:
        /*0094*/ 	.word	index@(vprintf)


	//----- nvinfo : EIATTR_MERCURY_ISA_VERSION
	.align		4
.L_46:
        /*0098*/ 	.byte	0x03, 0x5f
        /*009a*/ 	.short	0x0101


	//----- nvinfo : EIATTR_VRC_CTA_INIT_COUNT
	.align		4
        /*009c*/ 	.byte	0x02, 0x4a
	.zero		1
	.zero		1


	//----- nvinfo : EIATTR_SYSCALL_OFFSETS
	.align		4
        /*00a0*/ 	.byte	0x04, 0x46
        /*00a2*/ 	.short	(.L_48 - .L_47)


	//   ....[0]....
.L_47:
        /*00a4*/ 	.word	0x00004d10


	//   ....[1]....
        /*00a8*/ 	.word	0x000055c0


	//   ....[2]....
        /*00ac*/ 	.word	0x0000c270


	//   ....[3]....
        /*00b0*/ 	.word	0x0000c4c0


	//   ....[4]....
        /*00b4*/ 	.word	0x0000cb10


	//----- nvinfo : EIATTR_EXIT_INSTR_OFFSETS
	.align		4
.L_48:
        /*00b8*/ 	.byte	0x04, 0x1c
        /*00ba*/ 	.short	(.L_50 - .L_49)


	//   ....[0]....
.L_49:
        /*00bc*/ 	.word	0x000000e0


	//   ....[1]....
        /*00c0*/ 	.word	0x00000170


	//   ....[2]....
        /*00c4*/ 	.word	0x0000c990


	//   ....[3]....
        /*00c8*/ 	.word	0x0000cb20


	//----- nvinfo : EIATTR_CRS_STACK_SIZE
	.align		4
.L_50:
        /*00cc*/ 	.byte	0x04, 0x1e
        /*00ce*/ 	.short	(.L_52 - .L_51)
.L_51:
        /*00d0*/ 	.word	0x00000000


	//----- nvinfo : EIATTR_CBANK_PARAM_SIZE
	.align		4
.L_52:
        /*00d4*/ 	.byte	0x03, 0x19
        /*00d6*/ 	.short	0x0035


	//----- nvinfo : EIATTR_PARAM_CBANK
	.align		4
        /*00d8*/ 	.byte	0x04, 0x0a
        /*00da*/ 	.short	(.L_54 - .L_53)
	.align		4
.L_53:
        /*00dc*/ 	.word	index@(.nv.constant0._Z34enhanced_protein_kmer_match_kernelPK15TranslatedFramePKjiPK15ProteinDatabaseP12ProteinMatchPjjb)
        /*00e0*/ 	.short	0x0380
        /*00e2*/ 	.short	0x0035


	//----- nvinfo : EIATTR_SW_WAR
	.align		4
.L_54:
        /*00e4*/ 	.byte	0x04, 0x36
        /*00e6*/ 	.short	(.L_56 - .L_55)
.L_55:
        /*00e8*/ 	.word	0x00000008
.L_56:


//--------------------- .nv.info._Z26six_frame_translate_kernelPKcPKiS2_iP15TranslatedFramePj --------------------------
	.section	.nv.info._Z26six_frame_translate_kernelPKcPKiS2_iP15TranslatedFramePj,"",@"SHT_CUDA_INFO"
	.sectionflags	@""
	.align	4


	//----- nvinfo : EIATTR_CUDA_API_VERSION
	.align		4
        /*0000*/ 	.byte	0x04, 0x37
        /*0002*/ 	.short	(.L_58 - .L_57)
.L_57:
        /*0004*/ 	.word	0x00000082


	//----- nvinfo : EIATTR_KPARAM_INFO
	.align		4
.L_58:
        /*0008*/ 	.byte	0x04, 0x17
        /*000a*/ 	.short	(.L_60 - .L_59)
.L_59:
        /*000c*/ 	.word	0x00000000
        /*0010*/ 	.short	0x0005
        /*0012*/ 	.short	0x0028
        /*0014*/ 	.byte	0x00, 0xf5, 0x21, 0x00


	//----- nvinfo : EIATTR_KPARAM_INFO
	.align		4
.L_60:
        /*0018*/ 	.byte	0x04, 0x17
        /*001a*/ 	.short	(.L_62 - .L_61)
.L_61:
        /*001c*/ 	.word	0x00000000
        /*0020*/ 	.short	0x0004
        /*0022*/ 	.short	0x0020
        /*0024*/ 	.byte	0x00, 0xf5, 0x21, 0x00


	//----- nvinfo : EIATTR_KPARAM_INFO
	.align		4
.L_62:
        /*0028*/ 	.byte	0x04, 0x17
        /*002a*/ 	.short	(.L_64 - .L_63)
.L_63:
        /*002c*/ 	.word	0x00000000
        /*0030*/ 	.short	0x0003
        /*0032*/ 	.short	0x0018
        /*0034*/ 	.byte	0x00, 0xf0, 0x11, 0x00


	//----- nvinfo : EIATTR_KPARAM_INFO
	.align		4
.L_64:
        /*0038*/ 	.byte	0x04, 0x17
        /*003a*/ 	.short	(.L_66 - .L_65)
.L_65:
        /*003c*/ 	.word	0x00000000
        /*0040*/ 	.short	0x0002
        /*0042*/ 	.short	0x0010
        /*0044*/ 	.byte	0x00, 0xf5, 0x21, 0x00


	//----- nvinfo : EIATTR_KPARAM_INFO
	.align		4
.L_66:
        /*0048*/ 	.byte	0x04, 0x17
        /*004a*/ 	.short	(.L_68 - .L_67)
.L_67:
        /*004c*/ 	.word	0x00000000
        /*0050*/ 	.short	0x0001
        /*0052*/ 	.short	0x0008
        /*0054*/ 	.byte	0x00, 0xf5, 0x21, 0x00


	//----- nvinfo : EIATTR_KPARAM_INFO
	.align		4
.L_68:
        /*0058*/ 	.byte	0x04, 0x17
        /*005a*/ 	.short	(.L_70 - .L_69)
.L_69:
        /*005c*/ 	.word	0x00000000
        /*0060*/ 	.short	0x0000
        /*0062*/ 	.short	0x0000
        /*0064*/ 	.byte	0x00, 0xf5, 0x21, 0x00


	//----- nvinfo : EIATTR_SPARSE_MMA_MASK
	.align		4
.L_70:
        /*0068*/ 	.byte	0x03, 0x50
        /*006a*/ 	.short	0x0000


	//----- nvinfo : EIATTR_MAXREG_COUNT
	.align		4
        /*006c*/ 	.byte	0x03, 0x1b
        /*006e*/ 	.short	0x00ff


	//----- nvinfo : EIATTR_EXTERNS
	.align		4
        /*0070*/ 	.byte	0x04, 0x0f
        /*0072*/ 	.short	(.L_72 - .L_71)


	//   ....[0]....
	.align		4
.L_71:
        /*0074*/ 	.word	index@(vprintf)


	//----- nvinfo : EIATTR_MERCURY_ISA_VERSION
	.align		4
.L_72:
        /*0078*/ 	.byte	0x03, 0x5f
        /*007a*/ 	.short	0x0101


	//----- nvinfo : EIATTR_VRC_CTA_INIT_COUNT
	.align		4
        /*007c*/ 	.byte	0x02, 0x4a
	.zero		1
	.zero		1


	//----- nvinfo : EIATTR_SYSCALL_OFFSETS
	.align		4
        /*0080*/ 	.byte	0x04, 0x46
        /*0082*/ 	.short	(.L_74 - .L_73)


	//   ....[0]....
.L_73:
        /*0084*/ 	.word	0x00006070


	//----- nvinfo : EIATTR_EXIT_INSTR_OFFSETS
	.align		4
.L_74:
        /*0088*/ 	.byte	0x04, 0x1c
        /*008a*/ 	.short	(.L_76 - .L_75)


	//   ....[0]....
.L_75:
        /*008c*/ 	.word	0x000000c0


	//   ....[1]....
        /*0090*/ 	.word	0x00005fb0


	//   ....[2]....
        /*0094*/ 	.word	0x00006080


	//----- nvinfo : EIATTR_CRS_STACK_SIZE
	.align		4
.L_76:
        /*0098*/ 	.byte	0x04, 0x1e
        /*009a*/ 	.short	(.L_78 - .L_77)
.L_77:
        /*009c*/ 	.word	0x00000000


	//----- nvinfo : EIATTR_CBANK_PARAM_SIZE
	.align		4
.L_78:
        /*00a0*/ 	.byte	0x03, 0x19
        /*00a2*/ 	.short	0x0030


	//----- nvinfo : EIATTR_PARAM_CBANK
	.align		4
        /*00a4*/ 	.byte	0x04, 0x0a
        /*00a6*/ 	.short	(.L_80 - .L_79)
	.align		4
.L_79:
        /*00a8*/ 	.word	index@(.nv.constant0._Z26six_frame_translate_kernelPKcPKiS2_iP15TranslatedFramePj)
        /*00ac*/ 	.short	0x0380
        /*00ae*/ 	.short	0x0030


	//----- nvinfo : EIATTR_SW_WAR
	.align		4
.L_80:
        /*00b0*/ 	.byte	0x04, 0x36
        /*00b2*/ 	.short	(.L_82 - .L_81)
.L_81:
        /*00b4*/ 	.word	0x00000008
.L_82:


//--------------------- .nv.callgraph             --------------------------
	.section	.nv.callgraph,"",@"SHT_CUDA_CALLGRAPH"
	.align	4
	.sectionentsize	8
	.align		4
        /*0000*/ 	.word	0x00000000
	.align		4
        /*0004*/ 	.word	0xffffffff
	.align		4
        /*0008*/ 	.word	index@(_Z34enhanced_protein_kmer_match_kernelPK15TranslatedFramePKjiPK15ProteinDatabaseP12ProteinMatchPjjb)
	.align		4
        /*000c*/ 	.word	index@(vprintf)
	.align		4
        /*0010*/ 	.word	index@(_Z26six_frame_translate_kernelPKcPKiS2_iP15TranslatedFramePj)
	.align		4
        /*0014*/ 	.word	index@(vprintf)
	.align		4
        /*0018*/ 	.word	0x00000000
	.align		4
        /*001c*/ 	.word	0xfffffffe
	.align		4
        /*0020*/ 	.word	0x00000000
	.align		4
        /*0024*/ 	.word	0xfffffffd
	.align		4
        /*0028*/ 	.word	0x00000000
	.align		4
        /*002c*/ 	.word	0xfffffffc


//--------------------- .nv.constant4             --------------------------
	.section	.nv.constant4,"a",@progbits
	.align	8
	.align		8
.nv.constant4:
        /*0000*/ 	.dword	vprintf
	.align		8
        /*0008*/ 	.dword	$str
	.align		8
        /*0010*/ 	.dword	$str$1
	.align		8
        /*0018*/ 	.dword	$str$2
	.align		8
        /*0020*/ 	.dword	$str$3
	.align		8
        /*0028*/ 	.dword	$str$4
	.align		8
        /*0030*/ 	.dword	$str$5
	.align		8
        /*0038*/ 	.dword	$str$6
	.align		8
        /*0040*/ 	.dword	$str$7
	.align		8
        /*0048*/ 	.dword	$str$8
	.align		8
        /*0050*/ 	.dword	$str$9
	.align		8
        /*0058*/ 	.dword	$str$10


//--------------------- .nv.constant3             --------------------------
	.section	.nv.constant3,"a",@progbits
	.align	4
.nv.constant3:
	.type		GENETIC_CODE,@object
	.size		GENETIC_CODE,(BLOSUM62_SCORES - GENETIC_CODE)
GENETIC_CODE:
        /*0000*/ 	.byte	0x4b, 0x4e, 0x4b, 0x4e, 0x54, 0x54, 0x54, 0x54, 0x52, 0x53, 0x52, 0x53, 0x49, 0x49, 0x4d, 0x49
        /*0010*/ 	.byte	0x51, 0x48, 0x51, 0x48, 0x50, 0x50, 0x50, 0x50, 0x52, 0x52, 0x52, 0x52, 0x4c, 0x4c, 0x4c, 0x4c
        /*0020*/ 	.byte	0x45, 0x44, 0x45, 0x44, 0x41, 0x41, 0x41, 0x41, 0x47, 0x47, 0x47, 0x47, 0x56, 0x56, 0x56, 0x56
        /*0030*/ 	.byte	0x2a, 0x59, 0x2a, 0x59, 0x53, 0x53, 0x53, 0x53, 0x57, 0x43, 0x2a, 0x43, 0x4c, 0x46, 0x4c, 0x46
	.type		BLOSUM62_SCORES,@object
	.size		BLOSUM62_SCORES,(.L_1 - BLOSUM62_SCORES)
BLOSUM62_SCORES:
        /*0040*/ 	.byte	0x00, 0x00, 0x80, 0x40, 0x00, 0x00, 0x80, 0xbf, 0x00, 0x00, 0x00, 0xc0, 0x00, 0x00, 0x00, 0xc0
        /* <DEDUP_REMOVED lines=143> */
.L_1:


//--------------------- .text._Z34enhanced_protein_kmer_match_kernelPK15TranslatedFramePKjiPK15ProteinDatabaseP12ProteinMatchPjjb --------------------------
	.section	.text._Z34enhanced_protein_kmer_match_kernelPK15TranslatedFramePKjiPK15ProteinDatabaseP12ProteinMatchPjjb,"ax",@progbits
	.align	128
        .global         _Z34enhanced_protein_kmer_match_kernelPK15TranslatedFramePKjiPK15ProteinDatabaseP12ProteinMatchPjjb
        .type           _Z34enhanced_protein_kmer_match_kernelPK15TranslatedFramePKjiPK15ProteinDatabaseP12ProteinMatchPjjb,@function
        .size           _Z34enhanced_protein_kmer_match_kernelPK15TranslatedFramePKjiPK15ProteinDatabaseP12ProteinMatchPjjb,(.L_x_751 - _Z34enhanced_protein_kmer_match_kernelPK15TranslatedFramePKjiPK15ProteinDatabaseP12ProteinMatchPjjb)
        .other          _Z34enhanced_protein_kmer_match_kernelPK15TranslatedFramePKjiPK15ProteinDatabaseP12ProteinMatchPjjb,@"STO_CUDA_ENTRY STV_DEFAULT"
_Z34enhanced_protein_kmer_match_kernelPK15TranslatedFramePKjiPK15ProteinDatabaseP12ProteinMatchPjjb:
.text._Z34enhanced_protein_kmer_match_kernelPK15TranslatedFramePKjiPK15ProteinDatabaseP12ProteinMatchPjjb:
[----:B------:R-:W0:Y:S01]  /*0000*/  LDC R1, c[0x0][0x37c] ;  /* 0x0000df00ff017b82 */ /* 0x000e220000000800 */
[----:B------:R-:W1:Y:S01]  /*0010*/  S2R R0, SR_TID.X ;  /* 0x0000000000007919 */ /* 0x000e620000002100 */
[----:B------:R-:W2:Y:S06]  /*0020*/  LDCU UR39, c[0x0][0x2fc] ;  /* 0x00005f80ff2777ac */ /* 0x000eac0008000800 */
[----:B------:R-:W1:Y:S01]  /*0030*/  S2UR UR4, SR_CTAID.X ;  /* 0x00000000000479c3 */ /* 0x000e620000002500 */
[----:B0-----:R-:W-:Y:S01]  /*0040*/  VIADD R1, R1, 0xffffd0c0 ;  /* 0xffffd0c001017836 */ /* 0x001fe20000000000 */
[----:B------:R-:W0:Y:S04]  /*0050*/  LDCU UR5, c[0x0][0x390] ;  /* 0x00007200ff0577ac */ /* 0x000e280008000800 */
[C---:B------:R-:W-:Y:S01]  /*0060*/  R2UR UR40, R1.reuse ;  /* 0x00000000012872ca */ /* 0x040fe200000e0000 */
[----:B------:R-:W3:Y:S01]  /*0070*/  LDCU UR38, c[0x0][0x2f8] ;  /* 0x00005f00ff2677ac */ /* 0x000ee20008000800 */
[----:B------:R-:W1:Y:S01]  /*0080*/  LDC R29, c[0x0][0x360] ;  /* 0x0000d800ff1d7b82 */ /* 0x000e620000000800 */
[----:B------:R-:W-:-:S10]  /*0090*/  R2UR UR41, R1 ;  /* 0x00000000012972ca */ /* 0x000fd400000e0000 */
[----:B---3--:R-:W-:-:S04]  /*00a0*/  UIADD3 UR38, UP0, UPT, UR40, UR38, URZ ;  /* 0x0000002628267290 */ /* 0x008fc8000ff1e0ff */
[----:B--2---:R-:W-:Y:S01]  /*00b0*/  UIADD3.X UR39, UPT, UPT, URZ, UR39, URZ, UP0, !UPT ;  /* 0x00000027ff277290 */ /* 0x004fe200087fe4ff */
[----:B-1----:R-:W-:-:S05]  /*00c0*/  IMAD R29, R29, UR4, R0 ;  /* 0x000000041d1d7c24 */ /* 0x002fca000f8e0200 */
[----:B0-----:R-:W-:-:S13]  /*00d0*/  ISETP.GE.AND P0, PT, R29, UR5, PT ;  /* 0x000000051d007c0c */ /* 0x001fda000bf06270 */
[----:B------:R-:W-:Y:S05]  /*00e0*/  @P0 EXIT ;  /* 0x000000000000094d */ /* 0x000fea0003800000 */
[----:B------:R-:W0:Y:S01]  /*00f0*/  LDC.64 R30, c[0x0][0x388] ;  /* 0x0000e200ff1e7b82 */ /* 0x000e220000000a00 */
[----:B------:R-:W1:Y:S01]  /*0100*/  LDCU.64 UR36, c[0x0][0x358] ;  /* 0x00006b00ff2477ac */ /* 0x000e620008000a00 */
[----:B0-----:R-:W-:-:S06]  /*0110*/  IMAD.WIDE R30, R29, 0x4, R30 ;  /* 0x000000041d1e7825 */ /* 0x001fcc00078e021e */
[----:B-1----:R-:W2:Y:S02]  /*0120*/  LDG.E R30, desc[UR36][R30.64] ;  /* 0x000000241e1e7981 */ /* 0x002ea4000c1e1900 */
[----:B--2---:R-:W-:-:S13]  /*0130*/  ISETP.NE.AND P0, PT, R30, RZ, PT ;  /* 0x000000ff1e00720c */ /* 0x004fda0003f05270 */
[----:B------:R-:W0:Y:S02]  /*0140*/  @!P0 LDC.64 R2, c[0x0][0x3a8] ;  /* 0x0000ea00ff028b82 */ /* 0x000e240000000a00 */
[----:B0-----:R-:W-:-:S05]  /*0150*/  @!P0 IMAD.WIDE R2, R29, 0x4, R2 ;  /* 0x000000041d028825 */ /* 0x001fca00078e0202 */
[----:B------:R0:W-:Y:S01]  /*0160*/  @!P0 STG.E desc[UR36][R2.64], RZ ;  /* 0x000000ff02008986 */ /* 0x0001e2000c101924 */
[----:B------:R-:W-:Y:S05]  /*0170*/  @!P0 EXIT ;  /* 0x000000000000894d */ /* 0x000fea0003800000 */
[----:B------:R-:W-:Y:S01]  /*0180*/  BSSY.RECONVERGENT B10, `(.L_x_0) ;  /* 0x0000c770000a7945 */ /* 0x000fe20003800200 */
[----:B------:R-:W-:Y:S01]  /*0190*/  IMAD R29, R29, 0x6, RZ ;  /* 0x000000061d1d7824 */ /* 0x000fe200078e02ff */
[----:B------:R-:W-:Y:S01]  /*01a0*/  UIADD3 UR42, UPT, UPT, UR40, 0x2710, URZ ;  /* 0x00002710282a7890 */ /* 0x000fe2000fffe0ff */
[----:B------:R-:W-:Y:S01]  /*01b0*/  IMAD.MOV.U32 R25, RZ, RZ, RZ ;  /* 0x000000ffff197224 */ /* 0x000fe200078e00ff */
[----:B------:R-:W-:Y:S01]  /*01c0*/  UIADD3 UR40, UPT, UPT, UR40, 0x2d50, URZ ;  /* 0x00002d5028287890 */ /* 0x000fe2000fffe0ff */
[----:B------:R-:W-:-:S11]  /*01d0*/  IMAD.MOV.U32 R17, RZ, RZ, RZ ;  /* 0x000000ffff117224 */ /* 0x000fd600078e00ff */
.L_x_574:
[----:B01234-:R-:W1:Y:S01]  /*01e0*/  LDC.64 R8, c[0x0][0x380] ;  /* 0x0000e000ff087b82 */ /* 0x01fe620000000a00 */
[----:B0-----:R-:W-:-:S04]  /*01f0*/  IADD3 R3, P0, PT, R29, R25, RZ ;  /* 0x000000191d037210 */ /* 0x001fc80007f1e0ff */
[----:B------:R-:W-:Y:S01]  /*0200*/  LEA.HI.X.SX32 R0, R29, RZ, 0x1, P0 ;  /* 0x000000ff1d007211 */ /* 0x000fe200000f0eff */
[----:B-1----:R-:W-:-:S04]  /*0210*/  IMAD.WIDE.U32 R8, R3, 0xce, R8 ;  /* 0x000000ce03087825 */ /* 0x002fc800078e0008 */
[----:B------:R-:W-:Y:S02]  /*0220*/  IMAD R3, R0, 0xce, RZ ;  /* 0x000000ce00037824 */ /* 0x000fe400078e02ff */
[----:B------:R-:W-:Y:S02]  /*0230*/  IMAD.MOV.U32 R2, RZ, RZ, R8 ;  /* 0x000000ffff027224 */ /* 0x000fe400078e0008 */
[----:B------:R-:W-:-:S05]  /*0240*/  IMAD.IADD R3, R9, 0x1, R3 ;  /* 0x0000000109037824 */ /* 0x000fca00078e0203 */
[----:B------:R-:W2:Y:S01]  /*0250*/  LDG.E.U16 R16, desc[UR36][R2.64+0xc8] ;  /* 0x0000c82402107981 */ /* 0x000ea2000c1e1500 */
[----:B------:R-:W-:Y:S01]  /*0260*/  IMAD.MOV.U32 R26, RZ, RZ, R25 ;  /* 0x000000ffff1a7224 */ /* 0x000fe200078e0019 */
[----:B------:R-:W-:Y:S01]  /*0270*/  BSSY.RECONVERGENT B9, `(.L_x_1) ;  /* 0x0000c65000097945 */ /* 0x000fe20003800200 */
[----:B------:R-:W-:-:S05]  /*0280*/  VIADD R25, R25, 0x1 ;  /* 0x0000000119197836 */ /* 0x000fca0000000000 */
[----:B------:R-:W-:-:S04]  /*0290*/  ISETP.NE.AND P1, PT, R25, R30, PT ;  /* 0x0000001e1900720c */ /* 0x000fc80003f25270 */
[----:B------:R-:W-:Y:S02]  /*02a0*/  P2R R31, PR, RZ, 0x2 ;  /* 0x00000002ff1f7803 */ /* 0x000fe40000000000 */
[----:B--2---:R-:W-:-:S13]  /*02b0*/  ISETP.GE.U32.AND P0, PT, R16, 0x8, PT ;  /* 0x000000081000780c */ /* 0x004fda0003f06070 */
[----:B------:R-:W-:Y:S05]  /*02c0*/  @!P0 BRA `(.L_x_2) ;  /* 0x000000c4007c8947 */ /* 0x000fea0003800000 */
[----:B------:R-:W0:Y:S02]  /*02d0*/  LDC.64 R10, c[0x0][0x398] ;  /* 0x0000e600ff0a7b82 */ /* 0x000e240000000a00 */
[----:B0-----:R-:W2:Y:S01]  /*02e0*/  LDG.E R15, desc[UR36][R10.64+0x4] ;  /* 0x000004240a0f7981 */ /* 0x001ea2000c1e1900 */
[----:B------:R-:W-:Y:S02]  /*02f0*/  IMAD.MOV.U32 R27, RZ, RZ, RZ ;  /* 0x000000ffff1b7224 */ /* 0x000fe400078e00ff */
[----:B--2---:R-:W-:-:S05]  /*0300*/  VIADD R15, R15, 0xffffffff ;  /* 0xffffffff0f0f7836 */ /* 0x004fca0000000000 */
[----:B------:R-:W-:-:S13]  /*0310*/  ISETP.GE.AND P0, PT, R15, RZ, PT ;  /* 0x000000ff0f00720c */ /* 0x000fda0003f06270 */
[----:B------:R-:W-:Y:S05]  /*0320*/  @!P0 BRA `(.L_x_3) ;  /* 0x0000003c00a88947 */ /* 0x000fea0003800000 */
[----:B------:R0:W5:Y:S04]  /*0330*/  LDG.E.U8 R14, desc[UR36][R2.64] ;  /* 0x00000024020e7981 */ /* 0x000168000c1e1100 */
[----:B------:R-:W5:Y:S01]  /*0340*/  LDG.E.64 R10, desc[UR36][R10.64+0x8] ;  /* 0x000008240a0a7981 */ /* 0x000f62000c1e1b00 */
[----:B------:R-:W-:Y:S01]  /*0350*/  BSSY.RECONVERGENT B0, `(.L_x_3) ;  /* 0x00003e7000007945 */ /* 0x000fe20003800200 */
[----:B------:R-:W-:Y:S02]  /*0360*/  IMAD.MOV.U32 R27, RZ, RZ, RZ ;  /* 0x000000ffff1b7224 */ /* 0x000fe400078e00ff */
[----:B------:R-:W-:-:S07]  /*0370*/  IMAD.MOV.U32 R5, RZ, RZ, RZ ;  /* 0x000000ffff057224 */ /* 0x000fce00078e00ff */
.L_x_208:
[----:B-----5:R-:W-:Y:S01]  /*0380*/  PRMT R4, R14, 0x9910, RZ ;  /* 0x000099100e047816 */ /* 0x020fe200000000ff */
[----:B------:R-:W-:Y:S01]  /*0390*/  BSSY.RECONVERGENT B1, `(.L_x_4) ;  /* 0x000006c000017945 */ /* 0x000fe20003800200 */
[----:B------:R-:W-:Y:S01]  /*03a0*/  IMAD.MOV.U32 R0, RZ, RZ, R27 ;  /* 0x000000ffff007224 */ /* 0x000fe200078e001b */
[----:B------:R-:W-:Y:S02]  /*03b0*/  CS2R R18, SRZ ;  /* 0x0000000000127805 */ /* 0x000fe4000001ff00 */
[----:B------:R-:W-:-:S13]  /*03c0*/  ISETP.GT.AND P0, PT, R4, 0x4b, PT ;  /* 0x0000004b0400780c */ /* 0x000fda0003f04270 */
[----:B------:R-:W-:Y:S05]  /*03d0*/  @!P0 BRA `(.L_x_5) ;  /* 0x0000000000d88947 */ /* 0x000fea0003800000 */
[----:B------:R-:W-:-:S13]  /*03e0*/  ISETP.GT.AND P0, PT, R4, 0x52, PT ;  /* 0x000000520400780c */ /* 0x000fda0003f04270 */
[----:B------:R-:W-:Y:S05]  /*03f0*/  @!P0 BRA `(.L_x_6) ;  /* 0x0000000000688947 */ /* 0x000fea0003800000 */
[----:B------:R-:W-:-:S13]  /*0400*/  ISETP.GT.AND P0, PT, R4, 0x56, PT ;  /* 0x000000560400780c */ /* 0x000fda0003f04270 */
[----:B------:R-:W-:Y:S05]  /*0410*/  @!P0 BRA `(.L_x_7) ;  /* 0x0000000000308947 */ /* 0x000fea0003800000 */
[----:B------:R-:W-:-:S13]  /*0420*/  ISETP.NE.AND P0, PT, R4, 0x57, PT ;  /* 0x000000570400780c */ /* 0x000fda0003f05270 */
[----:B------:R-:W-:Y:S05]  /*0430*/  @!P0 BRA `(.L_x_8) ;  /* 0x0000000000208947 */ /* 0x000fea0003800000 */
[----:B------:R-:W-:-:S13]  /*0440*/  ISETP.NE.AND P0, PT, R4, 0x59, PT ;  /* 0x000000590400780c */ /* 0x000fda0003f05270 */
[----:B------:R-:W-:Y:S05]  /*0450*/  @!P0 BRA `(.L_x_9) ;  /* 0x0000000000108947 */ /* 0x000fea0003800000 */
[----:B------:R-:W-:-:S13]  /*0460*/  ISETP.NE.AND P0, PT, R4, 0x5a, PT ;  /* 0x0000005a0400780c */ /* 0x000fda0003f05270 */
[----:B------:R-:W-:Y:S05]  /*0470*/  @P0 BRA `(.L_x_10) ;  /* 0x0000000400680947 */ /* 0x000fea0003800000 */
[----:B------:R-:W-:Y:S01]  /*0480*/  IMAD.MOV.U32 R19, RZ, RZ, 0x28b ;  /* 0x0000028bff137424 */ /* 0x000fe200078e00ff */
[----:B------:R-:W-:Y:S06]  /*0490*/  BRA `(.L_x_11) ;  /* 0x00000004006c7947 */ /* 0x000fec0003800000 */
.L_x_9:
[----:B------:R-:W-:Y:S01]  /*04a0*/  IMAD.MOV.U32 R19, RZ, RZ, 0x22e ;  /* 0x0000022eff137424 */ /* 0x000fe200078e00ff */
[----:B------:R-:W-:Y:S06]  /*04b0*/  BRA `(.L_x_11) ;  /* 0x0000000400647947 */ /* 0x000fec0003800000 */
.L_x_8:
[----:B------:R-:W-:Y:S01]  /*04c0*/  IMAD.MOV.U32 R19, RZ, RZ, 0x20f ;  /* 0x0000020fff137424 */ /* 0x000fe200078e00ff */
[----:B------:R-:W-:Y:S06]  /*04d0*/  BRA `(.L_x_11) ;  /* 0x00000004005c7947 */ /* 0x000fec0003800000 */
.L_x_7:
        /* <DEDUP_REMOVED lines=8> */
.L_x_13:
[----:B------:R-:W-:Y:S01]  /*0560*/  IMAD.MOV.U32 R19, RZ, RZ, 0x1f0 ;  /* 0x000001f0ff137424 */ /* 0x000fe200078e00ff */
[----:B------:R-:W-:Y:S06]  /*0570*/  BRA `(.L_x_11) ;  /* 0x0000000400347947 */ /* 0x000fec0003800000 */
.L_x_12:
[----:B------:R-:W-:Y:S01]  /*0580*/  IMAD.MOV.U32 R19, RZ, RZ, 0x1d1 ;  /* 0x000001d1ff137424 */ /* 0x000fe200078e00ff */
[----:B------:R-:W-:Y:S06]  /*0590*/  BRA `(.L_x_11) ;  /* 0x00000004002c7947 */ /* 0x000fec0003800000 */
.L_x_6:
        /* <DEDUP_REMOVED lines=10> */
.L_x_16:
[----:B------:R-:W-:Y:S01]  /*0640*/  IMAD.MOV.U32 R19, RZ, RZ, 0x9b ;  /* 0x0000009bff137424 */ /* 0x000fe200078e00ff */
[----:B------:R-:W-:Y:S06]  /*0650*/  BRA `(.L_x_11) ;  /* 0x0000000000fc7947 */ /* 0x000fec0003800000 */
.L_x_15:
[----:B------:R-:W-:Y:S01]  /*0660*/  IMAD.MOV.U32 R19, RZ, RZ, 0x1b2 ;  /* 0x000001b2ff137424 */ /* 0x000fe200078e00ff */
[----:B------:R-:W-:Y:S06]  /*0670*/  BRA `(.L_x_11) ;  /* 0x0000000000f47947 */ /* 0x000fec0003800000 */
.L_x_14:
        /* <DEDUP_REMOVED lines=8> */
.L_x_18:
[----:B------:R-:W-:Y:S01]  /*0700*/  IMAD.MOV.U32 R19, RZ, RZ, 0x174 ;  /* 0x00000174ff137424 */ /* 0x000fe200078e00ff */
[----:B------:R-:W-:Y:S06]  /*0710*/  BRA `(.L_x_11) ;  /* 0x0000000000cc7947 */ /* 0x000fec0003800000 */
.L_x_17:
[----:B------:R-:W-:Y:S01]  /*0720*/  IMAD.MOV.U32 R19, RZ, RZ, 0x136 ;  /* 0x00000136ff137424 */ /* 0x000fe200078e00ff */
[----:B------:R-:W-:Y:S06]  /*0730*/  BRA `(.L_x_11) ;  /* 0x0000000000c47947 */ /* 0x000fec0003800000 */
.L_x_5:
        /* <DEDUP_REMOVED lines=12> */
.L_x_22:
[----:B------:R-:W-:Y:S01]  /*0800*/  IMAD.MOV.U32 R19, RZ, RZ, 0x117 ;  /* 0x00000117ff137424 */ /* 0x000fe200078e00ff */
[----:B------:R-:W-:Y:S06]  /*0810*/  BRA `(.L_x_11) ;  /* 0x00000000008c7947 */ /* 0x000fec0003800000 */
.L_x_21:
[----:B------:R-:W-:Y:S01]  /*0820*/  IMAD.MOV.U32 R19, RZ, RZ, 0xf8 ;  /* 0x000000f8ff137424 */ /* 0x000fe200078e00ff */
[----:B------:R-:W-:Y:S06]  /*0830*/  BRA `(.L_x_11) ;  /* 0x0000000000847947 */ /* 0x000fec0003800000 */
.L_x_20:
        /* <DEDUP_REMOVED lines=8> */
.L_x_24:
[----:B------:R-:W-:Y:S01]  /*08c0*/  IMAD.MOV.U32 R19, RZ, RZ, 0x193 ;  /* 0x00000193ff137424 */ /* 0x000fe200078e00ff */
[----:B------:R-:W-:Y:S06]  /*08d0*/  BRA `(.L_x_11) ;  /* 0x00000000005c7947 */ /* 0x000fec0003800000 */
.L_x_23:
[----:B------:R-:W-:Y:S01]  /*08e0*/  IMAD.MOV.U32 R19, RZ, RZ, 0xba ;  /* 0x000000baff137424 */ /* 0x000fe200078e00ff */
[----:B------:R-:W-:Y:S06]  /*08f0*/  BRA `(.L_x_11) ;  /* 0x0000000000547947 */ /* 0x000fec0003800000 */
.L_x_19:
        /* <DEDUP_REMOVED lines=10> */
.L_x_27:
[----:B------:R-:W-:Y:S01]  /*09a0*/  IMAD.MOV.U32 R19, RZ, RZ, 0x7c ;  /* 0x0000007cff137424 */ /* 0x000fe200078e00ff */
[----:B------:R-:W-:Y:S06]  /*09b0*/  BRA `(.L_x_11) ;  /* 0x0000000000247947 */ /* 0x000fec0003800000 */
.L_x_26:
[----:B------:R-:W-:Y:S01]  /*09c0*/  IMAD.MOV.U32 R19, RZ, RZ, 0x26c ;  /* 0x0000026cff137424 */ /* 0x000fe200078e00ff */
[----:B------:R-:W-:Y:S06]  /*09d0*/  BRA `(.L_x_11) ;  /* 0x00000000001c7947 */ /* 0x000fec0003800000 */
.L_x_25:
[----:B------:R-:W-:-:S13]  /*09e0*/  ISETP.NE.AND P0, PT, R4, 0x2a, PT ;  /* 0x0000002a0400780c */ /* 0x000fda0003f05270 */
[----:B------:R-:W-:Y:S05]  /*09f0*/  @!P0 BRA `(.L_x_28) ;  /* 0x0000000000108947 */ /* 0x000fea0003800000 */
[----:B------:R-:W-:-:S13]  /*0a00*/  ISETP.NE.AND P0, PT, R4, 0x41, PT ;  /* 0x000000410400780c */ /* 0x000fda0003f05270 */
[----:B------:R-:W-:Y:S05]  /*0a10*/  @!P0 BRA `(.L_x_11) ;  /* 0x00000000000c8947 */ /* 0x000fea0003800000 */
.L_x_10:
[----:B------:R-:W-:Y:S01]  /*0a20*/  IMAD.MOV.U32 R19, RZ, RZ, 0x2aa ;  /* 0x000002aaff137424 */ /* 0x000fe200078e00ff */
[----:B------:R-:W-:Y:S06]  /*0a30*/  BRA `(.L_x_11) ;  /* 0x0000000000047947 */ /* 0x000fec0003800000 */
.L_x_28:
[----:B------:R-:W-:-:S07]  /*0a40*/  IMAD.MOV.U32 R19, RZ, RZ, 0x2c9 ;  /* 0x000002c9ff137424 */ /* 0x000fce00078e00ff */
.L_x_11:
[----:B------:R-:W-:Y:S05]  /*0a50*/  BSYNC.RECONVERGENT B1 ;  /* 0x0000000000017941 */ /* 0x000fea0003800200 */
.L_x_4:
[----:B------:R-:W-:-:S05]  /*0a60*/  IADD3 R6, P0, PT, R5, R8, RZ ;  /* 0x0000000805067210 */ /* 0x000fca0007f1e0ff */
[----:B------:R-:W-:-:S05]  /*0a70*/  IMAD.X R7, RZ, RZ, R3, P0 ;  /* 0x000000ffff077224 */ /* 0x000fca00000e0603 */
[----:B------:R-:W2:Y:S01]  /*0a80*/  LDG.E.U8 R14, desc[UR36][R6.64+0x1] ;  /* 0x00000124060e7981 */ /* 0x000ea2000c1e1100 */
[----:B------:R-:W-:Y:S01]  /*0a90*/  BSSY.RECONVERGENT B1, `(.L_x_29) ;  /* 0x000006e000017945 */ /* 0x000fe20003800200 */
[----:B------:R-:W-:Y:S02]  /*0aa0*/  IMAD.MOV.U32 R4, RZ, RZ, RZ ;  /* 0x000000ffff047224 */ /* 0x000fe400078e00ff */
[----:B------:R-:W-:Y:S01]  /*0ab0*/  IMAD.MOV.U32 R13, RZ, RZ, RZ ;  /* 0x000000ffff0d7224 */ /* 0x000fe200078e00ff */
[----:B--2---:R-:W-:-:S13]  /*0ac0*/  ISETP.GT.AND P0, PT, R14, 0x4b, PT ;  /* 0x0000004b0e00780c */ /* 0x004fda0003f04270 */
[----:B------:R-:W-:Y:S05]  /*0ad0*/  @!P0 BRA `(.L_x_30) ;  /* 0x0000000000dc8947 */ /* 0x000fea0003800000 */
[----:B------:R-:W-:-:S04]  /*0ae0*/  PRMT R4, R14, 0x9910, RZ ;  /* 0x000099100e047816 */ /* 0x000fc800000000ff */
[----:B------:R-:W-:-:S13]  /*0af0*/  ISETP.GT.AND P0, PT, R4, 0x52, PT ;  /* 0x000000520400780c */ /* 0x000fda0003f04270 */
[----:B------:R-:W-:Y:S05]  /*0b00*/  @!P0 BRA `(.L_x_31) ;  /* 0x0000000000688947 */ /* 0x000fea0003800000 */
[----:B------:R-:W-:-:S13]  /*0b10*/  ISETP.GT.AND P0, PT, R4, 0x56, PT ;  /* 0x000000560400780c */ /* 0x000fda0003f04270 */
[----:B------:R-:W-:Y:S05]  /*0b20*/  @P0 BRA `(.L_x_32) ;  /* 0x0000000000300947 */ /* 0x000fea0003800000 */
        /* <DEDUP_REMOVED lines=8> */
.L_x_34:
[----:B------:R-:W-:Y:S01]  /*0bb0*/  IMAD.MOV.U32 R4, RZ, RZ, 0x10 ;  /* 0x00000010ff047424 */ /* 0x000fe200078e00ff */
[----:B------:R-:W-:Y:S06]  /*0bc0*/  BRA `(.L_x_36) ;  /* 0x0000000400687947 */ /* 0x000fec0003800000 */
.L_x_33:
[----:B------:R-:W-:Y:S01]  /*0bd0*/  IMAD.MOV.U32 R4, RZ, RZ, 0xf ;  /* 0x0000000fff047424 */ /* 0x000fe200078e00ff */
[----:B------:R-:W-:Y:S06]  /*0be0*/  BRA `(.L_x_36) ;  /* 0x0000000400607947 */ /* 0x000fec0003800000 */
.L_x_32:
        /* <DEDUP_REMOVED lines=8> */
.L_x_38:
[----:B------:R-:W-:Y:S01]  /*0c70*/  IMAD.MOV.U32 R4, RZ, RZ, 0x15 ;  /* 0x00000015ff047424 */ /* 0x000fe200078e00ff */
[----:B------:R-:W-:Y:S06]  /*0c80*/  BRA `(.L_x_36) ;  /* 0x0000000400387947 */ /* 0x000fec0003800000 */
.L_x_37:
[----:B------:R-:W-:Y:S01]  /*0c90*/  IMAD.MOV.U32 R4, RZ, RZ, 0x11 ;  /* 0x00000011ff047424 */ /* 0x000fe200078e00ff */
[----:B------:R-:W-:Y:S06]  /*0ca0*/  BRA `(.L_x_36) ;  /* 0x0000000400307947 */ /* 0x000fec0003800000 */
.L_x_31:
        /* <DEDUP_REMOVED lines=10> */
.L_x_41:
[----:B------:R-:W-:Y:S01]  /*0d50*/  IMAD.MOV.U32 R4, RZ, RZ, 0x5 ;  /* 0x00000005ff047424 */ /* 0x000fe200078e00ff */
[----:B------:R-:W-:Y:S06]  /*0d60*/  BRA `(.L_x_36) ;  /* 0x0000000400007947 */ /* 0x000fec0003800000 */
.L_x_40:
[----:B------:R-:W-:Y:S01]  /*0d70*/  IMAD.MOV.U32 R4, RZ, RZ, 0xe ;  /* 0x0000000eff047424 */ /* 0x000fe200078e00ff */
[----:B------:R-:W-:Y:S06]  /*0d80*/  BRA `(.L_x_36) ;  /* 0x0000000000f87947 */ /* 0x000fec0003800000 */
.L_x_39:
        /* <DEDUP_REMOVED lines=8> */
.L_x_43:
[----:B------:R-:W-:Y:S01]  /*0e10*/  IMAD.MOV.U32 R4, RZ, RZ, 0xc ;  /* 0x0000000cff047424 */ /* 0x000fe200078e00ff */
[----:B------:R-:W-:Y:S06]  /*0e20*/  BRA `(.L_x_36) ;  /* 0x0000000000d07947 */ /* 0x000fec0003800000 */
.L_x_42:
[----:B------:R-:W-:Y:S01]  /*0e30*/  IMAD.MOV.U32 R4, RZ, RZ, 0xa ;  /* 0x0000000aff047424 */ /* 0x000fe200078e00ff */
[----:B------:R-:W-:Y:S06]  /*0e40*/  BRA `(.L_x_36) ;  /* 0x0000000000c87947 */ /* 0x000fec0003800000 */
.L_x_30:
[----:B------:R-:W-:-:S04]  /*0e50*/  PRMT R12, R14, 0x9910, RZ ;  /* 0x000099100e0c7816 */ /* 0x000fc800000000ff */
        /* <DEDUP_REMOVED lines=12> */
.L_x_47:
[----:B------:R-:W-:Y:S01]  /*0f20*/  IMAD.MOV.U32 R4, RZ, RZ, 0x9 ;  /* 0x00000009ff047424 */ /* 0x000fe200078e00ff */
[----:B------:R-:W-:Y:S06]  /*0f30*/  BRA `(.L_x_36) ;  /* 0x00000000008c7947 */ /* 0x000fec0003800000 */
.L_x_46:
[----:B------:R-:W-:Y:S01]  /*0f40*/  IMAD.MOV.U32 R4, RZ, RZ, 0x8 ;  /* 0x00000008ff047424 */ /* 0x000fe200078e00ff */
[----:B------:R-:W-:Y:S06]  /*0f50*/  BRA `(.L_x_36) ;  /* 0x0000000000847947 */ /* 0x000fec0003800000 */
.L_x_45:
        /* <DEDUP_REMOVED lines=8> */
.L_x_49:
[----:B------:R-:W-:Y:S01]  /*0fe0*/  IMAD.MOV.U32 R4, RZ, RZ, 0xd ;  /* 0x0000000dff047424 */ /* 0x000fe200078e00ff */
[----:B------:R-:W-:Y:S06]  /*0ff0*/  BRA `(.L_x_36) ;  /* 0x00000000005c7947 */ /* 0x000fec0003800000 */
.L_x_48:
[----:B------:R-:W-:Y:S01]  /*1000*/  IMAD.MOV.U32 R4, RZ, RZ, 0x6 ;  /* 0x00000006ff047424 */ /* 0x000fe200078e00ff */
[----:B------:R-:W-:Y:S06]  /*1010*/  BRA `(.L_x_36) ;  /* 0x0000000000547947 */ /* 0x000fec0003800000 */
.L_x_44:
        /* <DEDUP_REMOVED lines=10> */
.L_x_52:
[----:B------:R-:W-:Y:S01]  /*10c0*/  IMAD.MOV.U32 R4, RZ, RZ, 0x4 ;  /* 0x00000004ff047424 */ /* 0x000fe200078e00ff */
[----:B------:R-:W-:Y:S06]  /*10d0*/  BRA `(.L_x_36) ;  /* 0x0000000000247947 */ /* 0x000fec0003800000 */
.L_x_51:
[----:B------:R-:W-:Y:S01]  /*10e0*/  IMAD.MOV.U32 R4, RZ, RZ, 0x14 ;  /* 0x00000014ff047424 */ /* 0x000fe200078e00ff */
[----:B------:R-:W-:Y:S06]  /*10f0*/  BRA `(.L_x_36) ;  /* 0x00000000001c7947 */ /* 0x000fec0003800000 */
.L_x_50:
[----:B------:R-:W-:-:S13]  /*1100*/  ISETP.NE.AND P0, PT, R12, 0x2a, PT ;  /* 0x0000002a0c00780c */ /* 0x000fda0003f05270 */
[----:B------:R-:W-:Y:S05]  /*1110*/  @!P0 BRA `(.L_x_53) ;  /* 0x0000000000108947 */ /* 0x000fea0003800000 */
[----:B------:R-:W-:-:S13]  /*1120*/  ISETP.NE.AND P0, PT, R12, 0x41, PT ;  /* 0x000000410c00780c */ /* 0x000fda0003f05270 */
[----:B------:R-:W-:Y:S05]  /*1130*/  @!P0 BRA `(.L_x_36) ;  /* 0x00000000000c8947 */ /* 0x000fea0003800000 */
.L_x_35:
[----:B------:R-:W-:Y:S01]  /*1140*/  IMAD.MOV.U32 R4, RZ, RZ, 0x16 ;  /* 0x00000016ff047424 */ /* 0x000fe200078e00ff */
[----:B------:R-:W-:Y:S06]  /*1150*/  BRA `(.L_x_36) ;  /* 0x0000000000047947 */ /* 0x000fec0003800000 */
.L_x_53:
[----:B------:R-:W-:-:S07]  /*1160*/  IMAD.MOV.U32 R4, RZ, RZ, 0x17 ;  /* 0x00000017ff047424 */ /* 0x000fce00078e00ff */
.L_x_36:
[----:B------:R-:W-:Y:S05]  /*1170*/  BSYNC.RECONVERGENT B1 ;  /* 0x0000000000017941 */ /* 0x000fea0003800200 */
.L_x_29:
[----:B------:R-:W2:Y:S01]  /*1180*/  LDG.E.U8 R20, desc[UR36][R6.64+0x2] ;  /* 0x0000022406147981 */ /* 0x000ea2000c1e1100 */
[----:B------:R-:W-:Y:S01]  /*1190*/  IADD3 R19, P1, PT, R19, R4, RZ ;  /* 0x0000000413137210 */ /* 0x000fe20007f3e0ff */
[----:B------:R-:W-:Y:S04]  /*11a0*/  BSSY.RECONVERGENT B1, `(.L_x_54) ;  /* 0x000006c000017945 */ /* 0x000fe80003800200 */
[----:B------:R-:W-:Y:S01]  /*11b0*/  IMAD.X R18, R18, 0x1, R13, P1 ;  /* 0x0000000112127824 */ /* 0x000fe200008e060d */
[----:B------:R-:W-:Y:S02]  /*11c0*/  CS2R R12, SRZ ;  /* 0x00000000000c7805 */ /* 0x000fe4000001ff00 */
[----:B--2---:R-:W-:-:S13]  /*11d0*/  ISETP.GT.AND P0, PT, R20, 0x4b, PT ;  /* 0x0000004b1400780c */ /* 0x004fda0003f04270 */
[----:B------:R-:W-:Y:S05]  /*11e0*/  @!P0 BRA `(.L_x_55) ;  /* 0x0000000000d88947 */ /* 0x000fea0003800000 */
        /* <DEDUP_REMOVED lines=12> */
.L_x_59:
[----:B------:R-:W-:Y:S01]  /*12b0*/  IMAD.MOV.U32 R12, RZ, RZ, 0x10 ;  /* 0x00000010ff0c7424 */ /* 0x000fe200078e00ff */
[----:B------:R-:W-:Y:S06]  /*12c0*/  BRA `(.L_x_61) ;  /* 0x0000000400647947 */ /* 0x000fec0003800000 */
.L_x_58:
[----:B------:R-:W-:Y:S01]  /*12d0*/  IMAD.MOV.U32 R12, RZ, RZ, 0xf ;  /* 0x0000000fff0c7424 */ /* 0x000fe200078e00ff */
[----:B------:R-:W-:Y:S06]  /*12e0*/  BRA `(.L_x_61) ;  /* 0x00000004005c7947 */ /* 0x000fec0003800000 */
.L_x_57:
        /* <DEDUP_REMOVED lines=8> */
.L_x_63:
[----:B------:R-:W-:Y:S01]  /*1370*/  IMAD.MOV.U32 R12, RZ, RZ, 0x15 ;  /* 0x00000015ff0c7424 */ /* 0x000fe200078e00ff */
[----:B------:R-:W-:Y:S06]  /*1380*/  BRA `(.L_x_61) ;  /* 0x0000000400347947 */ /* 0x000fec0003800000 */
.L_x_62:
[----:B------:R-:W-:Y:S01]  /*1390*/  IMAD.MOV.U32 R12, RZ, RZ, 0x11 ;  /* 0x00000011ff0c7424 */ /* 0x000fe200078e00ff */
[----:B------:R-:W-:Y:S06]  /*13a0*/  BRA `(.L_x_61) ;  /* 0x00000004002c7947 */ /* 0x000fec0003800000 */
.L_x_56:
        /* <DEDUP_REMOVED lines=10> */
.L_x_66:
[----:B------:R-:W-:Y:S01]  /*1450*/  IMAD.MOV.U32 R12, RZ, RZ, 0x5 ;  /* 0x00000005ff0c7424 */ /* 0x000fe200078e00ff */
[----:B------:R-:W-:Y:S06]  /*1460*/  BRA `(.L_x_61) ;  /* 0x0000000000fc7947 */ /* 0x000fec0003800000 */
.L_x_65:
[----:B------:R-:W-:Y:S01]  /*1470*/  IMAD.MOV.U32 R12, RZ, RZ, 0xe ;  /* 0x0000000eff0c7424 */ /* 0x000fe200078e00ff */
[----:B------:R-:W-:Y:S06]  /*1480*/  BRA `(.L_x_61) ;  /* 0x0000000000f47947 */ /* 0x000fec0003800000 */
.L_x_64:
        /* <DEDUP_REMOVED lines=8> */
.L_x_68:
[----:B------:R-:W-:Y:S01]  /*1510*/  IMAD.MOV.U32 R12, RZ, RZ, 0xc ;  /* 0x0000000cff0c7424 */ /* 0x000fe200078e00ff */
[----:B------:R-:W-:Y:S06]  /*1520*/  BRA `(.L_x_61) ;  /* 0x0000000000cc7947 */ /* 0x000fec0003800000 */
.L_x_67:
[----:B------:R-:W-:Y:S01]  /*1530*/  IMAD.MOV.U32 R12, RZ, RZ, 0xa ;  /* 0x0000000aff0c7424 */ /* 0x000fe200078e00ff */
[----:B------:R-:W-:Y:S06]  /*1540*/  BRA `(.L_x_61) ;  /* 0x0000000000c47947 */ /* 0x000fec0003800000 */
.L_x_55:
        /* <DEDUP_REMOVED lines=12> */
.L_x_72:
[----:B------:R-:W-:Y:S01]  /*1610*/  IMAD.MOV.U32 R12, RZ, RZ, 0x9 ;  /* 0x00000009ff0c7424 */ /* 0x000fe200078e00ff */
[----:B------:R-:W-:Y:S06]  /*1620*/  BRA `(.L_x_61) ;  /* 0x00000000008c7947 */ /* 0x000fec0003800000 */
.L_x_71:
[----:B------:R-:W-:Y:S01]  /*1630*/  IMAD.MOV.U32 R12, RZ, RZ, 0x8 ;  /* 0x00000008ff0c7424 */ /* 0x000fe200078e00ff */
[----:B------:R-:W-:Y:S06]  /*1640*/  BRA `(.L_x_61) ;  /* 0x0000000000847947 */ /* 0x000fec0003800000 */
.L_x_70:
        /* <DEDUP_REMOVED lines=8> */
.L_x_74:
[----:B------:R-:W-:Y:S01]  /*16d0*/  IMAD.MOV.U32 R12, RZ, RZ, 0xd ;  /* 0x0000000dff0c7424 */ /* 0x000fe200078e00ff */
[----:B------:R-:W-:Y:S06]  /*16e0*/  BRA `(.L_x_61) ;  /* 0x00000000005c7947 */ /* 0x000fec0003800000 */
.L_x_73:
[----:B------:R-:W-:Y:S01]  /*16f0*/  IMAD.MOV.U32 R12, RZ, RZ, 0x6 ;  /* 0x00000006ff0c7424 */ /* 0x000fe200078e00ff */
[----:B------:R-:W-:Y:S06]  /*1700*/  BRA `(.L_x_61) ;  /* 0x0000000000547947 */ /* 0x000fec0003800000 */
.L_x_69:
        /* <DEDUP_REMOVED lines=10> */
.L_x_77:
[----:B------:R-:W-:Y:S01]  /*17b0*/  IMAD.MOV.U32 R12, RZ, RZ, 0x4 ;  /* 0x00000004ff0c7424 */ /* 0x000fe200078e00ff */
[----:B------:R-:W-:Y:S06]  /*17c0*/  BRA `(.L_x_61) ;  /* 0x0000000000247947 */ /* 0x000fec0003800000 */
.L_x_76:
[----:B------:R-:W-:Y:S01]  /*17d0*/  IMAD.MOV.U32 R12, RZ, RZ, 0x14 ;  /* 0x00000014ff0c7424 */ /* 0x000fe200078e00ff */
[----:B------:R-:W-:Y:S06]  /*17e0*/  BRA `(.L_x_61) ;  /* 0x00000000001c7947 */ /* 0x000fec0003800000 */
.L_x_75:
[----:B------:R-:W-:-:S13]  /*17f0*/  ISETP.NE.AND P0, PT, R20, 0x2a, PT ;  /* 0x0000002a1400780c */ /* 0x000fda0003f05270 */
[----:B------:R-:W-:Y:S05]  /*1800*/  @!P0 BRA `(.L_x_78) ;  /* 0x0000000000108947 */ /* 0x000fea0003800000 */
[----:B------:R-:W-:-:S13]  /*1810*/  ISETP.NE.AND P0, PT, R20, 0x41, PT ;  /* 0x000000411400780c */ /* 0x000fda0003f05270 */
[----:B------:R-:W-:Y:S05]  /*1820*/  @!P0 BRA `(.L_x_61) ;  /* 0x00000000000c8947 */ /* 0x000fea0003800000 */
.L_x_60:
[----:B------:R-:W-:Y:S01]  /*1830*/  IMAD.MOV.U32 R12, RZ, RZ, 0x16 ;  /* 0x00000016ff0c7424 */ /* 0x000fe200078e00ff */
[----:B------:R-:W-:Y:S06]  /*1840*/  BRA `(.L_x_61) ;  /* 0x0000000000047947 */ /* 0x000fec0003800000 */
.L_x_78:
[----:B------:R-:W-:-:S07]  /*1850*/  IMAD.MOV.U32 R12, RZ, RZ, 0x17 ;  /* 0x00000017ff0c7424 */ /* 0x000fce00078e00ff */
.L_x_61:
[----:B------:R-:W-:Y:S05]  /*1860*/  BSYNC.RECONVERGENT B1 ;  /* 0x0000000000017941 */ /* 0x000fea0003800200 */
.L_x_54:
[----:B------:R-:W2:Y:S01]  /*1870*/  LDG.E.U8 R4, desc[UR36][R6.64+0x3] ;  /* 0x0000032406047981 */ /* 0x000ea2000c1e1100 */
[----:B------:R-:W-:Y:S01]  /*1880*/  IMAD R21, R18, 0x1f, RZ ;  /* 0x0000001f12157824 */ /* 0x000fe200078e02ff */
[----:B------:R-:W-:Y:S01]  /*1890*/  BSSY.RECONVERGENT B1, `(.L_x_79) ;  /* 0x000006d000017945 */ /* 0x000fe20003800200 */
[----:B------:R-:W-:Y:S01]  /*18a0*/  IMAD.WIDE.U32 R12, R19, 0x1f, R12 ;  /* 0x0000001f130c7825 */ /* 0x000fe200078e000c */
[----:B------:R-:W-:-:S03]  /*18b0*/  CS2R R18, SRZ ;  /* 0x0000000000127805 */ /* 0x000fc6000001ff00 */
[----:B------:R-:W-:Y:S01]  /*18c0*/  IMAD.IADD R21, R13, 0x1, R21 ;  /* 0x000000010d157824 */ /* 0x000fe200078e0215 */
        /* <DEDUP_REMOVED lines=14> */
.L_x_84:
[----:B------:R-:W-:Y:S01]  /*19b0*/  IMAD.MOV.U32 R18, RZ, RZ, 0x10 ;  /* 0x00000010ff127424 */ /* 0x000fe200078e00ff */
[----:B------:R-:W-:Y:S06]  /*19c0*/  BRA `(.L_x_86) ;  /* 0x0000000400647947 */ /* 0x000fec0003800000 */
.L_x_83:
[----:B------:R-:W-:Y:S01]  /*19d0*/  IMAD.MOV.U32 R18, RZ, RZ, 0xf ;  /* 0x0000000fff127424 */ /* 0x000fe200078e00ff */
[----:B------:R-:W-:Y:S06]  /*19e0*/  BRA `(.L_x_86) ;  /* 0x00000004005c7947 */ /* 0x000fec0003800000 */
.L_x_82:
        /* <DEDUP_REMOVED lines=8> */
.L_x_88:
[----:B------:R-:W-:Y:S01]  /*1a70*/  IMAD.MOV.U32 R18, RZ, RZ, 0x15 ;  /* 0x00000015ff127424 */ /* 0x000fe200078e00ff */
[----:B------:R-:W-:Y:S06]  /*1a80*/  BRA `(.L_x_86) ;  /* 0x0000000400347947 */ /* 0x000fec0003800000 */
.L_x_87:
[----:B------:R-:W-:Y:S01]  /*1a90*/  IMAD.MOV.U32 R18, RZ, RZ, 0x11 ;  /* 0x00000011ff127424 */ /* 0x000fe200078e00ff */
[----:B------:R-:W-:Y:S06]  /*1aa0*/  BRA `(.L_x_86) ;  /* 0x00000004002c7947 */ /* 0x000fec0003800000 */
.L_x_81:
        /* <DEDUP_REMOVED lines=10> */
.L_x_91:
[----:B------:R-:W-:Y:S01]  /*1b50*/  IMAD.MOV.U32 R18, RZ, RZ, 0x5 ;  /* 0x00000005ff127424 */ /* 0x000fe200078e00ff */
[----:B------:R-:W-:Y:S06]  /*1b60*/  BRA `(.L_x_86) ;  /* 0x0000000000fc7947 */ /* 0x000fec0003800000 */
.L_x_90:
[----:B------:R-:W-:Y:S01]  /*1b70*/  IMAD.MOV.U32 R18, RZ, RZ, 0xe ;  /* 0x0000000eff127424 */ /* 0x000fe200078e00ff */
[----:B------:R-:W-:Y:S06]  /*1b80*/  BRA `(.L_x_86) ;  /* 0x0000000000f47947 */ /* 0x000fec0003800000 */
.L_x_89:
        /* <DEDUP_REMOVED lines=8> */
.L_x_93:
[----:B------:R-:W-:Y:S01]  /*1c10*/  IMAD.MOV.U32 R18, RZ, RZ, 0xc ;  /* 0x0000000cff127424 */ /* 0x000fe200078e00ff */
[----:B------:R-:W-:Y:S06]  /*1c20*/  BRA `(.L_x_86) ;  /* 0x0000000000cc7947 */ /* 0x000fec0003800000 */
.L_x_92:
[----:B------:R-:W-:Y:S01]  /*1c30*/  IMAD.MOV.U32 R18, RZ, RZ, 0xa ;  /* 0x0000000aff127424 */ /* 0x000fe200078e00ff */
[----:B------:R-:W-:Y:S06]  /*1c40*/  BRA `(.L_x_86) ;  /* 0x0000000000c47947 */ /* 0x000fec0003800000 */
.L_x_80:
        /* <DEDUP_REMOVED lines=12> */
.L_x_97:
[----:B------:R-:W-:Y:S01]  /*1d10*/  IMAD.MOV.U32 R18, RZ, RZ, 0x9 ;  /* 0x00000009ff127424 */ /* 0x000fe200078e00ff */
[----:B------:R-:W-:Y:S06]  /*1d20*/  BRA `(.L_x_86) ;  /* 0x00000000008c7947 */ /* 0x000fec0003800000 */
.L_x_96:
[----:B------:R-:W-:Y:S01]  /*1d30*/  IMAD.MOV.U32 R18, RZ, RZ, 0x8 ;  /* 0x00000008ff127424 */ /* 0x000fe200078e00ff */
[----:B------:R-:W-:Y:S06]  /*1d40*/  BRA `(.L_x_86) ;  /* 0x0000000000847947 */ /* 0x000fec0003800000 */
.L_x_95:
        /* <DEDUP_REMOVED lines=8> */
.L_x_99:
[----:B------:R-:W-:Y:S01]  /*1dd0*/  IMAD.MOV.U32 R18, RZ, RZ, 0xd ;  /* 0x0000000dff127424 */ /* 0x000fe200078e00ff */
[----:B------:R-:W-:Y:S06]  /*1de0*/  BRA `(.L_x_86) ;  /* 0x00000000005c7947 */ /* 0x000fec0003800000 */
.L_x_98:
[----:B------:R-:W-:Y:S01]  /*1df0*/  IMAD.MOV.U32 R18, RZ, RZ, 0x6 ;  /* 0x00000006ff127424 */ /* 0x000fe200078e00ff */
[----:B------:R-:W-:Y:S06]  /*1e00*/  BRA `(.L_x_86) ;  /* 0x0000000000547947 */ /* 0x000fec0003800000 */
.L_x_94:
        /* <DEDUP_REMOVED lines=10> */
.L_x_102:
[----:B------:R-:W-:Y:S01]  /*1eb0*/  IMAD.MOV.U32 R18, RZ, RZ, 0x4 ;  /* 0x00000004ff127424 */ /* 0x000fe200078e00ff */
[----:B------:R-:W-:Y:S06]  /*1ec0*/  BRA `(.L_x_86) ;  /* 0x0000000000247947 */ /* 0x000fec0003800000 */
.L_x_101:
[----:B------:R-:W-:Y:S01]  /*1ed0*/  IMAD.MOV.U32 R18, RZ, RZ, 0x14 ;  /* 0x00000014ff127424 */ /* 0x000fe200078e00ff */
[----:B------:R-:W-:Y:S06]  /*1ee0*/  BRA `(.L_x_86) ;  /* 0x00000000001c7947 */ /* 0x000fec0003800000 */
.L_x_100:
[----:B------:R-:W-:-:S13]  /*1ef0*/  ISETP.NE.AND P0, PT, R4, 0x2a, PT ;  /* 0x0000002a0400780c */ /* 0x000fda0003f05270 */
[----:B------:R-:W-:Y:S05]  /*1f00*/  @!P0 BRA `(.L_x_103) ;  /* 0x0000000000108947 */ /* 0x000fea0003800000 */
[----:B------:R-:W-:-:S13]  /*1f10*/  ISETP.NE.AND P0, PT, R4, 0x41, PT ;  /* 0x000000410400780c */ /* 0x000fda0003f05270 */
[----:B------:R-:W-:Y:S05]  /*1f20*/  @!P0 BRA `(.L_x_86) ;  /* 0x00000000000c8947 */ /* 0x000fea0003800000 */
.L_x_85:
[----:B------:R-:W-:Y:S01]  /*1f30*/  IMAD.MOV.U32 R18, RZ, RZ, 0x16 ;  /* 0x00000016ff127424 */ /* 0x000fe200078e00ff */
[----:B------:R-:W-:Y:S06]  /*1f40*/  BRA `(.L_x_86) ;  /* 0x0000000000047947 */ /* 0x000fec0003800000 */
.L_x_103:
[----:B------:R-:W-:-:S07]  /*1f50*/  IMAD.MOV.U32 R18, RZ, RZ, 0x17 ;  /* 0x00000017ff127424 */ /* 0x000fce00078e00ff */
.L_x_86:
[----:B------:R-:W-:Y:S05]  /*1f60*/  BSYNC.RECONVERGENT B1 ;  /* 0x0000000000017941 */ /* 0x000fea0003800200 */
.L_x_79:
        /* <DEDUP_REMOVED lines=20> */
.L_x_109:
[----:B------:R-:W-:Y:S01]  /*20b0*/  IMAD.MOV.U32 R18, RZ, RZ, 0x10 ;  /* 0x00000010ff127424 */ /* 0x000fe200078e00ff */
[----:B------:R-:W-:Y:S06]  /*20c0*/  BRA `(.L_x_111) ;  /* 0x0000000400647947 */ /* 0x000fec0003800000 */
.L_x_108:
[----:B------:R-:W-:Y:S01]  /*20d0*/  IMAD.MOV.U32 R18, RZ, RZ, 0xf ;  /* 0x0000000fff127424 */ /* 0x000fe200078e00ff */
[----:B------:R-:W-:Y:S06]  /*20e0*/  BRA `(.L_x_111) ;  /* 0x00000004005c7947 */ /* 0x000fec0003800000 */
.L_x_107:
        /* <DEDUP_REMOVED lines=8> */
.L_x_113:
[----:B------:R-:W-:Y:S01]  /*2170*/  IMAD.MOV.U32 R18, RZ, RZ, 0x15 ;  /* 0x00000015ff127424 */ /* 0x000fe200078e00ff */
[----:B------:R-:W-:Y:S06]  /*2180*/  BRA `(.L_x_111) ;  /* 0x0000000400347947 */ /* 0x000fec0003800000 */
.L_x_112:
[----:B------:R-:W-:Y:S01]  /*2190*/  IMAD.MOV.U32 R18, RZ, RZ, 0x11 ;  /* 0x00000011ff127424 */ /* 0x000fe200078e00ff */
[----:B------:R-:W-:Y:S06]  /*21a0*/  BRA `(.L_x_111) ;  /* 0x00000004002c7947 */ /* 0x000fec0003800000 */
.L_x_106:
        /* <DEDUP_REMOVED lines=10> */
.L_x_116:
[----:B------:R-:W-:Y:S01]  /*2250*/  IMAD.MOV.U32 R18, RZ, RZ, 0x5 ;  /* 0x00000005ff127424 */ /* 0x000fe200078e00ff */
[----:B------:R-:W-:Y:S06]  /*2260*/  BRA `(.L_x_111) ;  /* 0x0000000000fc7947 */ /* 0x000fec0003800000 */
.L_x_115:
[----:B------:R-:W-:Y:S01]  /*2270*/  IMAD.MOV.U32 R18, RZ, RZ, 0xe ;  /* 0x0000000eff127424 */ /* 0x000fe200078e00ff */
[----:B------:R-:W-:Y:S06]  /*2280*/  BRA `(.L_x_111) ;  /* 0x0000000000f47947 */ /* 0x000fec0003800000 */
.L_x_114:
        /* <DEDUP_REMOVED lines=8> */
.L_x_118:
[----:B------:R-:W-:Y:S01]  /*2310*/  IMAD.MOV.U32 R18, RZ, RZ, 0xc ;  /* 0x0000000cff127424 */ /* 0x000fe200078e00ff */
[----:B------:R-:W-:Y:S06]  /*2320*/  BRA `(.L_x_111) ;  /* 0x0000000000cc7947 */ /* 0x000fec0003800000 */
.L_x_117:
[----:B------:R-:W-:Y:S01]  /*2330*/  IMAD.MOV.U32 R18, RZ, RZ, 0xa ;  /* 0x0000000aff127424 */ /* 0x000fe200078e00ff */
[----:B------:R-:W-:Y:S06]  /*2340*/  BRA `(.L_x_111) ;  /* 0x0000000000c47947 */ /* 0x000fec0003800000 */
.L_x_105:
        /* <DEDUP_REMOVED lines=12> */
.L_x_122:
[----:B------:R-:W-:Y:S01]  /*2410*/  IMAD.MOV.U32 R18, RZ, RZ, 0x9 ;  /* 0x00000009ff127424 */ /* 0x000fe200078e00ff */
[----:B------:R-:W-:Y:S06]  /*2420*/  BRA `(.L_x_111) ;  /* 0x00000000008c7947 */ /* 0x000fec0003800000 */
.L_x_121:
[----:B------:R-:W-:Y:S01]  /*2430*/  IMAD.MOV.U32 R18, RZ, RZ, 0x8 ;  /* 0x00000008ff127424 */ /* 0x000fe200078e00ff */
[----:B------:R-:W-:Y:S06]  /*2440*/  BRA `(.L_x_111) ;  /* 0x0000000000847947 */ /* 0x000fec0003800000 */
.L_x_120:
        /* <DEDUP_REMOVED lines=8> */
.L_x_124:
[----:B------:R-:W-:Y:S01]  /*24d0*/  IMAD.MOV.U32 R18, RZ, RZ, 0xd ;  /* 0x0000000dff127424 */ /* 0x000fe200078e00ff */
[----:B------:R-:W-:Y:S06]  /*24e0*/  BRA `(.L_x_111) ;  /* 0x00000000005c7947 */ /* 0x000fec0003800000 */
.L_x_123:
[----:B------:R-:W-:Y:S01]  /*24f0*/  IMAD.MOV.U32 R18, RZ, RZ, 0x6 ;  /* 0x00000006ff127424 */ /* 0x000fe200078e00ff */
[----:B------:R-:W-:Y:S06]  /*2500*/  BRA `(.L_x_111) ;  /* 0x0000000000547947 */ /* 0x000fec0003800000 */
.L_x_119:
        /* <DEDUP_REMOVED lines=10> */
.L_x_127:
[----:B------:R-:W-:Y:S01]  /*25b0*/  IMAD.MOV.U32 R18, RZ, RZ, 0x4 ;  /* 0x00000004ff127424 */ /* 0x000fe200078e00ff */
[----:B------:R-:W-:Y:S06]  /*25c0*/  BRA `(.L_x_111) ;  /* 0x0000000000247947 */ /* 0x000fec0003800000 */
.L_x_126:
[----:B------:R-:W-:Y:S01]  /*25d0*/  IMAD.MOV.U32 R18, RZ, RZ, 0x14 ;  /* 0x00000014ff127424 */ /* 0x000fe200078e00ff */
[----:B------:R-:W-:Y:S06]  /*25e0*/  BRA `(.L_x_111) ;  /* 0x00000000001c7947 */ /* 0x000fec0003800000 */
.L_x_125:
[----:B------:R-:W-:-:S13]  /*25f0*/  ISETP.NE.AND P0, PT, R4, 0x2a, PT ;  /* 0x0000002a0400780c */ /* 0x000fda0003f05270 */
[----:B------:R-:W-:Y:S05]  /*2600*/  @!P0 BRA `(.L_x_128) ;  /* 0x0000000000108947 */ /* 0x000fea0003800000 */
[----:B------:R-:W-:-:S13]  /*2610*/  ISETP.NE.AND P0, PT, R4, 0x41, PT ;  /* 0x000000410400780c */ /* 0x000fda0003f05270 */
[----:B------:R-:W-:Y:S05]  /*2620*/  @!P0 BRA `(.L_x_111) ;  /* 0x00000000000c8947 */ /* 0x000fea0003800000 */
.L_x_110:
[----:B------:R-:W-:Y:S01]  /*2630*/  IMAD.MOV.U32 R18, RZ, RZ, 0x16 ;  /* 0x00000016ff127424 */ /* 0x000fe200078e00ff */
[----:B------:R-:W-:Y:S06]  /*2640*/  BRA `(.L_x_111) ;  /* 0x0000000000047947 */ /* 0x000fec0003800000 */
.L_x_128:
[----:B------:R-:W-:-:S07]  /*2650*/  IMAD.MOV.U32 R18, RZ, RZ, 0x17 ;  /* 0x00000017ff127424 */ /* 0x000fce00078e00ff */
.L_x_111:
[----:B------:R-:W-:Y:S05]  /*2660*/  BSYNC.RECONVERGENT B1 ;  /* 0x0000000000017941 */ /* 0x000fea0003800200 */
.L_x_104:
        /* <DEDUP_REMOVED lines=20> */
.L_x_134:
[----:B------:R-:W-:Y:S01]  /*27b0*/  IMAD.MOV.U32 R18, RZ, RZ, 0x10 ;  /* 0x00000010ff127424 */ /* 0x000fe200078e00ff */
[----:B------:R-:W-:Y:S06]  /*27c0*/  BRA `(.L_x_136) ;  /* 0x0000000400647947 */ /* 0x000fec0003800000 */
.L_x_133:
[----:B------:R-:W-:Y:S01]  /*27d0*/  IMAD.MOV.U32 R18, RZ, RZ, 0xf ;  /* 0x0000000fff127424 */ /* 0x000fe200078e00ff */
[----:B------:R-:W-:Y:S06]  /*27e0*/  BRA `(.L_x_136) ;  /* 0x00000004005c7947 */ /* 0x000fec0003800000 */
.L_x_132:
        /* <DEDUP_REMOVED lines=8> */
.L_x_138:
[----:B------:R-:W-:Y:S01]  /*2870*/  IMAD.MOV.U32 R18, RZ, RZ, 0x15 ;  /* 0x00000015ff127424 */ /* 0x000fe200078e00ff */
[----:B------:R-:W-:Y:S06]  /*2880*/  BRA `(.L_x_136) ;  /* 0x0000000400347947 */ /* 0x000fec0003800000 */
.L_x_137:
[----:B------:R-:W-:Y:S01]  /*2890*/  IMAD.MOV.U32 R18, RZ, RZ, 0x11 ;  /* 0x00000011ff127424 */ /* 0x000fe200078e00ff */
[----:B------:R-:W-:Y:S06]  /*28a0*/  BRA `(.L_x_136) ;  /* 0x00000004002c7947 */ /* 0x000fec0003800000 */
.L_x_131:
        /* <DEDUP_REMOVED lines=10> */
.L_x_141:
[----:B------:R-:W-:Y:S01]  /*2950*/  IMAD.MOV.U32 R18, RZ, RZ, 0x5 ;  /* 0x00000005ff127424 */ /* 0x000fe200078e00ff */
[----:B------:R-:W-:Y:S06]  /*2960*/  BRA `(.L_x_136) ;  /* 0x0000000000fc7947 */ /* 0x000fec0003800000 */
.L_x_140:
[----:B------:R-:W-:Y:S01]  /*2970*/  IMAD.MOV.U32 R18, RZ, RZ, 0xe ;  /* 0x0000000eff127424 */ /* 0x000fe200078e00ff */
[----:B------:R-:W-:Y:S06]  /*2980*/  BRA `(.L_x_136) ;  /* 0x0000000000f47947 */ /* 0x000fec0003800000 */
.L_x_139:
        /* <DEDUP_REMOVED lines=8> */
.L_x_143:
[----:B------:R-:W-:Y:S01]  /*2a10*/  IMAD.MOV.U32 R18, RZ, RZ, 0xc ;  /* 0x0000000cff127424 */ /* 0x000fe200078e00ff */
[----:B------:R-:W-:Y:S06]  /*2a20*/  BRA `(.L_x_136) ;  /* 0x0000000000cc7947 */ /* 0x000fec0003800000 */
.L_x_142:
[----:B------:R-:W-:Y:S01]  /*2a30*/  IMAD.MOV.U32 R18, RZ, RZ, 0xa ;  /* 0x0000000aff127424 */ /* 0x000fe200078e00ff */
[----:B------:R-:W-:Y:S06]  /*2a40*/  BRA `(.L_x_136) ;  /* 0x0000000000c47947 */ /* 0x000fec0003800000 */
.L_x_130:
        /* <DEDUP_REMOVED lines=12> */
.L_x_147:
[----:B------:R-:W-:Y:S01]  /*2b10*/  IMAD.MOV.U32 R18, RZ, RZ, 0x9 ;  /* 0x00000009ff127424 */ /* 0x000fe200078e00ff */
[----:B------:R-:W-:Y:S06]  /*2b20*/  BRA `(.L_x_136) ;  /* 0x00000000008c7947 */ /* 0x000fec0003800000 */
.L_x_146:
[----:B------:R-:W-:Y:S01]  /*2b30*/  IMAD.MOV.U32 R18, RZ, RZ, 0x8 ;  /* 0x00000008ff127424 */ /* 0x000fe200078e00ff */
[----:B------:R-:W-:Y:S06]  /*2b40*/  BRA `(.L_x_136) ;  /* 0x0000000000847947 */ /* 0x000fec0003800000 */
.L_x_145:
        /* <DEDUP_REMOVED lines=8> */
.L_x_149:
[----:B------:R-:W-:Y:S01]  /*2bd0*/  IMAD.MOV.U32 R18, RZ, RZ, 0xd ;  /* 0x0000000dff127424 */ /* 0x000fe200078e00ff */
[----:B------:R-:W-:Y:S06]  /*2be0*/  BRA `(.L_x_136) ;  /* 0x00000000005c7947 */ /* 0x000fec0003800000 */
.L_x_148:
[----:B------:R-:W-:Y:S01]  /*2bf0*/  IMAD.MOV.U32 R18, RZ, RZ, 0x6 ;  /* 0x00000006ff127424 */ /* 0x000fe200078e00ff */
[----:B------:R-:W-:Y:S06]  /*2c00*/  BRA `(.L_x_136) ;  /* 0x0000000000547947 */ /* 0x000fec0003800000 */
.L_x_144:
        /* <DEDUP_REMOVED lines=10> */
.L_x_152:
[----:B------:R-:W-:Y:S01]  /*2cb0*/  IMAD.MOV.U32 R18, RZ, RZ, 0x4 ;  /* 0x00000004ff127424 */ /* 0x000fe200078e00ff */
[----:B------:R-:W-:Y:S06]  /*2cc0*/  BRA `(.L_x_136) ;  /* 0x0000000000247947 */ /* 0x000fec0003800000 */
.L_x_151:
[----:B------:R-:W-:Y:S01]  /*2cd0*/  IMAD.MOV.U32 R18, RZ, RZ, 0x14 ;  /* 0x00000014ff127424 */ /* 0x000fe200078e00ff */
[----:B------:R-:W-:Y:S06]  /*2ce0*/  BRA `(.L_x_136) ;  /* 0x00000000001c7947 */ /* 0x000fec0003800000 */
.L_x_150:
[----:B------:R-:W-:-:S13]  /*2cf0*/  ISETP.NE.AND P0, PT, R4, 0x2a, PT ;  /* 0x0000002a0400780c */ /* 0x000fda0003f05270 */
[----:B------:R-:W-:Y:S05]  /*2d00*/  @!P0 BRA `(.L_x_153) ;  /* 0x0000000000108947 */ /* 0x000fea0003800000 */
[----:B------:R-:W-:-:S13]  /*2d10*/  ISETP.NE.AND P0, PT, R4, 0x41, PT ;  /* 0x000000410400780c */ /* 0x000fda0003f05270 */
[----:B------:R-:W-:Y:S05]  /*2d20*/  @!P0 BRA `(.L_x_136) ;  /* 0x00000000000c8947 */ /* 0x000fea0003800000 */
.L_x_135:
[----:B------:R-:W-:Y:S01]  /*2d30*/  IMAD.MOV.U32 R18, RZ, RZ, 0x16 ;  /* 0x00000016ff127424 */ /* 0x000fe200078e00ff */
[----:B------:R-:W-:Y:S06]  /*2d40*/  BRA `(.L_x_136) ;  /* 0x0000000000047947 */ /* 0x000fec0003800000 */
.L_x_153:
[----:B------:R-:W-:-:S07]  /*2d50*/  IMAD.MOV.U32 R18, RZ, RZ, 0x17 ;  /* 0x00000017ff127424 */ /* 0x000fce00078e00ff */
.L_x_136:
[----:B------:R-:W-:Y:S05]  /*2d60*/  BSYNC.RECONVERGENT B1 ;  /* 0x0000000000017941 */ /* 0x000fea0003800200 */
.L_x_129:
[----:B------:R-:W2:Y:S01]  /*2d70*/  LDG.E.U8 R20, desc[UR36][R6.64+0x6] ;  /* 0x0000062406147981 */ /* 0x000ea2000c1e1100 */
[----:B------:R-:W-:Y:S01]  /*2d80*/  IMAD R21, R21, 0x1f, RZ ;  /* 0x0000001f15157824 */ /* 0x000fe200078e02ff */
[----:B------:R-:W-:Y:S01]  /*2d90*/  BSSY.RECONVERGENT B1, `(.L_x_154) ;  /* 0x000006e000017945 */ /* 0x000fe20003800200 */
[----:B------:R-:W-:-:S04]  /*2da0*/  IMAD.WIDE.U32 R12, R12, 0x1f, R18 ;  /* 0x0000001f0c0c7825 */ /* 0x000fc800078e0012 */
[----:B------:R-:W-:Y:S02]  /*2db0*/  IMAD.MOV.U32 R4, RZ, RZ, RZ ;  /* 0x000000ffff047224 */ /* 0x000fe400078e00ff */
[----:B------:R-:W-:Y:S02]  /*2dc0*/  IMAD.MOV.U32 R19, RZ, RZ, RZ ;  /* 0x000000ffff137224 */ /* 0x000fe400078e00ff */
        /* <DEDUP_REMOVED lines=15> */
.L_x_159:
[----:B------:R-:W-:Y:S01]  /*2ec0*/  IMAD.MOV.U32 R4, RZ, RZ, 0x10 ;  /* 0x00000010ff047424 */ /* 0x000fe200078e00ff */
[----:B------:R-:W-:Y:S06]  /*2ed0*/  BRA `(.L_x_161) ;  /* 0x0000000400647947 */ /* 0x000fec0003800000 */
.L_x_158:
[----:B------:R-:W-:Y:S01]  /*2ee0*/  IMAD.MOV.U32 R4, RZ, RZ, 0xf ;  /* 0x0000000fff047424 */ /* 0x000fe200078e00ff */
[----:B------:R-:W-:Y:S06]  /*2ef0*/  BRA `(.L_x_161) ;  /* 0x00000004005c7947 */ /* 0x000fec0003800000 */
.L_x_157:
        /* <DEDUP_REMOVED lines=8> */
.L_x_163:
[----:B------:R-:W-:Y:S01]  /*2f80*/  IMAD.MOV.U32 R4, RZ, RZ, 0x15 ;  /* 0x00000015ff047424 */ /* 0x000fe200078e00ff */
[----:B------:R-:W-:Y:S06]  /*2f90*/  BRA `(.L_x_161) ;  /* 0x0000000400347947 */ /* 0x000fec0003800000 */
.L_x_162:
[----:B------:R-:W-:Y:S01]  /*2fa0*/  IMAD.MOV.U32 R4, RZ, RZ, 0x11 ;  /* 0x00000011ff047424 */ /* 0x000fe200078e00ff */
[----:B------:R-:W-:Y:S06]  /*2fb0*/  BRA `(.L_x_161) ;  /* 0x00000004002c7947 */ /* 0x000fec0003800000 */
.L_x_156:
        /* <DEDUP_REMOVED lines=10> */
.L_x_166:
[----:B------:R-:W-:Y:S01]  /*3060*/  IMAD.MOV.U32 R4, RZ, RZ, 0x5 ;  /* 0x00000005ff047424 */ /* 0x000fe200078e00ff */
[----:B------:R-:W-:Y:S06]  /*3070*/  BRA `(.L_x_161) ;  /* 0x0000000000fc7947 */ /* 0x000fec0003800000 */
.L_x_165:
[----:B------:R-:W-:Y:S01]  /*3080*/  IMAD.MOV.U32 R4, RZ, RZ, 0xe ;  /* 0x0000000eff047424 */ /* 0x000fe200078e00ff */
[----:B------:R-:W-:Y:S06]  /*3090*/  BRA `(.L_x_161) ;  /* 0x0000000000f47947 */ /* 0x000fec0003800000 */
.L_x_164:
        /* <DEDUP_REMOVED lines=8> */
.L_x_168:
[----:B------:R-:W-:Y:S01]  /*3120*/  IMAD.MOV.U32 R4, RZ, RZ, 0xc ;  /* 0x0000000cff047424 */ /* 0x000fe200078e00ff */
[----:B------:R-:W-:Y:S06]  /*3130*/  BRA `(.L_x_161) ;  /* 0x0000000000cc7947 */ /* 0x000fec0003800000 */
.L_x_167:
[----:B------:R-:W-:Y:S01]  /*3140*/  IMAD.MOV.U32 R4, RZ, RZ, 0xa ;  /* 0x0000000aff047424 */ /* 0x000fe200078e00ff */
[----:B------:R-:W-:Y:S06]  /*3150*/  BRA `(.L_x_161) ;  /* 0x0000000000c47947 */ /* 0x000fec0003800000 */
.L_x_155:
        /* <DEDUP_REMOVED lines=12> */
.L_x_172:
[----:B------:R-:W-:Y:S01]  /*3220*/  IMAD.MOV.U32 R4, RZ, RZ, 0x9 ;  /* 0x00000009ff047424 */ /* 0x000fe200078e00ff */
[----:B------:R-:W-:Y:S06]  /*3230*/  BRA `(.L_x_161) ;  /* 0x00000000008c7947 */ /* 0x000fec0003800000 */
.L_x_171:
[----:B------:R-:W-:Y:S01]  /*3240*/  IMAD.MOV.U32 R4, RZ, RZ, 0x8 ;  /* 0x00000008ff047424 */ /* 0x000fe200078e00ff */
[----:B------:R-:W-:Y:S06]  /*3250*/  BRA `(.L_x_161) ;  /* 0x0000000000847947 */ /* 0x000fec0003800000 */
.L_x_170:
        /* <DEDUP_REMOVED lines=8> */
.L_x_174:
[----:B------:R-:W-:Y:S01]  /*32e0*/  IMAD.MOV.U32 R4, RZ, RZ, 0xd ;  /* 0x0000000dff047424 */ /* 0x000fe200078e00ff */
[----:B------:R-:W-:Y:S06]  /*32f0*/  BRA `(.L_x_161) ;  /* 0x00000000005c7947 */ /* 0x000fec0003800000 */
.L_x_173:
[----:B------:R-:W-:Y:S01]  /*3300*/  IMAD.MOV.U32 R4, RZ, RZ, 0x6 ;  /* 0x00000006ff047424 */ /* 0x000fe200078e00ff */
[----:B------:R-:W-:Y:S06]  /*3310*/  BRA `(.L_x_161) ;  /* 0x0000000000547947 */ /* 0x000fec0003800000 */
.L_x_169:
        /* <DEDUP_REMOVED lines=10> */
.L_x_177:
[----:B------:R-:W-:Y:S01]  /*33c0*/  IMAD.MOV.U32 R4, RZ, RZ, 0x4 ;  /* 0x00000004ff047424 */ /* 0x000fe200078e00ff */
[----:B------:R-:W-:Y:S06]  /*33d0*/  BRA `(.L_x_161) ;  /* 0x0000000000247947 */ /* 0x000fec0003800000 */
.L_x_176:
[----:B------:R-:W-:Y:S01]  /*33e0*/  IMAD.MOV.U32 R4, RZ, RZ, 0x14 ;  /* 0x00000014ff047424 */ /* 0x000fe200078e00ff */
[----:B------:R-:W-:Y:S06]  /*33f0*/  BRA `(.L_x_161) ;  /* 0x00000000001c7947 */ /* 0x000fec0003800000 */
.L_x_175:
[----:B------:R-:W-:-:S13]  /*3400*/  ISETP.NE.AND P0, PT, R20, 0x2a, PT ;  /* 0x0000002a1400780c */ /* 0x000fda0003f05270 */
[----:B------:R-:W-:Y:S05]  /*3410*/  @!P0 BRA `(.L_x_178) ;  /* 0x0000000000108947 */ /* 0x000fea0003800000 */
[----:B------:R-:W-:-:S13]  /*3420*/  ISETP.NE.AND P0, PT, R20, 0x41, PT ;  /* 0x000000411400780c */ /* 0x000fda0003f05270 */
[----:B------:R-:W-:Y:S05]  /*3430*/  @!P0 BRA `(.L_x_161) ;  /* 0x00000000000c8947 */ /* 0x000fea0003800000 */
.L_x_160:
[----:B------:R-:W-:Y:S01]  /*3440*/  IMAD.MOV.U32 R4, RZ, RZ, 0x16 ;  /* 0x00000016ff047424 */ /* 0x000fe200078e00ff */
[----:B------:R-:W-:Y:S06]  /*3450*/  BRA `(.L_x_161) ;  /* 0x0000000000047947 */ /* 0x000fec0003800000 */
.L_x_178:
[----:B------:R-:W-:-:S07]  /*3460*/  IMAD.MOV.U32 R4, RZ, RZ, 0x17 ;  /* 0x00000017ff047424 */ /* 0x000fce00078e00ff */
.L_x_161:
[----:B------:R-:W-:Y:S05]  /*3470*/  BSYNC.RECONVERGENT B1 ;  /* 0x0000000000017941 */ /* 0x000fea0003800200 */
.L_x_154:
[----:B------:R1:W2:Y:S01]  /*3480*/  LDG.E.U8 R18, desc[UR36][R6.64+0x7] ;  /* 0x0000072406127981 */ /* 0x0002a2000c1e1100 */
[----:B------:R-:W-:Y:S01]  /*3490*/  BSSY.RECONVERGENT B1, `(.L_x_179) ;  /* 0x0000070000017945 */ /* 0x000fe20003800200 */
[----:B-1----:R-:W-:Y:S02]  /*34a0*/  IMAD.MOV.U32 R6, RZ, RZ, R4 ;  /* 0x000000ffff067224 */ /* 0x002fe400078e0004 */
[----:B------:R-:W-:Y:S02]  /*34b0*/  IMAD.MOV.U32 R7, RZ, RZ, R19 ;  /* 0x000000ffff077224 */ /* 0x000fe400078e0013 */
[----:B------:R-:W-:Y:S02]  /*34c0*/  IMAD R19, R21, 0x1f, RZ ;  /* 0x0000001f15137824 */ /* 0x000fe400078e02ff */
        /* <DEDUP_REMOVED lines=17> */
.L_x_184:
[----:B------:R-:W-:Y:S01]  /*35e0*/  IMAD.MOV.U32 R6, RZ, RZ, 0x10 ;  /* 0x00000010ff067424 */ /* 0x000fe200078e00ff */
[----:B------:R-:W-:Y:S06]  /*35f0*/  BRA `(.L_x_186) ;  /* 0x0000000400647947 */ /* 0x000fec0003800000 */
.L_x_183:
[----:B------:R-:W-:Y:S01]  /*3600*/  IMAD.MOV.U32 R6, RZ, RZ, 0xf ;  /* 0x0000000fff067424 */ /* 0x000fe200078e00ff */
[----:B------:R-:W-:Y:S06]  /*3610*/  BRA `(.L_x_186) ;  /* 0x00000004005c7947 */ /* 0x000fec0003800000 */
.L_x_182:
        /* <DEDUP_REMOVED lines=8> */
.L_x_188:
[----:B------:R-:W-:Y:S01]  /*36a0*/  IMAD.MOV.U32 R6, RZ, RZ, 0x15 ;  /* 0x00000015ff067424 */ /* 0x000fe200078e00ff */
[----:B------:R-:W-:Y:S06]  /*36b0*/  BRA `(.L_x_186) ;  /* 0x0000000400347947 */ /* 0x000fec0003800000 */
.L_x_187:
[----:B------:R-:W-:Y:S01]  /*36c0*/  IMAD.MOV.U32 R6, RZ, RZ, 0x11 ;  /* 0x00000011ff067424 */ /* 0x000fe200078e00ff */
[----:B------:R-:W-:Y:S06]  /*36d0*/  BRA `(.L_x_186) ;  /* 0x00000004002c7947 */ /* 0x000fec0003800000 */
.L_x_181:
        /* <DEDUP_REMOVED lines=10> */
.L_x_191:
[----:B------:R-:W-:Y:S01]  /*3780*/  IMAD.MOV.U32 R6, RZ, RZ, 0x5 ;  /* 0x00000005ff067424 */ /* 0x000fe200078e00ff */
[----:B------:R-:W-:Y:S06]  /*3790*/  BRA `(.L_x_186) ;  /* 0x0000000000fc7947 */ /* 0x000fec0003800000 */
.L_x_190:
[----:B------:R-:W-:Y:S01]  /*37a0*/  IMAD.MOV.U32 R6, RZ, RZ, 0xe ;  /* 0x0000000eff067424 */ /* 0x000fe200078e00ff */
[----:B------:R-:W-:Y:S06]  /*37b0*/  BRA `(.L_x_186) ;  /* 0x0000000000f47947 */ /* 0x000fec0003800000 */
.L_x_189:
        /* <DEDUP_REMOVED lines=8> */
.L_x_193:
[----:B------:R-:W-:Y:S01]  /*3840*/  IMAD.MOV.U32 R6, RZ, RZ, 0xc ;  /* 0x0000000cff067424 */ /* 0x000fe200078e00ff */
[----:B------:R-:W-:Y:S06]  /*3850*/  BRA `(.L_x_186) ;  /* 0x0000000000cc7947 */ /* 0x000fec0003800000 */
.L_x_192:
[----:B------:R-:W-:Y:S01]  /*3860*/  IMAD.MOV.U32 R6, RZ, RZ, 0xa ;  /* 0x0000000aff067424 */ /* 0x000fe200078e00ff */
[----:B------:R-:W-:Y:S06]  /*3870*/  BRA `(.L_x_186) ;  /* 0x0000000000c47947 */ /* 0x000fec0003800000 */
.L_x_180:
        /* <DEDUP_REMOVED lines=12> */
.L_x_197:
[----:B------:R-:W-:Y:S01]  /*3940*/  IMAD.MOV.U32 R6, RZ, RZ, 0x9 ;  /* 0x00000009ff067424 */ /* 0x000fe200078e00ff */
[----:B------:R-:W-:Y:S06]  /*3950*/  BRA `(.L_x_186) ;  /* 0x00000000008c7947 */ /* 0x000fec0003800000 */
.L_x_196:
[----:B------:R-:W-:Y:S01]  /*3960*/  IMAD.MOV.U32 R6, RZ, RZ, 0x8 ;  /* 0x00000008ff067424 */ /* 0x000fe200078e00ff */
[----:B------:R-:W-:Y:S06]  /*3970*/  BRA `(.L_x_186) ;  /* 0x0000000000847947 */ /* 0x000fec0003800000 */
.L_x_195:
        /* <DEDUP_REMOVED lines=8> */
.L_x_199:
[----:B------:R-:W-:Y:S01]  /*3a00*/  IMAD.MOV.U32 R6, RZ, RZ, 0xd ;  /* 0x0000000dff067424 */ /* 0x000fe200078e00ff */
[----:B------:R-:W-:Y:S06]  /*3a10*/  BRA `(.L_x_186) ;  /* 0x00000000005c7947 */ /* 0x000fec0003800000 */
.L_x_198:
[----:B------:R-:W-:Y:S01]  /*3a20*/  IMAD.MOV.U32 R6, RZ, RZ, 0x6 ;  /* 0x00000006ff067424 */ /* 0x000fe200078e00ff */
[----:B------:R-:W-:Y:S06]  /*3a30*/  BRA `(.L_x_186) ;  /* 0x0000000000547947 */ /* 0x000fec0003800000 */
.L_x_194:
        /* <DEDUP_REMOVED lines=10> */
.L_x_202:
[----:B------:R-:W-:Y:S01]  /*3ae0*/  IMAD.MOV.U32 R6, RZ, RZ, 0x4 ;  /* 0x00000004ff067424 */ /* 0x000fe200078e00ff */
[----:B------:R-:W-:Y:S06]  /*3af0*/  BRA `(.L_x_186) ;  /* 0x0000000000247947 */ /* 0x000fec0003800000 */
.L_x_201:
[----:B------:R-:W-:Y:S01]  /*3b00*/  IMAD.MOV.U32 R6, RZ, RZ, 0x14 ;  /* 0x00000014ff067424 */ /* 0x000fe200078e00ff */
[----:B------:R-:W-:Y:S06]  /*3b10*/  BRA `(.L_x_186) ;  /* 0x00000000001c7947 */ /* 0x000fec0003800000 */
.L_x_200:
[----:B------:R-:W-:-:S13]  /*3b20*/  ISETP.NE.AND P0, PT, R18, 0x2a, PT ;  /* 0x0000002a1200780c */ /* 0x000fda0003f05270 */
[----:B------:R-:W-:Y:S05]  /*3b30*/  @!P0 BRA `(.L_x_203) ;  /* 0x0000000000108947 */ /* 0x000fea0003800000 */
[----:B------:R-:W-:-:S13]  /*3b40*/  ISETP.NE.AND P0, PT, R18, 0x41, PT ;  /* 0x000000411200780c */ /* 0x000fda0003f05270 */
[----:B------:R-:W-:Y:S05]  /*3b50*/  @!P0 BRA `(.L_x_186) ;  /* 0x00000000000c8947 */ /* 0x000fea0003800000 */
.L_x_185:
[----:B------:R-:W-:Y:S01]  /*3b60*/  IMAD.MOV.U32 R6, RZ, RZ, 0x16 ;  /* 0x00000016ff067424 */ /* 0x000fe200078e00ff */
[----:B------:R-:W-:Y:S06]  /*3b70*/  BRA `(.L_x_186) ;  /* 0x0000000000047947 */ /* 0x000fec0003800000 */
.L_x_203:
[----:B------:R-:W-:-:S07]  /*3b80*/  IMAD.MOV.U32 R6, RZ, RZ, 0x17 ;  /* 0x00000017ff067424 */ /* 0x000fce00078e00ff */
.L_x_186:
[----:B------:R-:W-:Y:S05]  /*3b90*/  BSYNC.RECONVERGENT B1 ;  /* 0x0000000000017941 */ /* 0x000fea0003800200 */
.L_x_179:
[----:B------:R-:W-:-:S05]  /*3ba0*/  SHF.R.U32.HI R19, RZ, 0x1, R15 ;  /* 0x00000001ff137819 */ /* 0x000fca000001160f */
[----:B------:R-:W-:-:S06]  /*3bb0*/  IMAD.WIDE.U32 R20, R19, 0x8, R10 ;  /* 0x0000000813147825 */ /* 0x000fcc00078e000a */
[----:B------:R-:W2:Y:S01]  /*3bc0*/  LD.E.64 R20, desc[UR36][R20.64] ;  /* 0x0000002414147980 */ /* 0x000ea2000c101b00 */
[----:B------:R-:W-:Y:S01]  /*3bd0*/  IMAD R13, R4, 0x1f, RZ ;  /* 0x0000001f040d7824 */ /* 0x000fe200078e02ff */
[----:B------:R-:W-:Y:S01]  /*3be0*/  BSSY.RECONVERGENT B1, `(.L_x_204) ;  /* 0x0000058000017945 */ /* 0x000fe20003800200 */
[----:B------:R-:W-:-:S04]  /*3bf0*/  IMAD.WIDE.U32 R6, R12, 0x1f, R6 ;  /* 0x0000001f0c067825 */ /* 0x000fc800078e0006 */
[----:B------:R-:W-:Y:S01]  /*3c00*/  IMAD.IADD R18, R7, 0x1, R13 ;  /* 0x0000000107127824 */ /* 0x000fe200078e020d */
[----:B--2---:R-:W-:-:S04]  /*3c10*/  ISETP.NE.U32.AND P0, PT, R20, R6, PT ;  /* 0x000000061400720c */ /* 0x004fc80003f05070 */
[----:B------:R-:W-:-:S13]  /*3c20*/  ISETP.NE.AND.EX P0, PT, R21, R18, PT, P0 ;  /* 0x000000121500720c */ /* 0x000fda0003f05300 */
[----:B------:R-:W-:Y:S05]  /*3c30*/  @!P0 BRA `(.L_x_205) ;  /* 0x0000000000488947 */ /* 0x000fea0003800000 */
[----:B------:R-:W-:Y:S02]  /*3c40*/  IMAD.MOV.U32 R13, RZ, RZ, R21 ;  /* 0x000000ffff0d7224 */ /* 0x000fe400078e0015 */
[----:B------:R-:W-:Y:S02]  /*3c50*/  IMAD.MOV.U32 R12, RZ, RZ, R20 ;  /* 0x000000ffff0c7224 */ /* 0x000fe400078e0014 */
[----:B------:R-:W-:Y:S02]  /*3c60*/  IMAD.MOV.U32 R4, RZ, RZ, RZ ;  /* 0x000000ffff047224 */ /* 0x000fe400078e00ff */
[----:B------:R-:W-:-:S07]  /*3c70*/  IMAD.MOV.U32 R21, RZ, RZ, R15 ;  /* 0x000000ffff157224 */ /* 0x000fce00078e000f */
.L_x_207:
[----:B------:R-:W-:Y:S01]  /*3c80*/  ISETP.GE.U32.AND P0, PT, R12, R6, PT ;  /* 0x000000060c00720c */ /* 0x000fe20003f06070 */
[----:B------:R-:W-:-:S03]  /*3c90*/  IMAD.MOV.U32 R27, RZ, RZ, R0 ;  /* 0x000000ffff1b7224 */ /* 0x000fc600078e0000 */
[----:B------:R-:W-:-:S13]  /*3ca0*/  ISETP.GE.U32.AND.EX P0, PT, R13, R18, PT, P0 ;  /* 0x000000120d00720c */ /* 0x000fda0003f06100 */
[C---:B------:R-:W-:Y:S02]  /*3cb0*/  @!P0 VIADD R4, R19.reuse, 0x1 ;  /* 0x0000000113048836 */ /* 0x040fe40000000000 */
[----:B------:R-:W-:-:S05]  /*3cc0*/  @P0 VIADD R21, R19, 0xffffffff ;  /* 0xffffffff13150836 */ /* 0x000fca0000000000 */
[----:B------:R-:W-:-:S13]  /*3cd0*/  ISETP.GT.AND P0, PT, R4, R21, PT ;  /* 0x000000150400720c */ /* 0x000fda0003f04270 */
[----:B------:R-:W-:Y:S05]  /*3ce0*/  @P0 BRA `(.L_x_206) ;  /* 0x00000004001c0947 */ /* 0x000fea0003800000 */
[----:B------:R-:W-:-:S05]  /*3cf0*/  IMAD.IADD R19, R4, 0x1, R21 ;  /* 0x0000000104137824 */ /* 0x000fca00078e0215 */
[----:B------:R-:W-:-:S05]  /*3d00*/  SHF.R.U32.HI R19, RZ, 0x1, R19 ;  /* 0x00000001ff137819 */ /* 0x000fca0000011613 */
[----:B------:R-:W-:-:S06]  /*3d10*/  IMAD.WIDE.U32 R12, R19, 0x8, R10 ;  /* 0x00000008130c7825 */ /* 0x000fcc00078e000a */
[----:B------:R-:W2:Y:S02]  /*3d20*/  LD.E.64 R12, desc[UR36][R12.64] ;  /* 0x000000240c0c7980 */ /* 0x000ea4000c101b00 */
[----:B--2---:R-:W-:-:S04]  /*3d30*/  ISETP.NE.U32.AND P0, PT, R12, R6, PT ;  /* 0x000000060c00720c */ /* 0x004fc80003f05070 */
[----:B------:R-:W-:-:S13]  /*3d40*/  ISETP.NE.AND.EX P0, PT, R13, R18, PT, P0 ;  /* 0x000000120d00720c */ /* 0x000fda0003f05300 */
[----:B------:R-:W-:Y:S05]  /*3d50*/  @P0 BRA `(.L_x_207) ;  /* 0xfffffffc00c80947 */ /* 0x000fea000383ffff */
.L_x_205:
[----:B------:R-:W1:Y:S02]  /*3d60*/  LDC.64 R12, c[0x0][0x398] ;  /* 0x0000e600ff0c7b82 */ /* 0x000e640000000a00 */
[----:B-1----:R-:W2:Y:S02]  /*3d70*/  LDG.E.64 R6, desc[UR36][R12.64+0x18] ;  /* 0x000018240c067981 */ /* 0x002ea4000c1e1b00 */
[----:B--2---:R-:W-:Y:S02]  /*3d80*/  IMAD.WIDE.U32 R20, R19, 0x4, R6 ;  /* 0x0000000413147825 */ /* 0x004fe400078e0006 */
[----:B------:R-:W2:Y:S04]  /*3d90*/  LDG.E.64 R6, desc[UR36][R12.64+0x10] ;  /* 0x000010240c067981 */ /* 0x000ea8000c1e1b00 */
[----:B------:R-:W3:Y:S01]  /*3da0*/  LD.E R18, desc[UR36][R20.64] ;  /* 0x0000002414127980 */ /* 0x000ee2000c101900 */
[----:B------:R-:W-:Y:S01]  /*3db0*/  ISETP.GT.AND P0, PT, R0, 0x63, PT ;  /* 0x000000630000780c */ /* 0x000fe20003f04270 */
[----:B------:R-:W-:-:S03]  /*3dc0*/  IMAD.MOV.U32 R27, RZ, RZ, R0 ;  /* 0x000000ffff1b7224 */ /* 0x000fc600078e0000 */
[----:B---3--:R-:W-:Y:S01]  /*3dd0*/  ISETP.EQ.OR P0, PT, R18, RZ, P0 ;  /* 0x000000ff1200720c */ /* 0x008fe20000702670 */
[----:B--2---:R-:W-:-:S12]  /*3de0*/  IMAD.WIDE.U32 R22, R19, 0x4, R6 ;  /* 0x0000000413167825 */ /* 0x004fd800078e0006 */
[----:B------:R-:W-:Y:S05]  /*3df0*/  @P0 BRA `(.L_x_206) ;  /* 0x0000000000d80947 */ /* 0x000fea0003800000 */
[----:B------:R-:W2:Y:S04]  /*3e00*/  LD.E R19, desc[UR36][R22.64] ;  /* 0x0000002416137980 */ /* 0x000ea8000c101900 */
[----:B------:R-:W2:Y:S02]  /*3e10*/  LDG.E.64 R12, desc[UR36][R12.64+0x20] ;  /* 0x000020240c0c7981 */ /* 0x000ea4000c1e1b00 */
[----:B--2---:R-:W-:-:S06]  /*3e20*/  IMAD.WIDE.U32 R32, R19, 0x4, R12 ;  /* 0x0000000413207825 */ /* 0x004fcc00078e000c */
[----:B------:R-:W2:Y:S01]  /*3e30*/  LD.E R32, desc[UR36][R32.64] ;  /* 0x0000002420207980 */ /* 0x000ea2000c101900 */
[C---:B------:R-:W-:Y:S01]  /*3e40*/  LEA R20, R0.reuse, UR42, 0x4 ;  /* 0x0000002a00147c11 */ /* 0x040fe2000f8e20ff */
[----:B------:R-:W-:Y:S01]  /*3e50*/  IMAD.MOV.U32 R7, RZ, RZ, 0x41200000 ;  /* 0x41200000ff077424 */ /* 0x000fe200078e00ff */
[C---:B------:R-:W-:Y:S01]  /*3e60*/  ISETP.GT.AND P0, PT, R0.reuse, 0x62, PT ;  /* 0x000000620000780c */ /* 0x040fe20003f04270 */
[----:B------:R-:W-:-:S03]  /*3e70*/  VIADD R27, R0, 0x1 ;  /* 0x00000001001b7836 */ /* 0x000fc60000000000 */
[----:B------:R-:W-:Y:S02]  /*3e80*/  ISETP.LT.U32.OR P0, PT, R18, 0x2, P0 ;  /* 0x000000021200780c */ /* 0x000fe40000701470 */
[----:B--2---:R-:W-:Y:S02]  /*3e90*/  SHF.R.U32.HI R4, RZ, 0x10, R32 ;  /* 0x00000010ff047819 */ /* 0x004fe40000011620 */
[----:B------:R-:W-:-:S05]  /*3ea0*/  LOP3.LUT R6, R32, 0xffff, RZ, 0xc0, !PT ;  /* 0x0000ffff20067812 */ /* 0x000fca00078ec0ff */
[----:B------:R1:W-:Y:S04]  /*3eb0*/  STL.128 [R20], R4 ;  /* 0x0000000414007387 */ /* 0x0003e80000100c00 */
[----:B------:R-:W-:Y:S05]  /*3ec0*/  @P0 BRA `(.L_x_206) ;  /* 0x0000000000a40947 */ /* 0x000fea0003800000 */
[----:B------:R-:W-:-:S04]  /*3ed0*/  VIADD R23, R19, 0x1 ;  /* 0x0000000113177836 */ /* 0x000fc80000000000 */
[----:B------:R-:W-:-:S06]  /*3ee0*/  IMAD.WIDE.U32 R22, R23, 0x4, R12 ;  /* 0x0000000417167825 */ /* 0x000fcc00078e000c */
[----:B------:R-:W2:Y:S01]  /*3ef0*/  LD.E R22, desc[UR36][R22.64] ;  /* 0x0000002416167980 */ /* 0x000ea2000c101900 */
[----:B-1----:R-:W-:Y:S01]  /*3f00*/  IMAD.MOV.U32 R7, RZ, RZ, 0x41200000 ;  /* 0x41200000ff077424 */ /* 0x002fe200078e00ff */
[C---:B------:R-:W-:Y:S01]  /*3f10*/  ISETP.GT.AND P0, PT, R0.reuse, 0x61, PT ;  /* 0x000000610000780c */ /* 0x040fe20003f04270 */
[----:B------:R-:W-:-:S03]  /*3f20*/  VIADD R27, R0, 0x2 ;  /* 0x00000002001b7836 */ /* 0x000fc60000000000 */
[----:B------:R-:W-:Y:S02]  /*3f30*/  ISETP.LT.U32.OR P0, PT, R18, 0x3, P0 ;  /* 0x000000031200780c */ /* 0x000fe40000701470 */
[----:B--2---:R-:W-:Y:S02]  /*3f40*/  SHF.R.U32.HI R4, RZ, 0x10, R22 ;  /* 0x00000010ff047819 */ /* 0x004fe40000011616 */
[----:B------:R-:W-:-:S05]  /*3f50*/  LOP3.LUT R6, R22, 0xffff, RZ, 0xc0, !PT ;  /* 0x0000ffff16067812 */ /* 0x000fca00078ec0ff */
[----:B------:R2:W-:Y:S04]  /*3f60*/  STL.128 [R20+0x10], R4 ;  /* 0x0000100414007387 */ /* 0x0005e80000100c00 */
[----:B------:R-:W-:Y:S05]  /*3f70*/  @P0 BRA `(.L_x_206) ;  /* 0x0000000000780947 */ /* 0x000fea0003800000 */
[----:B------:R-:W-:-:S04]  /*3f80*/  VIADD R23, R19, 0x2 ;  /* 0x0000000213177836 */ /* 0x000fc80000000000 */
[----:B------:R-:W-:-:S06]  /*3f90*/  IMAD.WIDE.U32 R22, R23, 0x4, R12 ;  /* 0x0000000417167825 */ /* 0x000fcc00078e000c */
[----:B------:R-:W3:Y:S01]  /*3fa0*/  LD.E R22, desc[UR36][R22.64] ;  /* 0x0000002416167980 */ /* 0x000ee2000c101900 */
[----:B--2---:R-:W-:Y:S01]  /*3fb0*/  IMAD.MOV.U32 R7, RZ, RZ, 0x41200000 ;  /* 0x41200000ff077424 */ /* 0x004fe200078e00ff */
[C---:B------:R-:W-:Y:S01]  /*3fc0*/  ISETP.GT.AND P0, PT, R0.reuse, 0x60, PT ;  /* 0x000000600000780c */ /* 0x040fe20003f04270 */
[----:B------:R-:W-:-:S03]  /*3fd0*/  VIADD R27, R0, 0x3 ;  /* 0x00000003001b7836 */ /* 0x000fc60000000000 */
[----:B------:R-:W-:Y:S02]  /*3fe0*/  ISETP.LT.U32.OR P0, PT, R18, 0x4, P0 ;  /* 0x000000041200780c */ /* 0x000fe40000701470 */
[----:B---3--:R-:W-:Y:S02]  /*3ff0*/  SHF.R.U32.HI R4, RZ, 0x10, R22 ;  /* 0x00000010ff047819 */ /* 0x008fe40000011616 */
[----:B------:R-:W-:-:S05]  /*4000*/  LOP3.LUT R6, R22, 0xffff, RZ, 0xc0, !PT ;  /* 0x0000ffff16067812 */ /* 0x000fca00078ec0ff */
[----:B------:R3:W-:Y:S04]  /*4010*/  STL.128 [R20+0x20], R4 ;  /* 0x0000200414007387 */ /* 0x0007e80000100c00 */
[----:B------:R-:W-:Y:S05]  /*4020*/  @P0 BRA `(.L_x_206) ;  /* 0x00000000004c0947 */ /* 0x000fea0003800000 */
[----:B------:R-:W-:-:S04]  /*4030*/  VIADD R23, R19, 0x3 ;  /* 0x0000000313177836 */ /* 0x000fc80000000000 */
[----:B------:R-:W-:-:S06]  /*4040*/  IMAD.WIDE.U32 R22, R23, 0x4, R12 ;  /* 0x0000000417167825 */ /* 0x000fcc00078e000c */
[----:B------:R-:W2:Y:S01]  /*4050*/  LD.E R22, desc[UR36][R22.64] ;  /* 0x0000002416167980 */ /* 0x000ea2000c101900 */
[----:B---3--:R-:W-:Y:S01]  /*4060*/  IMAD.MOV.U32 R7, RZ, RZ, 0x41200000 ;  /* 0x41200000ff077424 */ /* 0x008fe200078e00ff */
        /* <DEDUP_REMOVED lines=9> */
[----:B------:R-:W2:Y:S01]  /*4100*/  LD.E R12, desc[UR36][R12.64] ;  /* 0x000000240c0c7980 */ /* 0x000ea2000c101900 */
[----:B----4-:R-:W-:Y:S02]  /*4110*/  IMAD.MOV.U32 R7, RZ, RZ, 0x41200000 ;  /* 0x41200000ff077424 */ /* 0x010fe400078e00ff */
[----:B------:R-:W-:Y:S01]  /*4120*/  VIADD R27, R0, 0x5 ;  /* 0x00000005001b7836 */ /* 0x000fe20000000000 */
[----:B--2---:R-:W-:Y:S02]  /*4130*/  SHF.R.U32.HI R4, RZ, 0x10, R12 ;  /* 0x00000010ff047819 */ /* 0x004fe4000001160c */
[----:B------:R-:W-:-:S05]  /*4140*/  LOP3.LUT R6, R12, 0xffff, RZ, 0xc0, !PT ;  /* 0x0000ffff0c067812 */ /* 0x000fca00078ec0ff */
[----:B------:R1:W-:Y:S02]  /*4150*/  STL.128 [R20+0x40], R4 ;  /* 0x0000400414007387 */ /* 0x0003e40000100c00 */
.L_x_206:
[----:B------:R-:W-:Y:S05]  /*4160*/  BSYNC.RECONVERGENT B1 ;  /* 0x0000000000017941 */ /* 0x000fea0003800200 */
.L_x_204:
[----:B-1234-:R-:W-:Y:S01]  /*4170*/  VIADD R7, R5, 0x9 ;  /* 0x0000000905077836 */ /* 0x01efe20000000000 */
[----:B------:R-:W-:Y:S01]  /*4180*/  ISETP.LT.AND P1, PT, R27, 0x64, PT ;  /* 0x000000641b00780c */ /* 0x000fe20003f21270 */
[----:B------:R-:W-:-:S03]  /*4190*/  VIADD R5, R5, 0x1 ;  /* 0x0000000105057836 */ /* 0x000fc60000000000 */
[----:B------:R-:W-:-:S13]  /*41a0*/  ISETP.GT.U32.AND P0, PT, R7, R16, PT ;  /* 0x000000100700720c */ /* 0x000fda0003f04070 */
[----:B------:R-:W-:Y:S05]  /*41b0*/  @!P0 BRA P1, `(.L_x_208) ;  /* 0xffffffc000708947 */ /* 0x000fea000083ffff */
[----:B------:R-:W-:Y:S05]  /*41c0*/  BSYNC.RECONVERGENT B0 ;  /* 0x0000000000007941 */ /* 0x000fea0003800200 */
.L_x_3:
[----:B------:R-:W1:Y:S02]  /*41d0*/  LDCU UR4, c[0x0][0x3b0] ;  /* 0x00007600ff0477ac */ /* 0x000e640008000800 */
[----:B-1----:R-:W-:-:S04]  /*41e0*/  ISETP.GE.U32.AND P0, PT, R17, UR4, PT ;  /* 0x0000000411007c0c */ /* 0x002fc8000bf06070 */
[----:B------:R-:W-:-:S13]  /*41f0*/  ISETP.LT.OR P0, PT, R27, 0x1, P0 ;  /* 0x000000011b00780c */ /* 0x000fda0000701670 */
[----:B------:R-:W-:Y:S05]  /*4200*/  @P0 BRA `(.L_x_2) ;  /* 0x0000008400ac0947 */ /* 0x000fea0003800000 */
[----:B------:R-:W-:-:S07]  /*4210*/  IMAD.MOV.U32 R28, RZ, RZ, RZ ;  /* 0x000000ffff1c7224 */ /* 0x000fce00078e00ff */
.L_x_573:
[----:B0-----:R-:W-:-:S06]  /*4220*/  LEA R22, R28, UR42, 0x4 ;  /* 0x0000002a1c167c11 */ /* 0x001fcc000f8e20ff */
[----:B--2---:R-:W2:Y:S01]  /*4230*/  LDL R22, [R22] ;  /* 0x0000000016167983 */ /* 0x004ea20000100800 */
[----:B------:R-:W-:Y:S01]  /*4240*/  BSSY.RECONVERGENT B8, `(.L_x_209) ;  /* 0x0000862000087945 */ /* 0x000fe20003800200 */
[----:B--2---:R-:W-:-:S13]  /*4250*/  ISETP.NE.AND P0, PT, R22, -0x1, PT ;  /* 0xffffffff1600780c */ /* 0x004fda0003f05270 */
[----:B-1-34-:R-:W-:Y:S05]  /*4260*/  @!P0 BRA `(.L_x_210) ;  /* 0x00000084007c8947 */ /* 0x01afea0003800000 */
[----:B------:R-:W-:Y:S01]  /*4270*/  BSSY.RECONVERGENT B0, `(.L_x_211) ;  /* 0x0000011000007945 */ /* 0x000fe20003800200 */
[----:B------:R-:W-:Y:S02]  /*4280*/  IMAD.MOV.U32 R40, RZ, RZ, RZ ;  /* 0x000000ffff287224 */ /* 0x000fe400078e00ff */
[----:B------:R-:W-:-:S07]  /*4290*/  IMAD.MOV.U32 R0, RZ, RZ, R28 ;  /* 0x000000ffff007224 */ /* 0x000fce00078e001c */
.L_x_212:
[----:B0-----:R-:W-:-:S05]  /*42a0*/  LEA R2, R0, UR42, 0x4 ;  /* 0x0000002a00027c11 */ /* 0x001fca000f8e20ff */
[----:B------:R-:W2:Y:S01]  /*42b0*/  LDL.128 R4, [R2] ;  /* 0x0000000002047983 */ /* 0x000ea20000100c00 */
[----:B------:R-:W-:Y:S01]  /*42c0*/  VIADD R0, R0, 0x1 ;  /* 0x0000000100007836 */ /* 0x000fe20000000000 */
[----:B--2---:R-:W-:-:S13]  /*42d0*/  ISETP.NE.AND P0, PT, R4, R22, PT ;  /* 0x000000160400720c */ /* 0x004fda0003f05270 */
[C---:B------:R-:W-:Y:S01]  /*42e0*/  @!P0 VIADD R3, R40.reuse, 0x1 ;  /* 0x0000000128038836 */ /* 0x040fe20000000000 */
[----:B------:R-:W-:Y:S01]  /*42f0*/  @!P0 LEA R8, R40, UR40, 0x4 ;  /* 0x0000002828088c11 */ /* 0x000fe2000f8e20ff */
[----:B------:R-:W-:Y:S02]  /*4300*/  @!P0 IMAD.MOV.U32 R4, RZ, RZ, R22 ;  /* 0x000000ffff048224 */ /* 0x000fe400078e0016 */
[----:B------:R-:W-:Y:S02]  /*4310*/  @!P0 IMAD.MOV.U32 R9, RZ, RZ, -0x1 ;  /* 0xffffffffff098424 */ /* 0x000fe400078e00ff */
[----:B------:R-:W-:Y:S01]  /*4320*/  @!P0 IMAD.MOV.U32 R40, RZ, RZ, R3 ;  /* 0x000000ffff288224 */ /* 0x000fe200078e0003 */
[----:B------:R1:W-:Y:S04]  /*4330*/  @!P0 STL.128 [R8], R4 ;  /* 0x0000000408008387 */ /* 0x0003e80000100c00 */
[----:B------:R1:W-:Y:S01]  /*4340*/  @!P0 STL [R2], R9 ;  /* 0x0000000902008387 */ /* 0x0003e20000100800 */
[----:B------:R-:W-:-:S02]  /*4350*/  ISETP.GE.AND P0, PT, R0, R27, PT ;  /* 0x0000001b0000720c */ /* 0x000fc40003f06270 */
[----:B------:R-:W-:-:S13]  /*4360*/  ISETP.LT.AND P1, PT, R40, 0x14, PT ;  /* 0x000000142800780c */ /* 0x000fda0003f21270 */
[----:B-1----:R-:W-:Y:S05]  /*4370*/  @!P0 BRA P1, `(.L_x_212) ;  /* 0xfffffffc00c88947 */ /* 0x002fea000083ffff */
[----:B------:R-:W-:Y:S05]  /*4380*/  BSYNC.RECONVERGENT B0 ;  /* 0x0000000000007941 */ /* 0x000fea0003800200 */
.L_x_211:
[----:B------:R-:W-:-:S13]  /*4390*/  ISETP.GE.AND P0, PT, R40, 0x2, PT ;  /* 0x000000022800780c */ /* 0x000fda0003f06270 */
[----:B------:R-:W-:Y:S05]  /*43a0*/  @!P0 BRA `(.L_x_210) ;  /* 0x00000084002c8947 */ /* 0x000fea0003800000 */
[----:B------:R-:W0:Y:S01]  /*43b0*/  LDC.64 R6, c[0x0][0x398] ;  /* 0x0000e600ff067b82 */ /* 0x000e220000000a00 */
[----:B------:R-:W1:Y:S01]  /*43c0*/  S2R R5, SR_TID.X ;  /* 0x0000000000057919 */ /* 0x000e620000002100 */
[----:B------:R-:W2:Y:S06]  /*43d0*/  LDL R38, [R1+0x2d58] ;  /* 0x002d580001267983 */ /* 0x000eac0000100800 */
[----:B------:R-:W1:Y:S01]  /*43e0*/  S2UR UR4, SR_CTAID.X ;  /* 0x00000000000479c3 */ /* 0x000e620000002500 */
[----:B------:R-:W3:Y:S07]  /*43f0*/  LDL R39, [R1+0x2d54] ;  /* 0x002d540001277983 */ /* 0x000eee0000100800 */
[----:B------:R-:W1:Y:S01]  /*4400*/  LDC R4, c[0x0][0x360] ;  /* 0x0000d800ff047b82 */ /* 0x000e620000000800 */
[----:B0-----:R-:W4:Y:S07]  /*4410*/  LDG.E.64 R2, desc[UR36][R6.64+0x40] ;  /* 0x0000402406027981 */ /* 0x001f2e000c1e1b00 */
[----:B------:R-:W0:Y:S01]  /*4420*/  LDC.64 R42, c[0x0][0x380] ;  /* 0x0000e000ff2a7b82 */ /* 0x000e220000000a00 */
[----:B------:R-:W2:Y:S01]  /*4430*/  LDG.E.64 R10, desc[UR36][R6.64+0x50] ;  /* 0x00005024060a7981 */ /* 0x000ea2000c1e1b00 */
[----:B-1----:R-:W-:-:S04]  /*4440*/  IMAD R4, R4, UR4, R5 ;  /* 0x0000000404047c24 */ /* 0x002fc8000f8e0205 */
[----:B------:R-:W-:-:S05]  /*4450*/  IMAD R5, R4, 0x6, RZ ;  /* 0x0000000604057824 */ /* 0x000fca00078e02ff */
[----:B------:R-:W-:-:S04]  /*4460*/  IADD3 R9, P0, PT, R5, R26, RZ ;  /* 0x0000001a05097210 */ /* 0x000fc80007f1e0ff */
[----:B------:R-:W-:Y:S01]  /*4470*/  LEA.HI.X.SX32 R5, R5, RZ, 0x1, P0 ;  /* 0x000000ff05057211 */ /* 0x000fe200000f0eff */
[----:B0-----:R-:W-:Y:S02]  /*4480*/  IMAD.WIDE.U32 R42, R9, 0xce, R42 ;  /* 0x000000ce092a7825 */ /* 0x001fe400078e002a */
[----:B------:R-:W3:Y:S02]  /*4490*/  LDG.E.64 R8, desc[UR36][R6.64+0x48] ;  /* 0x0000482406087981 */ /* 0x000ee4000c1e1b00 */
[----:B------:R-:W-:Y:S02]  /*44a0*/  IMAD R5, R5, 0xce, RZ ;  /* 0x000000ce05057824 */ /* 0x000fe400078e02ff */
[--C-:B------:R-:W-:Y:S02]  /*44b0*/  IMAD.MOV.U32 R44, RZ, RZ, R42.reuse ;  /* 0x000000ffff2c7224 */ /* 0x100fe400078e002a */
[----:B------:R-:W-:Y:S02]  /*44c0*/  IMAD.IADD R45, R43, 0x1, R5 ;  /* 0x000000012b2d7824 */ /* 0x000fe400078e0205 */
[----:B------:R-:W-:-:S02]  /*44d0*/  IMAD.MOV.U32 R32, RZ, RZ, R42 ;  /* 0x000000ffff207224 */ /* 0x000fc400078e002a */
[----:B------:R-:W-:Y:S01]  /*44e0*/  IMAD.MOV.U32 R33, RZ, RZ, R45 ;  /* 0x000000ffff217224 */ /* 0x000fe200078e002d */
[----:B------:R-:W3:Y:S04]  /*44f0*/  LDG.E.U16 R0, desc[UR36][R44.64+0xc8] ;  /* 0x0000c8242c007981 */ /* 0x000ee8000c1e1500 */
[----:B------:R-:W5:Y:S01]  /*4500*/  LDG.E.U8 R23, desc[UR36][R32.64+0xca] ;  /* 0x0000ca2420177981 */ /* 0x000f62000c1e1100 */
[----:B----4-:R-:W-:-:S03]  /*4510*/  IMAD.WIDE.U32 R12, R22, 0x2, R2 ;  /* 0x00000002160c7825 */ /* 0x010fc600078e0002 */
[----:B------:R-:W4:Y:S01]  /*4520*/  LDG.E.64 R2, desc[UR36][R6.64+0x30] ;  /* 0x0000302406027981 */ /* 0x000f22000c1e1b00 */
[----:B--2---:R-:W-:-:S03]  /*4530*/  IMAD.WIDE.U32 R10, R22, 0x4, R10 ;  /* 0x00000004160a7825 */ /* 0x004fc600078e000a */
[----:B------:R0:W2:Y:S04]  /*4540*/  LD.E.U16 R16, desc[UR36][R12.64] ;  /* 0x000000240c107980 */ /* 0x0000a8000c101500 */
[----:B------:R-:W4:Y:S01]  /*4550*/  LD.E R11, desc[UR36][R10.64] ;  /* 0x000000240a0b7980 */ /* 0x000f22000c101900 */
[----:B------:R-:W-:-:S04]  /*4560*/  ISETP.NE.AND P1, PT, R38, RZ, PT ;  /* 0x000000ff2600720c */ /* 0x000fc80003f25270 */
[C---:B---3--:R-:W-:Y:S01]  /*4570*/  ISETP.EQ.OR P1, PT, R39.reuse, RZ, !P1 ;  /* 0x000000ff2700720c */ /* 0x048fe20004f22670 */
[----:B------:R-:W-:Y:S02]  /*4580*/  VIADD R41, R38, 0x8 ;  /* 0x0000000826297836 */ /* 0x000fe40000000000 */
[----:B------:R-:W-:Y:S01]  /*4590*/  VIADD R19, R39, 0x8 ;  /* 0x0000000827137836 */ /* 0x000fe20000000000 */
[----:B------:R-:W-:Y:S01]  /*45a0*/  BSSY.RECONVERGENT B0, `(.L_x_213) ;  /* 0x0000022000007945 */ /* 0x000fe20003800200 */
[----:B0-----:R-:W-:Y:S02]  /*45b0*/  IMAD.MOV.U32 R13, RZ, RZ, RZ ;  /* 0x000000ffff0d7224 */ /* 0x001fe400078e00ff */
[----:B------:R-:W-:Y:S02]  /*45c0*/  IMAD.MOV.U32 R18, RZ, RZ, RZ ;  /* 0x000000ffff127224 */ /* 0x000fe400078e00ff */
[----:B------:R-:W-:Y:S02]  /*45d0*/  IMAD.MOV.U32 R14, RZ, RZ, 0x8 ;  /* 0x00000008ff0e7424 */ /* 0x000fe400078e00ff */
[----:B------:R-:W-:Y:S01]  /*45e0*/  IMAD.MOV.U32 R5, RZ, RZ, RZ ;  /* 0x000000ffff057224 */ /* 0x000fe200078e00ff */
[----:B--2---:R-:W-:-:S02]  /*45f0*/  LOP3.LUT R12, R16, 0xffff, RZ, 0xc0, !PT ;  /* 0x0000ffff100c7812 */ /* 0x004fc400078ec0ff */
[----:B----4-:R-:W-:Y:S02]  /*4600*/  IADD3 R20, P2, PT, R8, R11, RZ ;  /* 0x0000000b08147210 */ /* 0x010fe40007f5e0ff */
[----:B------:R-:W-:-:S03]  /*4610*/  ISETP.GE.U32.AND P0, PT, R41, R12, PT ;  /* 0x0000000c2900720c */ /* 0x000fc60003f06070 */
[----:B------:R-:W-:Y:S01]  /*4620*/  IMAD.X R15, RZ, RZ, R9, P2 ;  /* 0x000000ffff0f7224 */ /* 0x000fe200010e0609 */
[----:B------:R-:W-:Y:S01]  /*4630*/  ISETP.GE.U32.OR P0, PT, R19, R0, P0 ;  /* 0x000000001300720c */ /* 0x000fe20000706470 */
[----:B------:R-:W-:Y:S01]  /*4640*/  IMAD.WIDE.U32 R8, R22, 0x4, R2 ;  /* 0x0000000416087825 */ /* 0x000fe200078e0002 */
[----:B------:R-:W-:Y:S11]  /*4650*/  @P1 BRA `(.L_x_214) ;  /* 0x0000000000581947 */ /* 0x000ff60003800000 */
[----:B------:R-:W-:Y:S02]  /*4660*/  IMAD.MOV.U32 R5, RZ, RZ, RZ ;  /* 0x000000ffff057224 */ /* 0x000fe400078e00ff */
[----:B------:R-:W-:-:S07]  /*4670*/  IMAD.MOV.U32 R21, RZ, RZ, RZ ;  /* 0x000000ffff157224 */ /* 0x000fce00078e00ff */
.L_x_215:
[----:B------:R-:W-:-:S05]  /*4680*/  LOP3.LUT R2, RZ, R21, RZ, 0x33, !PT ;  /* 0x00000015ff027212 */ /* 0x000fca00078e33ff */
[----:B------:R-:W-:Y:S02]  /*4690*/  IMAD.IADD R11, R2, 0x1, R38 ;  /* 0x00000001020b7824 */ /* 0x000fe400078e0226 */
[----:B------:R-:W-:-:S03]  /*46a0*/  IMAD.IADD R3, R39, 0x1, R2 ;  /* 0x0000000127037824 */ /* 0x000fc600078e0202 */
[----:B------:R-:W-:Y:S02]  /*46b0*/  IADD3 R10, P2, PT, R11, R20, RZ ;  /* 0x000000140b0a7210 */ /* 0x000fe40007f5e0ff */
[----:B------:R-:W-:-:S03]  /*46c0*/  IADD3 R2, P1, PT, R3, R42, RZ ;  /* 0x0000002a03027210 */ /* 0x000fc60007f3e0ff */
[----:B------:R-:W-:Y:S02]  /*46d0*/  IMAD.X R11, RZ, RZ, R15, P2 ;  /* 0x000000ffff0b7224 */ /* 0x000fe400010e060f */
[----:B------:R-:W-:-:S04]  /*46e0*/  IMAD.X R3, RZ, RZ, R45, P1 ;  /* 0x000000ffff037224 */ /* 0x000fc800008e062d */
[----:B------:R-:W2:Y:S04]  /*46f0*/  LD.E.U8 R11, desc[UR36][R10.64] ;  /* 0x000000240a0b7980 */ /* 0x000ea8000c101100 */
[----:B------:R-:W2:Y:S01]  /*4700*/  LDG.E.U8 R2, desc[UR36][R2.64] ;  /* 0x0000002402027981 */ /* 0x000ea2000c1e1100 */
[----:B------:R-:W-:Y:S02]  /*4710*/  VIADD R13, R21, 0x1 ;  /* 0x00000001150d7836 */ /* 0x000fe40000000000 */
[----:B------:R-:W-:-:S03]  /*4720*/  VIADD R24, R5, 0x1 ;  /* 0x0000000105187836 */ /* 0x000fc60000000000 */
[----:B------:R-:W-:-:S04]  /*4730*/  ISETP.NE.AND P1, PT, R38, R13, PT ;  /* 0x0000000d2600720c */ /* 0x000fc80003f25270 */
[----:B------:R-:W-:-:S04]  /*4740*/  ISETP.NE.AND P1, PT, R39, R13, P1 ;  /* 0x0000000d2700720c */ /* 0x000fc80000f25270 */
[----:B------:R-:W-:Y:S01]  /*4750*/  ISETP.LT.U32.AND P1, PT, R21, 0x31, P1 ;  /* 0x000000311500780c */ /* 0x000fe20000f21070 */
[----:B------:R-:W-:Y:S01]  /*4760*/  IMAD.MOV.U32 R21, RZ, RZ, R13 ;  /* 0x000000ffff157224 */ /* 0x000fe200078e000d */
[----:B--2---:R-:W-:-:S13]  /*4770*/  ISETP.NE.AND P2, PT, R2, R11, PT ;  /* 0x0000000b0200720c */ /* 0x004fda0003f45270 */
[----:B------:R-:W-:-:S05]  /*4780*/  @!P2 IMAD.MOV R24, RZ, RZ, R5 ;  /* 0x000000ffff18a224 */ /* 0x000fca00078e0205 */
[----:B------:R-:W-:Y:S01]  /*4790*/  ISETP.LT.U32.AND P2, PT, R24, 0x2, PT ;  /* 0x000000021800780c */ /* 0x000fe20003f41070 */
[----:B------:R-:W-:-:S12]  /*47a0*/  IMAD.MOV.U32 R5, RZ, RZ, R24 ;  /* 0x000000ffff057224 */ /* 0x000fd800078e0018 */
[----:B------:R-:W-:Y:S05]  /*47b0*/  @P1 BRA P2, `(.L_x_215) ;  /* 0xfffffffc00b01947 */ /* 0x000fea000103ffff */
.L_x_214:
[----:B------:R-:W-:Y:S05]  /*47c0*/  BSYNC.RECONVERGENT B0 ;  /* 0x0000000000007941 */ /* 0x000fea0003800200 */
.L_x_213:
[----:B------:R-:W-:Y:S04]  /*47d0*/  BSSY.RECONVERGENT B0, `(.L_x_216) ;  /* 0x0000017000007945 */ /* 0x000fe80003800200 */
[----:B------:R-:W-:Y:S05]  /*47e0*/  @P0 BRA `(.L_x_217) ;  /* 0x0000000000540947 */ /* 0x000fea0003800000 */
[----:B------:R-:W-:Y:S02]  /*47f0*/  IMAD.MOV.U32 R21, RZ, RZ, 0x8 ;  /* 0x00000008ff157424 */ /* 0x000fe400078e00ff */
[----:B------:R-:W-:-:S07]  /*4800*/  IMAD.MOV.U32 R18, RZ, RZ, RZ ;  /* 0x000000ffff127224 */ /* 0x000fce00078e00ff */
.L_x_218:
[----:B------:R-:W-:Y:S02]  /*4810*/  IADD3 R10, P1, PT, R41, R20, RZ ;  /* 0x00000014290a7210 */ /* 0x000fe40007f3e0ff */
[----:B------:R-:W-:-:S03]  /*4820*/  IADD3 R2, P0, PT, R19, R42, RZ ;  /* 0x0000002a13027210 */ /* 0x000fc60007f1e0ff */
[----:B------:R-:W-:Y:S02]  /*4830*/  IMAD.X R11, RZ, RZ, R15, P1 ;  /* 0x000000ffff0b7224 */ /* 0x000fe400008e060f */
[----:B------:R-:W-:-:S04]  /*4840*/  IMAD.X R3, RZ, RZ, R45, P0 ;  /* 0x000000ffff037224 */ /* 0x000fc800000e062d */
[----:B------:R-:W2:Y:S04]  /*4850*/  LD.E.U8 R11, desc[UR36][R10.64] ;  /* 0x000000240a0b7980 */ /* 0x000ea8000c101100 */
[----:B------:R-:W2:Y:S01]  /*4860*/  LDG.E.U8 R2, desc[UR36][R2.64] ;  /* 0x0000002402027981 */ /* 0x000ea2000c1e1100 */
[----:B------:R-:W-:-:S04]  /*4870*/  VIADD R14, R21, 0x1 ;  /* 0x00000001150e7836 */ /* 0x000fc80000000000 */
[----:B------:R-:W-:Y:S02]  /*4880*/  IMAD.IADD R41, R14, 0x1, R38 ;  /* 0x000000010e297824 */ /* 0x000fe400078e0226 */
[----:B------:R-:W-:-:S03]  /*4890*/  IMAD.IADD R19, R39, 0x1, R14 ;  /* 0x0000000127137824 */ /* 0x000fc600078e020e */
[----:B------:R-:W-:Y:S01]  /*48a0*/  ISETP.GE.U32.AND P0, PT, R41, R12, PT ;  /* 0x0000000c2900720c */ /* 0x000fe20003f06070 */
[----:B------:R-:W-:-:S03]  /*48b0*/  VIADD R24, R18, 0x1 ;  /* 0x0000000112187836 */ /* 0x000fc60000000000 */
[----:B------:R-:W-:-:S04]  /*48c0*/  ISETP.LT.U32.AND P0, PT, R19, R0, !P0 ;  /* 0x000000001300720c */ /* 0x000fc80004701070 */
[----:B------:R-:W-:Y:S01]  /*48d0*/  ISETP.LT.U32.AND P0, PT, R21, 0x31, P0 ;  /* 0x000000311500780c */ /* 0x000fe20000701070 */
[----:B------:R-:W-:Y:S01]  /*48e0*/  IMAD.MOV.U32 R21, RZ, RZ, R14 ;  /* 0x000000ffff157224 */ /* 0x000fe200078e000e */
[----:B--2---:R-:W-:-:S13]  /*48f0*/  ISETP.NE.AND P1, PT, R2, R11, PT ;  /* 0x0000000b0200720c */ /* 0x004fda0003f25270 */
[----:B------:R-:W-:-:S05]  /*4900*/  @!P1 IMAD.MOV R24, RZ, RZ, R18 ;  /* 0x000000ffff189224 */ /* 0x000fca00078e0212 */
[----:B------:R-:W-:Y:S01]  /*4910*/  ISETP.LT.U32.AND P1, PT, R24, 0x2, PT ;  /* 0x000000021800780c */ /* 0x000fe20003f21070 */
[----:B------:R-:W-:-:S12]  /*4920*/  IMAD.MOV.U32 R18, RZ, RZ, R24 ;  /* 0x000000ffff127224 */ /* 0x000fd800078e0018 */
[----:B------:R-:W-:Y:S05]  /*4930*/  @P0 BRA P1, `(.L_x_218) ;  /* 0xfffffffc00b40947 */ /* 0x000fea000083ffff */
.L_x_217:
[----:B------:R-:W-:Y:S05]  /*4940*/  BSYNC.RECONVERGENT B0 ;  /* 0x0000000000007941 */ /* 0x000fea0003800200 */
.L_x_216:
[----:B------:R-:W2:Y:S04]  /*4950*/  LDG.E.64 R2, desc[UR36][R6.64+0x38] ;  /* 0x0000382406027981 */ /* 0x000ea8000c1e1b00 */
[----:B------:R-:W-:Y:S04]  /*4960*/  STL [R1+0x2e90], R4 ;  /* 0x002e900401007387 */ /* 0x000fe80000100800 */
[----:B------:R-:W-:Y:S04]  /*4970*/  STL [R1+0x2e98], R22 ;  /* 0x002e981601007387 */ /* 0x000fe80000100800 */
[----:B-----5:R-:W-:Y:S04]  /*4980*/  STL.U8 [R1+0x2e94], R23 ;  /* 0x002e941701007387 */ /* 0x020fe80000100000 */
[----:B------:R-:W3:Y:S01]  /*4990*/  LD.E R24, desc[UR36][R8.64] ;  /* 0x0000002408187980 */ /* 0x000ee2000c101900 */
[----:B------:R-:W-:-:S05]  /*49a0*/  IMAD.IADD R19, R14, 0x1, R13 ;  /* 0x000000010e137824 */ /* 0x000fca00078e020d */
[----:B------:R-:W-:-:S04]  /*49b0*/  I2FP.F32.U32 R35, R19 ;  /* 0x0000001300237245 */ /* 0x000fc80000201000 */
[----:B------:R-:W0:Y:S01]  /*49c0*/  MUFU.RCP R10, R35 ;  /* 0x00000023000a7308 */ /* 0x000e220000001000 */
[----:B--2---:R-:W-:Y:S01]  /*49d0*/  IMAD.WIDE.U32 R2, R22, 0x4, R2 ;  /* 0x0000000416027825 */ /* 0x004fe200078e0002 */
[----:B---3--:R-:W-:Y:S05]  /*49e0*/  STL [R1+0x2e9c], R24 ;  /* 0x002e9c1801007387 */ /* 0x008fea0000100800 */
[----:B------:R1:W2:Y:S01]  /*49f0*/  LD.E R2, desc[UR36][R2.64] ;  /* 0x0000002402027980 */ /* 0x0002a2000c101900 */
[----:B------:R-:W-:Y:S02]  /*4a00*/  IMAD.IADD R18, R18, 0x1, R5 ;  /* 0x0000000112127824 */ /* 0x000fe400078e0205 */
[----:B0-----:R-:W-:Y:S01]  /*4a10*/  FFMA R7, -R35, R10, 1 ;  /* 0x3f80000023077423 */ /* 0x001fe2000000010a */
[--C-:B------:R-:W-:Y:S01]  /*4a20*/  IMAD.IADD R39, R39, 0x1, -R13.reuse ;  /* 0x0000000127277824 */ /* 0x100fe200078e0a0d */
[----:B------:R-:W-:Y:S01]  /*4a30*/  STL.U16 [R1+0x2ea8], R19 ;  /* 0x002ea81301007387 */ /* 0x000fe20000100400 */
[----:B------:R-:W-:Y:S01]  /*4a40*/  IMAD.IADD R38, R38, 0x1, -R13 ;  /* 0x0000000126267824 */ /* 0x000fe200078e0a0d */
[----:B------:R-:W-:Y:S01]  /*4a50*/  I2FP.F32.U32 R15, R18 ;  /* 0x00000012000f7245 */ /* 0x000fe20000201000 */
[----:B------:R-:W-:Y:S01]  /*4a60*/  FFMA R10, R10, R7, R10 ;  /* 0x000000070a0a7223 */ /* 0x000fe2000000000a */
[----:B------:R-:W-:Y:S01]  /*4a70*/  IMAD.U32 R6, RZ, RZ, UR38 ;  /* 0x00000026ff067e24 */ /* 0x000fe2000f8e00ff */
[----:B------:R-:W-:Y:S01]  /*4a80*/  BSSY.RECONVERGENT B0, `(.L_x_219) ;  /* 0x0000013000007945 */ /* 0x000fe20003800200 */
[----:B------:R-:W0:Y:S01]  /*4a90*/  FCHK P0, R15, R35 ;  /* 0x000000230f007302 */ /* 0x000e220000000000 */
[----:B------:R-:W-:Y:S01]  /*4aa0*/  FFMA R5, R15, R10, RZ ;  /* 0x0000000a0f057223 */ /* 0x000fe200000000ff */
[----:B-1----:R-:W-:-:S02]  /*4ab0*/  PRMT R3, R39, 0x5410, R38 ;  /* 0x0000541027037816 */ /* 0x002fc40000000026 */
[----:B------:R-:W-:Y:S01]  /*4ac0*/  IADD3 R6, P1, PT, R6, 0x2f00, RZ ;  /* 0x00002f0006067810 */ /* 0x000fe20007f3e0ff */
[----:B------:R-:W-:Y:S01]  /*4ad0*/  FFMA R7, -R35, R5, R15 ;  /* 0x0000000523077223 */ /* 0x000fe2000000010f */
[----:B------:R-:W-:Y:S02]  /*4ae0*/  PRMT R34, R39, 0x7610, R34 ;  /* 0x0000761027227816 */ /* 0x000fe40000000022 */
[----:B------:R-:W-:Y:S01]  /*4af0*/  PRMT R33, R38, 0x7610, R33 ;  /* 0x0000761026217816 */ /* 0x000fe20000000021 */
[----:B------:R-:W-:Y:S01]  /*4b00*/  FFMA R5, R10, R7, R5 ;  /* 0x000000070a057223 */ /* 0x000fe20000000005 */
[----:B------:R-:W-:Y:S01]  /*4b10*/  IMAD.X R7, RZ, RZ, UR39, P1 ;  /* 0x00000027ff077e24 */ /* 0x000fe200088e06ff */
[----:B------:R-:W-:Y:S01]  /*4b20*/  PRMT R36, R19, 0x7610, R36 ;  /* 0x0000761013247816 */ /* 0x000fe20000000024 */
[----:B--2---:R1:W-:Y:S02]  /*4b30*/  STL.64 [R1+0x2ea0], R2 ;  /* 0x002ea00201007387 */ /* 0x0043e40000100a00 */
[----:B-1----:R-:W-:Y:S01]  /*4b40*/  PRMT R3, R0, 0x7610, R3 ;  /* 0x0000761000037816 */ /* 0x002fe20000000003 */
[----:B0-----:R-:W-:Y:S06]  /*4b50*/  @!P0 BRA `(.L_x_220) ;  /* 0x0000000000148947 */ /* 0x001fec0003800000 */
[----:B------:R-:W-:Y:S01]  /*4b60*/  IMAD.MOV.U32 R0, RZ, RZ, R15 ;  /* 0x000000ffff007224 */ /* 0x000fe200078e000f */
[----:B------:R-:W-:Y:S01]  /*4b70*/  MOV R5, 0x4ba0 ;  /* 0x00004ba000057802 */ /* 0x000fe20000000f00 */
[----:B------:R-:W-:-:S07]  /*4b80*/  IMAD.MOV.U32 R13, RZ, RZ, R35 ;  /* 0x000000ffff0d7224 */ /* 0x000fce00078e0023 */
[----:B------:R-:W-:Y:S05]  /*4b90*/  CALL.REL.NOINC `($__internal_0_$__cuda_sm3x_div_rn_noftz_f32_slowpath) ;  /* 0x0000007c00e47944 */ /* 0x000fea0003c00000 */
[----:B------:R-:W-:-:S07]  /*4ba0*/  IMAD.MOV.U32 R5, RZ, RZ, R11 ;  /* 0x000000ffff057224 */ /* 0x000fce00078e000b */
.L_x_220:
[----:B------:R-:W-:Y:S05]  /*4bb0*/  BSYNC.RECONVERGENT B0 ;  /* 0x0000000000007941 */ /* 0x000fea0003800200 */
.L_x_219:
[----:B------:R-:W-:Y:S01]  /*4bc0*/  FMUL R0, R15, -4 ;  /* 0xc08000000f007820 */ /* 0x000fe20000400000 */
[----:B------:R-:W-:Y:S01]  /*4bd0*/  FADD R32, -R5, 1 ;  /* 0x3f80000005207421 */ /* 0x000fe20000000100 */
[----:B------:R0:W-:Y:S01]  /*4be0*/  STL.U8 [R1+0x2ebc], RZ ;  /* 0x002ebcff01007387 */ /* 0x0001e20000100000 */
[----:B------:R-:W-:Y:S01]  /*4bf0*/  ISETP.GE.U32.AND P0, PT, R17, 0x3, PT ;  /* 0x000000031100780c */ /* 0x000fe20003f06070 */
[----:B------:R-:W-:Y:S01]  /*4c00*/  FFMA R35, R35, 2, R0 ;  /* 0x4000000023237823 */ /* 0x000fe20000000000 */
[----:B------:R-:W-:Y:S01]  /*4c10*/  BSSY.RECONVERGENT B6, `(.L_x_221) ;  /* 0x0000018000067945 */ /* 0x000fe20003800200 */
[----:B------:R0:W-:Y:S01]  /*4c20*/  STL [R1+0x2eb0], R32 ;  /* 0x002eb02001007387 */ /* 0x0001e20000100800 */
[----:B------:R-:W-:-:S03]  /*4c30*/  ISETP.EQ.AND P1, PT, R4, RZ, !P0 ;  /* 0x000000ff0400720c */ /* 0x000fc60004722270 */
[----:B------:R0:W-:Y:S01]  /*4c40*/  STL [R1+0x2eac], R35 ;  /* 0x002eac2301007387 */ /* 0x0001e20000100800 */
[----:B------:R-:W-:-:S09]  /*4c50*/  P2R R37, PR, RZ, 0x2 ;  /* 0x00000002ff257803 */ /* 0x000fd20000000000 */
[----:B0-----:R-:W-:Y:S05]  /*4c60*/  @!P1 BRA `(.L_x_222) ;  /* 0x0000000000489947 */ /* 0x001fea0003800000 */
[----:B------:R-:W-:Y:S01]  /*4c70*/  MOV R8, 0x0 ;  /* 0x0000000000087802 */ /* 0x000fe20000000f00 */
[----:B------:R-:W-:Y:S01]  /*4c80*/  IMAD.MOV.U32 R16, RZ, RZ, RZ ;  /* 0x000000ffff107224 */ /* 0x000fe200078e00ff */
[----:B------:R-:W0:Y:S01]  /*4c90*/  LDCU.64 UR4, c[0x4][0x18] ;  /* 0x01000300ff0477ac */ /* 0x000e220008000a00 */
[----:B------:R-:W1:Y:S03]  /*4ca0*/  F2F.F64.F32 R4, R32 ;  /* 0x0000002000047310 */ /* 0x000e660000201800 */
[----:B------:R-:W-:Y:S01]  /*4cb0*/  STL.128 [R1+0x2f00], R16 ;  /* 0x002f001001007387 */ /* 0x000fe20000100c00 */
[----:B------:R-:W2:Y:S03]  /*4cc0*/  LDC.64 R8, c[0x4][R8] ;  /* 0x0100000008087b82 */ /* 0x000ea60000000a00 */
[----:B-1----:R0:W-:Y:S02]  /*4cd0*/  STL.64 [R1+0x2f10], R4 ;  /* 0x002f100401007387 */ /* 0x0021e40000100a00 */
[----:B0-----:R-:W-:-:S02]  /*4ce0*/  IMAD.U32 R4, RZ, RZ, UR4 ;  /* 0x00000004ff047e24 */ /* 0x001fc4000f8e00ff */
[----:B------:R-:W-:-:S07]  /*4cf0*/  IMAD.U32 R5, RZ, RZ, UR5 ;  /* 0x00000005ff057e24 */ /* 0x000fce000f8e00ff */
[----:B------:R-:W-:-:S07]  /*4d00*/  LEPC R20, `(.L_x_223) ;  /* 0x000000001014794e */ /* 0x000fce0000000000 */
[----:B--2---:R-:W-:Y:S05]  /*4d10*/  CALL.ABS.NOINC R8 ;  /* 0x0000000008007343 */ /* 0x004fea0003c00000 */
.L_x_223:
[----:B------:R-:W0:Y:S02]  /*4d20*/  LDC.64 R4, c[0x0][0x398] ;  /* 0x0000e600ff047b82 */ /* 0x000e240000000a00 */
[----:B0-----:R-:W2:Y:S01]  /*4d30*/  LDG.E.64 R4, desc[UR36][R4.64+0x40] ;  /* 0x0000402404047981 */ /* 0x001ea2000c1e1b00 */
[----:B------:R-:W-:Y:S02]  /*4d40*/  IMAD.MOV.U32 R6, RZ, RZ, R42 ;  /* 0x000000ffff067224 */ /* 0x000fe400078e002a */
[----:B------:R-:W-:-:S05]  /*4d50*/  IMAD.MOV.U32 R7, RZ, RZ, R45 ;  /* 0x000000ffff077224 */ /* 0x000fca00078e002d */
[----:B------:R0:W5:Y:S01]  /*4d60*/  LDG.E.U16 R3, desc[UR36][R6.64+0xc8] ;  /* 0x0000c82406037981 */ /* 0x000162000c1e1500 */
[----:B--2---:R-:W-:-:S05]  /*4d70*/  IMAD.WIDE.U32 R4, R22, 0x2, R4 ;  /* 0x0000000216047825 */ /* 0x004fca00078e0004 */
[----:B------:R0:W5:Y:S02]  /*4d80*/  LD.E.U16 R16, desc[UR36][R4.64] ;  /* 0x0000002404107980 */ /* 0x000164000c101500 */
.L_x_222:
[----:B------:R-:W-:Y:S05]  /*4d90*/  BSYNC.RECONVERGENT B6 ;  /* 0x0000000000067941 */ /* 0x000fea0003800200 */
.L_x_221:
[----:B-----5:R-:W-:Y:S01]  /*4da0*/  LOP3.LUT R16, R16, 0xffff, RZ, 0xc0, !PT ;  /* 0x0000ffff10107812 */ /* 0x020fe200078ec0ff */
[----:B------:R-:W-:Y:S01]  /*4db0*/  BSSY.RECONVERGENT B0, `(.L_x_224) ;  /* 0x0000035000007945 */ /* 0x000fe20003800200 */
[----:B0-----:R-:W-:Y:S01]  /*4dc0*/  PRMT R4, R33, 0x5410, R41 ;  /* 0x0000541021047816 */ /* 0x001fe20000000029 */
[----:B------:R-:W-:Y:S01]  /*4dd0*/  IMAD.MOV.U32 R12, RZ, RZ, RZ ;  /* 0x000000ffff0c7224 */ /* 0x000fe200078e00ff */
[C---:B------:R-:W-:Y:S01]  /*4de0*/  ISETP.GE.U32.AND P1, PT, R19.reuse, 0x4, PT ;  /* 0x000000041300780c */ /* 0x040fe20003f26070 */
[----:B------:R0:W-:Y:S01]  /*4df0*/  STL [R1+0x2eb4], R16 ;  /* 0x002eb41001007387 */ /* 0x0001e20000100800 */
[----:B------:R-:W-:Y:S02]  /*4e00*/  VIMNMX.U32 R0, PT, PT, R19, 0x32, PT ;  /* 0x0000003213007848 */ /* 0x000fe40003fe0000 */
[----:B------:R-:W-:Y:S01]  /*4e10*/  LOP3.LUT R3, R3, 0xffff, RZ, 0xc0, !PT ;  /* 0x0000ffff03037812 */ /* 0x000fe200078ec0ff */
[----:B------:R0:W-:Y:S01]  /*4e20*/  STL [R1+0x2eb8], R4 ;  /* 0x002eb80401007387 */ /* 0x0001e20000100800 */
[----:B------:R-:W-:-:S04]  /*4e30*/  LOP3.LUT R13, R0, 0x3, RZ, 0xc0, !PT ;  /* 0x00000003000d7812 */ /* 0x000fc800078ec0ff */
[----:B------:R-:W-:-:S03]  /*4e40*/  ISETP.NE.AND P0, PT, R13, RZ, PT ;  /* 0x000000ff0d00720c */ /* 0x000fc60003f05270 */
[----:B------:R-:W-:Y:S10]  /*4e50*/  @!P1 BRA `(.L_x_225) ;  /* 0x0000000000a89947 */ /* 0x000ff40003800000 */
[----:B------:R-:W-:Y:S01]  /*4e60*/  LOP3.LUT R12, R0, 0x3c, RZ, 0xc0, !PT ;  /* 0x0000003c000c7812 */ /* 0x000fe200078ec0ff */
[----:B------:R-:W-:-:S07]  /*4e70*/  IMAD.MOV.U32 R14, RZ, RZ, RZ ;  /* 0x000000ffff0e7224 */ /* 0x000fce00078e00ff */
.L_x_226:
[----:B0-----:R-:W-:-:S04]  /*4e80*/  IMAD.IADD R4, R39, 0x1, R14 ;  /* 0x0000000127047824 */ /* 0x001fc800078e020e */
[C---:B------:R-:W-:Y:S01]  /*4e90*/  VIADD R8, R4.reuse, 0x1 ;  /* 0x0000000104087836 */ /* 0x040fe20000000000 */
[C---:B------:R-:W-:Y:S01]  /*4ea0*/  ISETP.GE.U32.AND P1, PT, R4.reuse, R3, PT ;  /* 0x000000030400720c */ /* 0x040fe20003f26070 */
[----:B------:R-:W-:-:S03]  /*4eb0*/  VIADD R6, R4, 0x2 ;  /* 0x0000000204067836 */ /* 0x000fc60000000000 */
[-C--:B------:R-:W-:Y:S02]  /*4ec0*/  ISETP.GE.U32.AND P2, PT, R8, R3.reuse, PT ;  /* 0x000000030800720c */ /* 0x080fe40003f46070 */
[----:B------:R-:W-:-:S07]  /*4ed0*/  ISETP.GE.U32.AND P3, PT, R6, R3, PT ;  /* 0x000000030600720c */ /* 0x000fce0003f66070 */
[C---:B------:R-:W-:Y:S01]  /*4ee0*/  @!P1 IADD3 R10, P4, PT, R4.reuse, R42, RZ ;  /* 0x0000002a040a9210 */ /* 0x040fe20007f9e0ff */
[----:B------:R-:W-:-:S04]  /*4ef0*/  VIADD R4, R4, 0x3 ;  /* 0x0000000304047836 */ /* 0x000fc80000000000 */
[----:B------:R-:W-:Y:S01]  /*4f00*/  @!P1 IMAD.X R11, RZ, RZ, R45, P4 ;  /* 0x000000ffff0b9224 */ /* 0x000fe200020e062d */
[----:B------:R-:W-:-:S04]  /*4f10*/  @!P2 IADD3 R8, P4, PT, R8, R42, RZ ;  /* 0x0000002a0808a210 */ /* 0x000fc80007f9e0ff */
[----:B------:R-:W2:Y:S01]  /*4f20*/  @!P1 LDG.E.U8 R10, desc[UR36][R10.64] ;  /* 0x000000240a0a9981 */ /* 0x000ea2000c1e1100 */
[----:B------:R-:W-:Y:S01]  /*4f30*/  @!P2 IMAD.X R9, RZ, RZ, R45, P4 ;  /* 0x000000ffff09a224 */ /* 0x000fe200020e062d */
[----:B------:R-:W-:-:S04]  /*4f40*/  @!P3 IADD3 R6, P4, PT, R6, R42, RZ ;  /* 0x0000002a0606b210 */ /* 0x000fc80007f9e0ff */
[----:B------:R-:W3:Y:S01]  /*4f50*/  @!P2 LDG.E.U8 R8, desc[UR36][R8.64] ;  /* 0x000000240808a981 */ /* 0x000ee2000c1e1100 */
[----:B------:R-:W-:Y:S01]  /*4f60*/  @!P3 IMAD.X R7, RZ, RZ, R45, P4 ;  /* 0x000000ffff07b224 */ /* 0x000fe200020e062d */
[----:B------:R-:W-:-:S04]  /*4f70*/  ISETP.GE.U32.AND P4, PT, R4, R3, PT ;  /* 0x000000030400720c */ /* 0x000fc80003f86070 */
[----:B------:R0:W4:Y:S09]  /*4f80*/  @!P3 LDG.E.U8 R6, desc[UR36][R6.64] ;  /* 0x000000240606b981 */ /* 0x000132000c1e1100 */
[----:B------:R-:W-:-:S05]  /*4f90*/  @!P4 IADD3 R4, P5, PT, R4, R42, RZ ;  /* 0x0000002a0404c210 */ /* 0x000fca0007fbe0ff */
[----:B------:R-:W-:-:S05]  /*4fa0*/  @!P4 IMAD.X R5, RZ, RZ, R45, P5 ;  /* 0x000000ffff05c224 */ /* 0x000fca00028e062d */
[----:B------:R1:W5:Y:S01]  /*4fb0*/  @!P4 LDG.E.U8 R4, desc[UR36][R4.64] ;  /* 0x000000240404c981 */ /* 0x000362000c1e1100 */
[----:B------:R-:W-:Y:S02]  /*4fc0*/  IMAD.MOV.U32 R15, RZ, RZ, 0x58 ;  /* 0x00000058ff0f7424 */ /* 0x000fe400078e00ff */
[----:B------:R-:W-:Y:S02]  /*4fd0*/  IMAD.MOV.U32 R19, RZ, RZ, 0x58 ;  /* 0x00000058ff137424 */ /* 0x000fe400078e00ff */
[----:B------:R-:W-:Y:S01]  /*4fe0*/  IMAD.MOV.U32 R20, RZ, RZ, 0x58 ;  /* 0x00000058ff147424 */ /* 0x000fe200078e00ff */
[----:B0-----:R-:W-:Y:S01]  /*4ff0*/  @P2 PRMT R7, R15, 0x7610, R7 ;  /* 0x000076100f072816 */ /* 0x001fe20000000007 */
[----:B------:R-:W-:Y:S01]  /*5000*/  IMAD.IADD R15, R1, 0x1, R14 ;  /* 0x00000001010f7824 */ /* 0x000fe200078e020e */
[----:B------:R-:W-:Y:S01]  /*5010*/  @P3 PRMT R9, R19, 0x7610, R9 ;  /* 0x0000761013093816 */ /* 0x000fe20000000009 */
[----:B------:R-:W-:Y:S01]  /*5020*/  IMAD.MOV.U32 R18, RZ, RZ, 0x58 ;  /* 0x00000058ff127424 */ /* 0x000fe200078e00ff */
[----:B------:R-:W-:Y:S01]  /*5030*/  @P4 PRMT R11, R20, 0x7610, R11 ;  /* 0x00007610140b4816 */ /* 0x000fe2000000000b */
[----:B------:R-:W-:Y:S01]  /*5040*/  VIADD R14, R14, 0x4 ;  /* 0x000000040e0e7836 */ /* 0x000fe20000000000 */
[----:B------:R0:W-:Y:S02]  /*5050*/  @P2 STL.U8 [R15+0x2ebf], R7 ;  /* 0x002ebf070f002387 */ /* 0x0001e40000100000 */
[----:B-1----:R-:W-:-:S02]  /*5060*/  @P1 PRMT R5, R18, 0x7610, R5 ;  /* 0x0000761012051816 */ /* 0x002fc40000000005 */
[----:B------:R0:W-:Y:S04]  /*5070*/  @P3 STL.U8 [R15+0x2ec0], R9 ;  /* 0x002ec0090f003387 */ /* 0x0001e80000100000 */
[----:B------:R0:W-:Y:S04]  /*5080*/  @P4 STL.U8 [R15+0x2ec1], R11 ;  /* 0x002ec10b0f004387 */ /* 0x0001e80000100000 */
[----:B--2---:R0:W-:Y:S04]  /*5090*/  @!P1 STL.U8 [R15+0x2ebe], R10 ;  /* 0x002ebe0a0f009387 */ /* 0x0041e80000100000 */
[----:B---3--:R0:W-:Y:S04]  /*50a0*/  @!P2 STL.U8 [R15+0x2ebf], R8 ;  /* 0x002ebf080f00a387 */ /* 0x0081e80000100000 */
[----:B----4-:R0:W-:Y:S04]  /*50b0*/  @!P3 STL.U8 [R15+0x2ec0], R6 ;  /* 0x002ec0060f00b387 */ /* 0x0101e80000100000 */
[----:B------:R0:W-:Y:S01]  /*50c0*/  @P1 STL.U8 [R15+0x2ebe], R5 ;  /* 0x002ebe050f001387 */ /* 0x0001e20000100000 */
[----:B------:R-:W-:-:S03]  /*50d0*/  ISETP.NE.AND P1, PT, R14, R12, PT ;  /* 0x0000000c0e00720c */ /* 0x000fc60003f25270 */
[----:B-----5:R0:W-:Y:S10]  /*50e0*/  @!P4 STL.U8 [R15+0x2ec1], R4 ;  /* 0x002ec1040f00c387 */ /* 0x0201f40000100000 */
[----:B------:R-:W-:Y:S05]  /*50f0*/  @P1 BRA `(.L_x_226) ;  /* 0xfffffffc00601947 */ /* 0x000fea000383ffff */
.L_x_225:
[----:B------:R-:W-:Y:S05]  /*5100*/  BSYNC.RECONVERGENT B0 ;  /* 0x0000000000007941 */ /* 0x000fea0003800200 */
.L_x_224:
[----:B------:R-:W-:Y:S04]  /*5110*/  BSSY.RECONVERGENT B0, `(.L_x_227) ;  /* 0x0000026000007945 */ /* 0x000fe80003800200 */
[----:B------:R-:W-:Y:S05]  /*5120*/  @!P0 BRA `(.L_x_228) ;  /* 0x0000000000908947 */ /* 0x000fea0003800000 */
[--C-:B0-----:R-:W-:Y:S01]  /*5130*/  IMAD.IADD R6, R39, 0x1, R12.reuse ;  /* 0x0000000127067824 */ /* 0x101fe200078e020c */
[----:B------:R-:W-:Y:S01]  /*5140*/  BSSY.RECONVERGENT B1, `(.L_x_229) ;  /* 0x000000b000017945 */ /* 0x000fe20003800200 */
[----:B------:R-:W-:Y:S01]  /*5150*/  IMAD.MOV.U32 R4, RZ, RZ, 0x58 ;  /* 0x00000058ff047424 */ /* 0x000fe200078e00ff */
[----:B------:R-:W-:Y:S01]  /*5160*/  ISETP.NE.AND P1, PT, R13, 0x1, PT ;  /* 0x000000010d00780c */ /* 0x000fe20003f25270 */
[----:B------:R-:W-:Y:S01]  /*5170*/  IMAD.IADD R12, R1, 0x1, R12 ;  /* 0x00000001010c7824 */ /* 0x000fe200078e020c */
[----:B------:R-:W-:-:S13]  /*5180*/  ISETP.GE.U32.AND P0, PT, R6, R3, PT ;  /* 0x000000030600720c */ /* 0x000fda0003f06070 */
[----:B------:R0:W-:Y:S01]  /*5190*/  @P0 STL.U8 [R12+0x2ebe], R4 ;  /* 0x002ebe040c000387 */ /* 0x0001e20000100000 */
[----:B------:R-:W-:Y:S05]  /*51a0*/  @P0 BRA `(.L_x_230) ;  /* 0x0000000000100947 */ /* 0x000fea0003800000 */
[----:B0-----:R-:W-:-:S05]  /*51b0*/  IADD3 R4, P0, PT, R6, R42, RZ ;  /* 0x0000002a06047210 */ /* 0x001fca0007f1e0ff */
[----:B------:R-:W-:-:S06]  /*51c0*/  IMAD.X R5, RZ, RZ, R45, P0 ;  /* 0x000000ffff057224 */ /* 0x000fcc00000e062d */
[----:B------:R-:W2:Y:S04]  /*51d0*/  LDG.E.U8 R5, desc[UR36][R4.64] ;  /* 0x0000002404057981 */ /* 0x000ea8000c1e1100 */
[----:B--2---:R1:W-:Y:S02]  /*51e0*/  STL.U8 [R12+0x2ebe], R5 ;  /* 0x002ebe050c007387 */ /* 0x0043e40000100000 */
.L_x_230:
[----:B------:R-:W-:Y:S05]  /*51f0*/  BSYNC.RECONVERGENT B1 ;  /* 0x0000000000017941 */ /* 0x000fea0003800200 */
.L_x_229:
[----:B------:R-:W-:Y:S05]  /*5200*/  @!P1 BRA `(.L_x_228) ;  /* 0x0000000000589947 */ /* 0x000fea0003800000 */
[----:B0-----:R-:W-:Y:S01]  /*5210*/  VIADD R4, R6, 0x1 ;  /* 0x0000000106047836 */ /* 0x001fe20000000000 */
[----:B------:R-:W-:Y:S01]  /*5220*/  BSSY.RECONVERGENT B1, `(.L_x_231) ;  /* 0x000000a000017945 */ /* 0x000fe20003800200 */
[----:B-1----:R-:W-:Y:S01]  /*5230*/  IMAD.MOV.U32 R5, RZ, RZ, 0x58 ;  /* 0x00000058ff057424 */ /* 0x002fe200078e00ff */
[----:B------:R-:W-:Y:S02]  /*5240*/  ISETP.NE.AND P1, PT, R13, 0x2, PT ;  /* 0x000000020d00780c */ /* 0x000fe40003f25270 */
[----:B------:R-:W-:-:S13]  /*5250*/  ISETP.GE.U32.AND P0, PT, R4, R3, PT ;  /* 0x000000030400720c */ /* 0x000fda0003f06070 */
[----:B------:R0:W-:Y:S01]  /*5260*/  @P0 STL.U8 [R12+0x2ebf], R5 ;  /* 0x002ebf050c000387 */ /* 0x0001e20000100000 */
[----:B------:R-:W-:Y:S05]  /*5270*/  @P0 BRA `(.L_x_232) ;  /* 0x0000000000100947 */ /* 0x000fea0003800000 */
[----:B------:R-:W-:-:S05]  /*5280*/  IADD3 R4, P0, PT, R4, R42, RZ ;  /* 0x0000002a04047210 */ /* 0x000fca0007f1e0ff */
[----:B0-----:R-:W-:-:S06]  /*5290*/  IMAD.X R5, RZ, RZ, R45, P0 ;  /* 0x000000ffff057224 */ /* 0x001fcc00000e062d */
[----:B------:R-:W2:Y:S04]  /*52a0*/  LDG.E.U8 R5, desc[UR36][R4.64] ;  /* 0x0000002404057981 */ /* 0x000ea8000c1e1100 */
[----:B--2---:R1:W-:Y:S02]  /*52b0*/  STL.U8 [R12+0x2ebf], R5 ;  /* 0x002ebf050c007387 */ /* 0x0043e40000100000 */
.L_x_232:
[----:B------:R-:W-:Y:S05]  /*52c0*/  BSYNC.RECONVERGENT B1 ;  /* 0x0000000000017941 */ /* 0x000fea0003800200 */
.L_x_231:
[----:B------:R-:W-:Y:S05]  /*52d0*/  @!P1 BRA `(.L_x_228) ;  /* 0x0000000000249947 */ /* 0x000fea0003800000 */
[----:B------:R-:W-:Y:S02]  /*52e0*/  VIADD R4, R6, 0x2 ;  /* 0x0000000206047836 */ /* 0x000fe40000000000 */
[----:B------:R-:W-:-:S03]  /*52f0*/  IMAD.MOV.U32 R6, RZ, RZ, 0x58 ;  /* 0x00000058ff067424 */ /* 0x000fc600078e00ff */
[----:B------:R-:W-:-:S13]  /*5300*/  ISETP.GE.U32.AND P0, PT, R4, R3, PT ;  /* 0x000000030400720c */ /* 0x000fda0003f06070 */
[----:B------:R2:W-:Y:S01]  /*5310*/  @P0 STL.U8 [R12+0x2ec0], R6 ;  /* 0x002ec0060c000387 */ /* 0x0005e20000100000 */
[----:B------:R-:W-:Y:S05]  /*5320*/  @P0 BRA `(.L_x_228) ;  /* 0x0000000000100947 */ /* 0x000fea0003800000 */
[----:B------:R-:W-:-:S05]  /*5330*/  IADD3 R4, P0, PT, R4, R42, RZ ;  /* 0x0000002a04047210 */ /* 0x000fca0007f1e0ff */
[----:B01----:R-:W-:-:S06]  /*5340*/  IMAD.X R5, RZ, RZ, R45, P0 ;  /* 0x000000ffff057224 */ /* 0x003fcc00000e062d */
[----:B------:R-:W3:Y:S04]  /*5350*/  LDG.E.U8 R5, desc[UR36][R4.64] ;  /* 0x0000002404057981 */ /* 0x000ee8000c1e1100 */
[----:B---3--:R3:W-:Y:S02]  /*5360*/  STL.U8 [R12+0x2ec0], R5 ;  /* 0x002ec0050c007387 */ /* 0x0087e40000100000 */
.L_x_228:
[----:B------:R-:W-:Y:S05]  /*5370*/  BSYNC.RECONVERGENT B0 ;  /* 0x0000000000007941 */ /* 0x000fea0003800200 */
.L_x_227:
[----:B------:R-:W-:Y:S01]  /*5380*/  IMAD.IADD R0, R1, 0x1, R0 ;  /* 0x0000000101007824 */ /* 0x000fe200078e0200 */
[----:B------:R-:W-:Y:S01]  /*5390*/  ISETP.NE.AND P0, PT, R37, RZ, PT ;  /* 0x000000ff2500720c */ /* 0x000fe20003f05270 */
[----:B------:R-:W-:Y:S03]  /*53a0*/  BSSY.RECONVERGENT B6, `(.L_x_233) ;  /* 0x0000023000067945 */ /* 0x000fe60003800200 */
[----:B------:R4:W-:Y:S09]  /*53b0*/  STL.U8 [R0+0x2ebe], RZ ;  /* 0x002ebeff00007387 */ /* 0x0009f20000100000 */
[----:B----4-:R-:W-:Y:S05]  /*53c0*/  @!P0 BRA `(.L_x_234) ;  /* 0x0000000000808947 */ /* 0x010fea0003800000 */
[----:B------:R-:W4:Y:S01]  /*53d0*/  LDCU.U8 UR4, c[0x0][0x3b4] ;  /* 0x00007680ff0477ac */ /* 0x000f220008000000 */
[----:B0-----:R-:W0:Y:S01]  /*53e0*/  LDC.64 R8, c[0x4][0x10] ;  /* 0x01000400ff087b82 */ /* 0x001e220000000a00 */
[----:B------:R-:W-:Y:S01]  /*53f0*/  MOV R0, 0x0 ;  /* 0x0000000000007802 */ /* 0x000fe20000000f00 */
[----:B--2---:R-:W2:Y:S01]  /*5400*/  F2F.F64.F32 R6, R35 ;  /* 0x0000002300067310 */ /* 0x004ea20000201800 */
[----:B------:R-:W5:Y:S01]  /*5410*/  LDCU.64 UR6, c[0x4][0x28] ;  /* 0x01000500ff0677ac */ /* 0x000f620008000a00 */
[----:B------:R-:W-:Y:S01]  /*5420*/  STL [R1+0x2f10], R40 ;  /* 0x002f102801007387 */ /* 0x000fe20000100800 */
[----:B------:R-:W-:Y:S02]  /*5430*/  IMAD.MOV.U32 R4, RZ, RZ, 0x26e ;  /* 0x0000026eff047424 */ /* 0x000fe400078e00ff */
[----:B-1-3--:R-:W-:-:S05]  /*5440*/  IMAD.MOV.U32 R5, RZ, RZ, R17 ;  /* 0x000000ffff057224 */ /* 0x00afca00078e0011 */
[----:B------:R1:W-:Y:S01]  /*5450*/  STL.64 [R1+0x2f08], R4 ;  /* 0x002f080401007387 */ /* 0x0003e20000100a00 */
[----:B----4-:R-:W-:-:S03]  /*5460*/  UPRMT UR4, UR4, 0x8880, URZ ;  /* 0x0000888004047896 */ /* 0x010fc600080000ff */
[----:B--2---:R-:W-:Y:S01]  /*5470*/  STL.64 [R1+0x2f18], R6 ;  /* 0x002f180601007387 */ /* 0x004fe20000100a00 */
[----:B------:R-:W-:-:S03]  /*5480*/  UISETP.NE.AND UP0, UPT, UR4, URZ, UPT ;  /* 0x000000ff0400728c */ /* 0x000fc6000bf05270 */
[----:B0-----:R0:W-:Y:S01]  /*5490*/  STL.64 [R1+0x2f00], R8 ;  /* 0x002f000801007387 */ /* 0x0011e20000100a00 */
[----:B-1----:R-:W-:Y:S02]  /*54a0*/  IMAD.MOV.U32 R4, RZ, RZ, 0x0 ;  /* 0x00000000ff047424 */ /* 0x002fe400078e00ff */
[----:B------:R-:W-:Y:S01]  /*54b0*/  IMAD.MOV.U32 R5, RZ, RZ, 0x4052c000 ;  /* 0x4052c000ff057424 */ /* 0x000fe200078e00ff */
[----:B------:R-:W1:Y:S04]  /*54c0*/  LDCU.64 UR4, c[0x4][0x30] ;  /* 0x01000600ff0477ac */ /* 0x000e680008000a00 */
[----:B-----5:R-:W2:Y:S01]  /*54d0*/  @UP0 LDCU UR6, c[0x4][0x20] ;  /* 0x01000400ff0607ac */ /* 0x020ea20008000800 */
[----:B------:R-:W3:Y:S01]  /*54e0*/  @UP0 LDCU UR7, c[0x4][0x24] ;  /* 0x01000480ff0707ac */ /* 0x000ee20008000800 */
[----:B0-----:R0:W4:Y:S01]  /*54f0*/  LDC.64 R8, c[0x4][R0] ;  /* 0x0100000000087b82 */ /* 0x0011220000000a00 */
[----:B--2---:R-:W-:Y:S01]  /*5500*/  IMAD.U32 R3, RZ, RZ, UR6 ;  /* 0x00000006ff037e24 */ /* 0x004fe2000f8e00ff */
[----:B------:R-:W-:Y:S01]  /*5510*/  UIADD3 UR6, UP0, UPT, UR38, 0x2f00, URZ ;  /* 0x00002f0026067890 */ /* 0x000fe2000ff1e0ff */
[----:B---3--:R-:W-:-:S03]  /*5520*/  IMAD.U32 R10, RZ, RZ, UR7 ;  /* 0x00000007ff0a7e24 */ /* 0x008fc6000f8e00ff */
[----:B------:R-:W-:Y:S01]  /*5530*/  UIADD3.X UR7, UPT, UPT, URZ, UR39, URZ, UP0, !UPT ;  /* 0x00000027ff077290 */ /* 0x000fe200087fe4ff */
[----:B------:R-:W-:Y:S02]  /*5540*/  IMAD.MOV.U32 R6, RZ, RZ, R3 ;  /* 0x000000ffff067224 */ /* 0x000fe400078e0003 */
[----:B------:R-:W-:-:S05]  /*5550*/  IMAD.MOV.U32 R7, RZ, RZ, R10 ;  /* 0x000000ffff077224 */ /* 0x000fca00078e000a */
[----:B------:R1:W-:Y:S02]  /*5560*/  STL.128 [R1+0x2f20], R4 ;  /* 0x002f200401007387 */ /* 0x0003e40000100c00 */
[----:B-1----:R-:W-:Y:S02]  /*5570*/  IMAD.U32 R4, RZ, RZ, UR4 ;  /* 0x00000004ff047e24 */ /* 0x002fe4000f8e00ff */
[----:B------:R-:W-:Y:S02]  /*5580*/  IMAD.U32 R5, RZ, RZ, UR5 ;  /* 0x00000005ff057e24 */ /* 0x000fe4000f8e00ff */
[----:B------:R-:W-:Y:S02]  /*5590*/  IMAD.U32 R6, RZ, RZ, UR6 ;  /* 0x00000006ff067e24 */ /* 0x000fe4000f8e00ff */
[----:B0-----:R-:W-:-:S07]  /*55a0*/  IMAD.U32 R7, RZ, RZ, UR7 ;  /* 0x00000007ff077e24 */ /* 0x001fce000f8e00ff */
[----:B------:R-:W-:-:S07]  /*55b0*/  LEPC R20, `(.L_x_234) ;  /* 0x000000001014794e */ /* 0x000fce0000000000 */
[----:B----4-:R-:W-:Y:S05]  /*55c0*/  CALL.ABS.NOINC R8 ;  /* 0x0000000008007343 */ /* 0x010fea0003c00000 */
.L_x_234:
[----:B------:R-:W-:Y:S05]  /*55d0*/  BSYNC.RECONVERGENT B6 ;  /* 0x0000000000067941 */ /* 0x000fea0003800200 */
.L_x_233:
[----:B------:R-:W4:Y:S01]  /*55e0*/  LDCU.U8 UR4, c[0x0][0x3b4] ;  /* 0x00007680ff0477ac */ /* 0x000f220008000000 */
[----:B------:R-:W-:Y:S01]  /*55f0*/  PRMT R18, RZ, 0x7610, R18 ;  /* 0x00007610ff127816 */ /* 0x000fe20000000012 */
[----:B----4-:R-:W-:-:S04]  /*5600*/  UPRMT UR4, UR4, 0x8880, URZ ;  /* 0x0000888004047896 */ /* 0x010fc800080000ff */
[----:B------:R-:W-:-:S09]  /*5610*/  UISETP.NE.AND UP0, UPT, UR4, URZ, UPT ;  /* 0x000000ff0400728c */ /* 0x000fd2000bf05270 */
[----:B------:R-:W-:Y:S05]  /*5620*/  BRA.U !UP0, `(.L_x_235) ;  /* 0x0000006d08387547 */ /* 0x000fea000b800000 */
[----:B0-2---:R-:W1:Y:S02]  /*5630*/  LDC.64 R6, c[0x0][0x398] ;  /* 0x0000e600ff067b82 */ /* 0x005e640000000a00 */
[----:B-1-3--:R-:W2:Y:S02]  /*5640*/  LDG.E.64 R4, desc[UR36][R6.64+0x40] ;  /* 0x0000402406047981 */ /* 0x00aea4000c1e1b00 */
[----:B--2---:R-:W-:-:S05]  /*5650*/  IMAD.WIDE.U32 R4, R22, 0x2, R4 ;  /* 0x0000000216047825 */ /* 0x004fca00078e0004 */
[----:B------:R-:W2:Y:S01]  /*5660*/  LD.E.U16 R0, desc[UR36][R4.64] ;  /* 0x0000002404007980 */ /* 0x000ea2000c101500 */
[----:B------:R-:W-:Y:S01]  /*5670*/  LOP3.LUT R3, R33, 0xffff, RZ, 0xc0, !PT ;  /* 0x0000ffff21037812 */ /* 0x000fe200078ec0ff */
[----:B------:R-:W-:Y:S03]  /*5680*/  BSSY.RECONVERGENT B6, `(.L_x_235) ;  /* 0x00006c8000067945 */ /* 0x000fe60003800200 */
[----:B--2---:R-:W-:-:S13]  /*5690*/  ISETP.GT.U32.AND P0, PT, R0, R3, PT ;  /* 0x000000030000720c */ /* 0x004fda0003f04070 */
[----:B------:R-:W-:Y:S05]  /*56a0*/  @!P0 BRA `(.L_x_236) ;  /* 0x0000006c00148947 */ /* 0x000fea0003800000 */
[----:B------:R-:W2:Y:S01]  /*56b0*/  LDG.E.64 R4, desc[UR36][R6.64+0x50] ;  /* 0x0000502406047981 */ /* 0x000ea2000c1e1b00 */
[----:B------:R-:W-:Y:S02]  /*56c0*/  IMAD.MOV.U32 R8, RZ, RZ, R42 ;  /* 0x000000ffff087224 */ /* 0x000fe400078e002a */
[----:B------:R-:W-:-:S05]  /*56d0*/  IMAD.MOV.U32 R9, RZ, RZ, R45 ;  /* 0x000000ffff097224 */ /* 0x000fca00078e002d */
[----:B------:R-:W3:Y:S04]  /*56e0*/  LDG.E.U16 R8, desc[UR36][R8.64+0xc8] ;  /* 0x0000c82408087981 */ /* 0x000ee8000c1e1500 */
[----:B------:R-:W4:Y:S01]  /*56f0*/  LDG.E.64 R6, desc[UR36][R6.64+0x48] ;  /* 0x0000482406067981 */ /* 0x000f22000c1e1b00 */
[----:B--2---:R-:W-:-:S04]  /*5700*/  LEA R4, P0, R22, R4, 0x2 ;  /* 0x0000000416047211 */ /* 0x004fc800078010ff */
[----:B------:R-:W-:-:S06]  /*5710*/  LEA.HI.X R5, R22, R5, RZ, 0x2, P0 ;  /* 0x0000000516057211 */ /* 0x000fcc00000f14ff */
[----:B------:R3:W4:Y:S01]  /*5720*/  LD.E R5, desc[UR36][R4.64] ;  /* 0x0000002404057980 */ /* 0x000722000c101900 */
[----:B------:R-:W-:Y:S02]  /*5730*/  IMAD.MOV R13, RZ, RZ, -R34 ;  /* 0x000000ffff0d7224 */ /* 0x000fe400078e0a22 */
[----:B------:R-:W-:Y:S01]  /*5740*/  IMAD.MOV R11, RZ, RZ, -R33 ;  /* 0x000000ffff0b7224 */ /* 0x000fe200078e0a21 */
[----:B------:R0:W-:Y:S02]  /*5750*/  STL.128 [R1], RZ ;  /* 0x000000ff01007387 */ /* 0x0001e40000100c00 */
[----:B------:R-:W-:Y:S02]  /*5760*/  PRMT R13, R13, 0x7710, RZ ;  /* 0x000077100d0d7816 */ /* 0x000fe400000000ff */
[----:B------:R-:W-:Y:S02]  /*5770*/  PRMT R11, R11, 0x7710, RZ ;  /* 0x000077100b0b7816 */ /* 0x000fe400000000ff */
[----:B------:R-:W-:Y:S01]  /*5780*/  LOP3.LUT R3, R38, 0xffff, RZ, 0xc0, !PT ;  /* 0x0000ffff26037812 */ /* 0x000fe200078ec0ff */
[----:B---3--:R-:W-:Y:S01]  /*5790*/  IMAD.IADD R4, R8, 0x1, R13 ;  /* 0x0000000108047824 */ /* 0x008fe200078e020d */
[----:B------:R-:W-:Y:S01]  /*57a0*/  LOP3.LUT R39, R39, 0xffff, RZ, 0xc0, !PT ;  /* 0x0000ffff27277812 */ /* 0x000fe200078ec0ff */
[----:B------:R-:W-:-:S03]  /*57b0*/  IMAD.IADD R0, R0, 0x1, R11 ;  /* 0x0000000100007824 */ /* 0x000fc600078e020b */
[----:B------:R-:W-:Y:S01]  /*57c0*/  IADD3 R42, P0, PT, R39, R42, RZ ;  /* 0x0000002a272a7210 */ /* 0x000fe20007f1e0ff */
[----:B------:R-:W-:Y:S01]  /*57d0*/  BSSY.RECONVERGENT B0, `(.L_x_237) ;  /* 0x000002b000007945 */ /* 0x000fe20003800200 */
[----:B------:R-:W-:-:S03]  /*57e0*/  IMAD.MOV.U32 R10, RZ, RZ, RZ ;  /* 0x000000ffff0a7224 */ /* 0x000fc600078e00ff */
[----:B------:R-:W-:Y:S01]  /*57f0*/  IMAD.X R44, RZ, RZ, R45, P0 ;  /* 0x000000ffff2c7224 */ /* 0x000fe200000e062d */
[----:B----4-:R-:W-:Y:S02]  /*5800*/  IADD3 R3, P1, P2, R6, R3, R5 ;  /* 0x0000000306037210 */ /* 0x010fe40007a3e005 */
[----:B------:R-:W-:Y:S02]  /*5810*/  VIMNMX.U16x2 R6, PT, PT, R4, 0x320032, PT ;  /* 0x0032003204067848 */ /* 0x000fe40003fe0200 */
[----:B------:R-:W-:Y:S02]  /*5820*/  IADD3.X R8, PT, PT, R7, RZ, RZ, P1, P2 ;  /* 0x000000ff07087210 */ /* 0x000fe40000fe44ff */
[----:B------:R-:W-:Y:S02]  /*5830*/  VIMNMX.U16x2 R5, PT, PT, R0, 0x320032, PT ;  /* 0x0032003200057848 */ /* 0x000fe40003fe0200 */
[----:B------:R-:W-:Y:S01]  /*5840*/  PRMT R7, R6, 0x7610, R7 ;  /* 0x0000761006077816 */ /* 0x000fe20000000007 */
[----:B------:R-:W-:Y:S01]  /*5850*/  IMAD.MOV.U32 R6, RZ, RZ, 0x4 ;  /* 0x00000004ff067424 */ /* 0x000fe200078e00ff */
[----:B------:R-:W-:-:S02]  /*5860*/  LOP3.LUT R9, R5, 0xffff, RZ, 0xc0, !PT ;  /* 0x0000ffff05097812 */ /* 0x000fc400078ec0ff */
[----:B0-----:R-:W-:-:S07]  /*5870*/  LOP3.LUT R12, R7, 0xffff, RZ, 0xc0, !PT ;  /* 0x0000ffff070c7812 */ /* 0x001fce00078ec0ff */
.L_x_238:
[C---:B0-----:R-:W-:Y:S01]  /*5880*/  IMAD.U32 R5, R6.reuse, 0x4, R1 ;  /* 0x0000000406057824 */ /* 0x041fe200078e0001 */
[----:B------:R-:W-:-:S04]  /*5890*/  IADD3 R6, P0, PT, R6, 0x68, RZ ;  /* 0x0000006806067810 */ /* 0x000fc80007f1e0ff */
[----:B------:R0:W-:Y:S01]  /*58a0*/  STL.128 [R5], RZ ;  /* 0x000000ff05007387 */ /* 0x0001e20000100c00 */
[----:B------:R-:W-:Y:S01]  /*58b0*/  IMAD.X R10, RZ, RZ, R10, P0 ;  /* 0x000000ffff0a7224 */ /* 0x000fe200000e060a */
[----:B------:R-:W-:Y:S02]  /*58c0*/  ISETP.GE.U32.AND P0, PT, R6, 0x9c4, PT ;  /* 0x000009c40600780c */ /* 0x000fe40003f06070 */
[----:B------:R0:W-:Y:S02]  /*58d0*/  STL.128 [R5+0x10], RZ ;  /* 0x000010ff05007387 */ /* 0x0001e40000100c00 */
[----:B------:R-:W-:Y:S02]  /*58e0*/  ISETP.GE.U32.AND.EX P0, PT, R10, RZ, PT, P0 ;  /* 0x000000ff0a00720c */ /* 0x000fe40003f06100 */
[----:B------:R0:W-:Y:S04]  /*58f0*/  STL.128 [R5+0x20], RZ ;  /* 0x000020ff05007387 */ /* 0x0001e80000100c00 */
        /* <DEDUP_REMOVED lines=22> */
[----:B------:R0:W-:Y:S01]  /*5a60*/  STL.128 [R5+0x190], RZ ;  /* 0x000190ff05007387 */ /* 0x0001e20000100c00 */
[----:B------:R-:W-:Y:S05]  /*5a70*/  @!P0 BRA `(.L_x_238) ;  /* 0xfffffffc00808947 */ /* 0x000fea000383ffff */
[----:B------:R-:W-:Y:S05]  /*5a80*/  BSYNC.RECONVERGENT B0 ;  /* 0x0000000000007941 */ /* 0x000fea0003800200 */
.L_x_237:
[----:B------:R-:W-:Y:S01]  /*5a90*/  VIMNMX.U16x2 R0, PT, PT, R4, R0, !PT ;  /* 0x0000000004007248 */ /* 0x000fe20007fe0200 */
[----:B------:R-:W-:Y:S03]  /*5aa0*/  BSSY.RECONVERGENT B0, `(.L_x_239) ;  /* 0x000064b000007945 */ /* 0x000fe60003800200 */
[----:B------:R-:W-:-:S04]  /*5ab0*/  LOP3.LUT R0, R0, 0xffff, RZ, 0xc0, !PT ;  /* 0x0000ffff00007812 */ /* 0x000fc800078ec0ff */
[----:B------:R-:W-:-:S13]  /*5ac0*/  ISETP.GT.U32.AND P0, PT, R0, 0x31, PT ;  /* 0x000000310000780c */ /* 0x000fda0003f04070 */
[----:B------:R-:W-:Y:S05]  /*5ad0*/  @P0 BRA `(.L_x_240) ;  /* 0x0000003400a40947 */ /* 0x000fea0003800000 */
[----:B------:R-:W-:Y:S01]  /*5ae0*/  PRMT R0, R4, 0x9910, RZ ;  /* 0x0000991004007816 */ /* 0x000fe200000000ff */
[----:B------:R-:W-:Y:S01]  /*5af0*/  BSSY.RECONVERGENT B2, `(.L_x_241) ;  /* 0x00001fe000027945 */ /* 0x000fe20003800200 */
[----:B------:R-:W-:Y:S01]  /*5b00*/  CS2R R6, SRZ ;  /* 0x0000000000067805 */ /* 0x000fe2000001ff00 */
[----:B------:R-:W-:Y:S01]  /*5b10*/  IMAD.MOV.U32 R19, RZ, RZ, RZ ;  /* 0x000000ffff137224 */ /* 0x000fe200078e00ff */
[----:B------:R-:W-:-:S13]  /*5b20*/  ISETP.NE.AND P0, PT, R0, RZ, PT ;  /* 0x000000ff0000720c */ /* 0x000fda0003f05270 */
[----:B------:R-:W-:Y:S05]  /*5b30*/  @!P0 BRA `(.L_x_242) ;  /* 0x0000001c00e48947 */ /* 0x000fea0003800000 */
[----:B------:R-:W-:Y:S01]  /*5b40*/  VIMNMX.U32 R11, PT, PT, R12, 0x1, !PT ;  /* 0x000000010c0b7848 */ /* 0x000fe20007fe0000 */
[----:B------:R-:W-:Y:S01]  /*5b50*/  IMAD.MOV.U32 R19, RZ, RZ, RZ ;  /* 0x000000ffff137224 */ /* 0x000fe200078e00ff */
[----:B------:R-:W-:Y:S01]  /*5b60*/  CS2R R6, SRZ ;  /* 0x0000000000067805 */ /* 0x000fe2000001ff00 */
[----:B------:R-:W-:-:S07]  /*5b70*/  IMAD.MOV.U32 R10, RZ, RZ, 0x1 ;  /* 0x00000001ff0a7424 */ /* 0x000fce00078e00ff */
.L_x_347:
[C---:B01----:R-:W-:Y:S01]  /*5b80*/  VIMNMX R4, PT, PT, R10.reuse, 0xb, !PT ;  /* 0x0000000b0a047848 */ /* 0x043fe20007fe0100 */
[----:B------:R-:W-:Y:S01]  /*5b90*/  BSSY.RECONVERGENT B1, `(.L_x_243) ;  /* 0x00001f0000017945 */ /* 0x000fe20003800200 */
[----:B------:R-:W-:-:S03]  /*5ba0*/  VIADDMNMX R0, R10, 0xa, R9, PT ;  /* 0x0000000a0a007846 */ /* 0x000fc60003800109 */
[----:B------:R-:W-:-:S05]  /*5bb0*/  VIADD R13, R4, 0xfffffff6 ;  /* 0xfffffff6040d7836 */ /* 0x000fca0000000000 */
[----:B------:R-:W-:-:S13]  /*5bc0*/  ISETP.GT.U32.AND P0, PT, R13, R0, PT ;  /* 0x000000000d00720c */ /* 0x000fda0003f04070 */
[----:B------:R-:W-:Y:S05]  /*5bd0*/  @P0 BRA `(.L_x_244) ;  /* 0x0000001c00ac0947 */ /* 0x000fea0003800000 */
[----:B------:R-:W-:-:S04]  /*5be0*/  IADD3 R4, P0, PT, R10, R42, RZ ;  /* 0x0000002a0a047210 */ /* 0x000fc80007f1e0ff */
[----:B0-----:R-:W-:-:S05]  /*5bf0*/  LEA.HI.X.SX32 R5, R10, R44, 0x1, P0 ;  /* 0x0000002c0a057211 */ /* 0x001fca00000f0eff */
[----:B------:R0:W5:Y:S01]  /*5c00*/  LDG.E.U8 R12, desc[UR36][R4.64+-0x1] ;  /* 0xffffff24040c7981 */ /* 0x000162000c1e1100 */
[----:B------:R-:W-:Y:S01]  /*5c10*/  ISETP.GT.U32.AND P0, PT, R10, 0x1, PT ;  /* 0x000000010a00780c */ /* 0x000fe20003f04070 */
[----:B------:R-:W-:-:S04]  /*5c20*/  IMAD.MOV.U32 R15, RZ, RZ, 0xc8 ;  /* 0x000000c8ff0f7424 */ /* 0x000fc800078e00ff */
[----:B------:R-:W-:-:S04]  /*5c30*/  IMAD R14, R10, R15, UR41 ;  /* 0x000000290a0e7e24 */ /* 0x000fc8000f8e020f */
[----:B------:R-:W-:-:S04]  /*5c40*/  VIADD R14, R14, 0xffffff38 ;  /* 0xffffff380e0e7836 */ /* 0x000fc80000000000 */
[----:B0-----:R-:W-:Y:S05]  /*5c50*/  @P0 BRA `(.L_x_245) ;  /* 0x0000000c00c40947 */ /* 0x001fea0003800000 */
.L_x_296:
[C---:B0-----:R-:W-:Y:S01]  /*5c60*/  IADD3 R4, P0, PT, R13.reuse, R3, RZ ;  /* 0x000000030d047210 */ /* 0x041fe20007f1e0ff */
[----:B------:R-:W-:-:S03]  /*5c70*/  IMAD R15, R13, 0x4, R14 ;  /* 0x000000040d0f7824 */ /* 0x000fc600078e020e */
[----:B------:R-:W-:Y:S02]  /*5c80*/  LEA.HI.X.SX32 R5, R13, R8, 0x1, P0 ;  /* 0x000000080d057211 */ /* 0x000fe400000f0eff */
[----:B-----5:R0:W5:Y:S04]  /*5c90*/  LDL R20, [R15+-0x4] ;  /* 0xfffffc000f147983 */ /* 0x0201680000100800 */
[----:B------:R0:W5:Y:S01]  /*5ca0*/  LD.E.U8 R4, desc[UR36][R4.64+-0x1] ;  /* 0xffffff2404047980 */ /* 0x000162000c101100 */
[----:B------:R-:W-:Y:S01]  /*5cb0*/  ISETP.GT.AND P0, PT, R12, 0x4b, PT ;  /* 0x0000004b0c00780c */ /* 0x000fe20003f04270 */
[----:B------:R-:W-:Y:S01]  /*5cc0*/  BSSY.RECONVERGENT B3, `(.L_x_246) ;  /* 0x000006a000037945 */ /* 0x000fe20003800200 */
[----:B------:R-:W-:-:S11]  /*5cd0*/  IMAD.MOV.U32 R38, RZ, RZ, RZ ;  /* 0x000000ffff267224 */ /* 0x000fd600078e00ff */
[----:B0-----:R-:W-:Y:S05]  /*5ce0*/  @!P0 BRA `(.L_x_247) ;  /* 0x0000000000d88947 */ /* 0x001fea0003800000 */
        /* <DEDUP_REMOVED lines=12> */
.L_x_251:
[----:B------:R-:W-:Y:S01]  /*5db0*/  IMAD.MOV.U32 R38, RZ, RZ, 0x1b0 ;  /* 0x000001b0ff267424 */ /* 0x000fe200078e00ff */
[----:B------:R-:W-:Y:S06]  /*5dc0*/  BRA `(.L_x_253) ;  /* 0x0000000400647947 */ /* 0x000fec0003800000 */
.L_x_250:
[----:B------:R-:W-:Y:S01]  /*5dd0*/  IMAD.MOV.U32 R38, RZ, RZ, 0x198 ;  /* 0x00000198ff267424 */ /* 0x000fe200078e00ff */
[----:B------:R-:W-:Y:S06]  /*5de0*/  BRA `(.L_x_253) ;  /* 0x00000004005c7947 */ /* 0x000fec0003800000 */
.L_x_249:
        /* <DEDUP_REMOVED lines=8> */
.L_x_255:
[----:B------:R-:W-:Y:S01]  /*5e70*/  IMAD.MOV.U32 R38, RZ, RZ, 0x180 ;  /* 0x00000180ff267424 */ /* 0x000fe200078e00ff */
[----:B------:R-:W-:Y:S06]  /*5e80*/  BRA `(.L_x_253) ;  /* 0x0000000400347947 */ /* 0x000fec0003800000 */
.L_x_254:
[----:B------:R-:W-:Y:S01]  /*5e90*/  IMAD.MOV.U32 R38, RZ, RZ, 0x168 ;  /* 0x00000168ff267424 */ /* 0x000fe200078e00ff */
[----:B------:R-:W-:Y:S06]  /*5ea0*/  BRA `(.L_x_253) ;  /* 0x00000004002c7947 */ /* 0x000fec0003800000 */
.L_x_248:
        /* <DEDUP_REMOVED lines=10> */
.L_x_258:
[----:B------:R-:W-:Y:S01]  /*5f50*/  IMAD.MOV.U32 R38, RZ, RZ, 0x78 ;  /* 0x00000078ff267424 */ /* 0x000fe200078e00ff */
[----:B------:R-:W-:Y:S06]  /*5f60*/  BRA `(.L_x_253) ;  /* 0x0000000000fc7947 */ /* 0x000fec0003800000 */
.L_x_257:
[----:B------:R-:W-:Y:S01]  /*5f70*/  IMAD.MOV.U32 R38, RZ, RZ, 0x150 ;  /* 0x00000150ff267424 */ /* 0x000fe200078e00ff */
[----:B------:R-:W-:Y:S06]  /*5f80*/  BRA `(.L_x_253) ;  /* 0x0000000000f47947 */ /* 0x000fec0003800000 */
.L_x_256:
        /* <DEDUP_REMOVED lines=8> */
.L_x_260:
[----:B------:R-:W-:Y:S01]  /*6010*/  IMAD.MOV.U32 R38, RZ, RZ, 0x120 ;  /* 0x00000120ff267424 */ /* 0x000fe200078e00ff */
[----:B------:R-:W-:Y:S06]  /*6020*/  BRA `(.L_x_253) ;  /* 0x0000000000cc7947 */ /* 0x000fec0003800000 */
.L_x_259:
[----:B------:R-:W-:Y:S01]  /*6030*/  IMAD.MOV.U32 R38, RZ, RZ, 0xf0 ;  /* 0x000000f0ff267424 */ /* 0x000fe200078e00ff */
[----:B------:R-:W-:Y:S06]  /*6040*/  BRA `(.L_x_253) ;  /* 0x0000000000c47947 */ /* 0x000fec0003800000 */
.L_x_247:
        /* <DEDUP_REMOVED lines=12> */
.L_x_264:
[----:B------:R-:W-:Y:S01]  /*6110*/  IMAD.MOV.U32 R38, RZ, RZ, 0xd8 ;  /* 0x000000d8ff267424 */ /* 0x000fe200078e00ff */
[----:B------:R-:W-:Y:S06]  /*6120*/  BRA `(.L_x_253) ;  /* 0x00000000008c7947 */ /* 0x000fec0003800000 */
.L_x_263:
[----:B------:R-:W-:Y:S01]  /*6130*/  IMAD.MOV.U32 R38, RZ, RZ, 0xc0 ;  /* 0x000000c0ff267424 */ /* 0x000fe200078e00ff */
[----:B------:R-:W-:Y:S06]  /*6140*/  BRA `(.L_x_253) ;  /* 0x0000000000847947 */ /* 0x000fec0003800000 */
.L_x_262:
        /* <DEDUP_REMOVED lines=8> */
.L_x_266:
[----:B------:R-:W-:Y:S01]  /*61d0*/  IMAD.MOV.U32 R38, RZ, RZ, 0x138 ;  /* 0x00000138ff267424 */ /* 0x000fe200078e00ff */
[----:B------:R-:W-:Y:S06]  /*61e0*/  BRA `(.L_x_253) ;  /* 0x00000000005c7947 */ /* 0x000fec0003800000 */
.L_x_265:
[----:B------:R-:W-:Y:S01]  /*61f0*/  IMAD.MOV.U32 R38, RZ, RZ, 0x90 ;  /* 0x00000090ff267424 */ /* 0x000fe200078e00ff */
[----:B------:R-:W-:Y:S06]  /*6200*/  BRA `(.L_x_253) ;  /* 0x0000000000547947 */ /* 0x000fec0003800000 */
.L_x_261:
        /* <DEDUP_REMOVED lines=10> */
.L_x_269:
[----:B------:R-:W-:Y:S01]  /*62b0*/  IMAD.MOV.U32 R38, RZ, RZ, 0x60 ;  /* 0x00000060ff267424 */ /* 0x000fe200078e00ff */
[----:B------:R-:W-:Y:S06]  /*62c0*/  BRA `(.L_x_253) ;  /* 0x0000000000247947 */ /* 0x000fec0003800000 */
.L_x_268:
[----:B------:R-:W-:Y:S01]  /*62d0*/  IMAD.MOV.U32 R38, RZ, RZ, 0x1e0 ;  /* 0x000001e0ff267424 */ /* 0x000fe200078e00ff */
[----:B------:R-:W-:Y:S06]  /*62e0*/  BRA `(.L_x_253) ;  /* 0x00000000001c7947 */ /* 0x000fec0003800000 */
.L_x_267:
[----:B------:R-:W-:-:S13]  /*62f0*/  ISETP.NE.AND P0, PT, R12, 0x2a, PT ;  /* 0x0000002a0c00780c */ /* 0x000fda0003f05270 */
[----:B------:R-:W-:Y:S05]  /*6300*/  @!P0 BRA `(.L_x_270) ;  /* 0x0000000000108947 */ /* 0x000fea0003800000 */
[----:B------:R-:W-:-:S13]  /*6310*/  ISETP.NE.AND P0, PT, R12, 0x41, PT ;  /* 0x000000410c00780c */ /* 0x000fda0003f05270 */
[----:B------:R-:W-:Y:S05]  /*6320*/  @!P0 BRA `(.L_x_253) ;  /* 0x00000000000c8947 */ /* 0x000fea0003800000 */
.L_x_252:
[----:B------:R-:W-:Y:S01]  /*6330*/  IMAD.MOV.U32 R38, RZ, RZ, 0x210 ;  /* 0x00000210ff267424 */ /* 0x000fe200078e00ff */
[----:B------:R-:W-:Y:S06]  /*6340*/  BRA `(.L_x_253) ;  /* 0x0000000000047947 */ /* 0x000fec0003800000 */
.L_x_270:
[----:B------:R-:W-:-:S07]  /*6350*/  IMAD.MOV.U32 R38, RZ, RZ, 0x228 ;  /* 0x00000228ff267424 */ /* 0x000fce00078e00ff */
.L_x_253:
[----:B------:R-:W-:Y:S05]  /*6360*/  BSYNC.RECONVERGENT B3 ;  /* 0x0000000000037941 */ /* 0x000fea0003800200 */
.L_x_246:
[----:B-----5:R-:W-:Y:S01]  /*6370*/  ISETP.GT.AND P0, PT, R4, 0x4b, PT ;  /* 0x0000004b0400780c */ /* 0x020fe20003f04270 */
[----:B------:R-:W-:Y:S01]  /*6380*/  BSSY.RECONVERGENT B3, `(.L_x_271) ;  /* 0x000006a000037945 */ /* 0x000fe20003800200 */
[----:B------:R-:W-:-:S11]  /*6390*/  IMAD.MOV.U32 R21, RZ, RZ, RZ ;  /* 0x000000ffff157224 */ /* 0x000fd600078e00ff */
        /* <DEDUP_REMOVED lines=13> */
.L_x_276:
[----:B------:R-:W-:Y:S01]  /*6470*/  IMAD.MOV.U32 R21, RZ, RZ, 0x12 ;  /* 0x00000012ff157424 */ /* 0x000fe200078e00ff */
[----:B------:R-:W-:Y:S06]  /*6480*/  BRA `(.L_x_278) ;  /* 0x0000000400647947 */ /* 0x000fec0003800000 */
.L_x_275:
[----:B------:R-:W-:Y:S01]  /*6490*/  IMAD.MOV.U32 R21, RZ, RZ, 0x11 ;  /* 0x00000011ff157424 */ /* 0x000fe200078e00ff */
[----:B------:R-:W-:Y:S06]  /*64a0*/  BRA `(.L_x_278) ;  /* 0x00000004005c7947 */ /* 0x000fec0003800000 */
.L_x_274:
        /* <DEDUP_REMOVED lines=8> */
.L_x_280:
[----:B------:R-:W-:Y:S01]  /*6530*/  IMAD.MOV.U32 R21, RZ, RZ, 0x10 ;  /* 0x00000010ff157424 */ /* 0x000fe200078e00ff */
[----:B------:R-:W-:Y:S06]  /*6540*/  BRA `(.L_x_278) ;  /* 0x0000000400347947 */ /* 0x000fec0003800000 */
.L_x_279:
[----:B------:R-:W-:Y:S01]  /*6550*/  IMAD.MOV.U32 R21, RZ, RZ, 0xf ;  /* 0x0000000fff157424 */ /* 0x000fe200078e00ff */
[----:B------:R-:W-:Y:S06]  /*6560*/  BRA `(.L_x_278) ;  /* 0x00000004002c7947 */ /* 0x000fec0003800000 */
.L_x_273:
        /* <DEDUP_REMOVED lines=10> */
.L_x_283:
[----:B------:R-:W-:Y:S01]  /*6610*/  IMAD.MOV.U32 R21, RZ, RZ, 0x5 ;  /* 0x00000005ff157424 */ /* 0x000fe200078e00ff */
[----:B------:R-:W-:Y:S06]  /*6620*/  BRA `(.L_x_278) ;  /* 0x0000000000fc7947 */ /* 0x000fec0003800000 */
.L_x_282:
[----:B------:R-:W-:Y:S01]  /*6630*/  IMAD.MOV.U32 R21, RZ, RZ, 0xe ;  /* 0x0000000eff157424 */ /* 0x000fe200078e00ff */
[----:B------:R-:W-:Y:S06]  /*6640*/  BRA `(.L_x_278) ;  /* 0x0000000000f47947 */ /* 0x000fec0003800000 */
.L_x_281:
        /* <DEDUP_REMOVED lines=8> */
.L_x_285:
[----:B------:R-:W-:Y:S01]  /*66d0*/  IMAD.MOV.U32 R21, RZ, RZ, 0xc ;  /* 0x0000000cff157424 */ /* 0x000fe200078e00ff */
[----:B------:R-:W-:Y:S06]  /*66e0*/  BRA `(.L_x_278) ;  /* 0x0000000000cc7947 */ /* 0x000fec0003800000 */
.L_x_284:
[----:B------:R-:W-:Y:S01]  /*66f0*/  IMAD.MOV.U32 R21, RZ, RZ, 0xa ;  /* 0x0000000aff157424 */ /* 0x000fe200078e00ff */
[----:B------:R-:W-:Y:S06]  /*6700*/  BRA `(.L_x_278) ;  /* 0x0000000000c47947 */ /* 0x000fec0003800000 */
.L_x_272:
        /* <DEDUP_REMOVED lines=12> */
.L_x_289:
[----:B------:R-:W-:Y:S01]  /*67d0*/  IMAD.MOV.U32 R21, RZ, RZ, 0x9 ;  /* 0x00000009ff157424 */ /* 0x000fe200078e00ff */
[----:B------:R-:W-:Y:S06]  /*67e0*/  BRA `(.L_x_278) ;  /* 0x00000000008c7947 */ /* 0x000fec0003800000 */
.L_x_288:
[----:B------:R-:W-:Y:S01]  /*67f0*/  IMAD.MOV.U32 R21, RZ, RZ, 0x8 ;  /* 0x00000008ff157424 */ /* 0x000fe200078e00ff */
[----:B------:R-:W-:Y:S06]  /*6800*/  BRA `(.L_x_278) ;  /* 0x0000000000847947 */ /* 0x000fec0003800000 */
.L_x_287:
        /* <DEDUP_REMOVED lines=8> */
.L_x_291:
[----:B------:R-:W-:Y:S01]  /*6890*/  IMAD.MOV.U32 R21, RZ, RZ, 0xd ;  /* 0x0000000dff157424 */ /* 0x000fe200078e00ff */
[----:B------:R-:W-:Y:S06]  /*68a0*/  BRA `(.L_x_278) ;  /* 0x00000000005c7947 */ /* 0x000fec0003800000 */
.L_x_290:
[----:B------:R-:W-:Y:S01]  /*68b0*/  IMAD.MOV.U32 R21, RZ, RZ, 0x6 ;  /* 0x00000006ff157424 */ /* 0x000fe200078e00ff */
[----:B------:R-:W-:Y:S06]  /*68c0*/  BRA `(.L_x_278) ;  /* 0x0000000000547947 */ /* 0x000fec0003800000 */
.L_x_286:
        /* <DEDUP_REMOVED lines=10> */
.L_x_294:
[----:B------:R-:W-:Y:S01]  /*6970*/  IMAD.MOV.U32 R21, RZ, RZ, 0x4 ;  /* 0x00000004ff157424 */ /* 0x000fe200078e00ff */
[----:B------:R-:W-:Y:S06]  /*6980*/  BRA `(.L_x_278) ;  /* 0x0000000000247947 */ /* 0x000fec0003800000 */
.L_x_293:
[----:B------:R-:W-:Y:S01]  /*6990*/  IMAD.MOV.U32 R21, RZ, RZ, 0x14 ;  /* 0x00000014ff157424 */ /* 0x000fe200078e00ff */
[----:B------:R-:W-:Y:S06]  /*69a0*/  BRA `(.L_x_278) ;  /* 0x00000000001c7947 */ /* 0x000fec0003800000 */
.L_x_292:
[----:B------:R-:W-:-:S13]  /*69b0*/  ISETP.NE.AND P0, PT, R4, 0x2a, PT ;  /* 0x0000002a0400780c */ /* 0x000fda0003f05270 */
[----:B------:R-:W-:Y:S05]  /*69c0*/  @!P0 BRA `(.L_x_295) ;  /* 0x0000000000108947 */ /* 0x000fea0003800000 */
[----:B------:R-:W-:-:S13]  /*69d0*/  ISETP.NE.AND P0, PT, R4, 0x41, PT ;  /* 0x000000410400780c */ /* 0x000fda0003f05270 */
[----:B------:R-:W-:Y:S05]  /*69e0*/  @!P0 BRA `(.L_x_278) ;  /* 0x00000000000c8947 */ /* 0x000fea0003800000 */
.L_x_277:
[----:B------:R-:W-:Y:S01]  /*69f0*/  IMAD.MOV.U32 R21, RZ, RZ, 0x16 ;  /* 0x00000016ff157424 */ /* 0x000fe200078e00ff */
[----:B------:R-:W-:Y:S06]  /*6a00*/  BRA `(.L_x_278) ;  /* 0x0000000000047947 */ /* 0x000fec0003800000 */
.L_x_295:
[----:B------:R-:W-:-:S07]  /*6a10*/  IMAD.MOV.U32 R21, RZ, RZ, 0x17 ;  /* 0x00000017ff157424 */ /* 0x000fce00078e00ff */
.L_x_278:
[----:B------:R-:W-:Y:S05]  /*6a20*/  BSYNC.RECONVERGENT B3 ;  /* 0x0000000000037941 */ /* 0x000fea0003800200 */
.L_x_271:
[----:B------:R-:W-:-:S13]  /*6a30*/  ISETP.GE.U32.AND P0, PT, R13, 0x2, PT ;  /* 0x000000020d00780c */ /* 0x000fda0003f06070 */
[----:B------:R-:W2:Y:S01]  /*6a40*/  @P0 LDL R39, [R15] ;  /* 0x000000000f270983 */ /* 0x000ea20000100800 */
[----:B------:R-:W-:Y:S01]  /*6a50*/  IMAD.IADD R21, R38, 0x1, R21 ;  /* 0x0000000126157824 */ /* 0x000fe200078e0215 */
[----:B------:R-:W-:Y:S01]  /*6a60*/  ISETP.GE.U32.AND P1, PT, R13, R0, PT ;  /* 0x000000000d00720c */ /* 0x000fe20003f26070 */
[----:B------:R-:W-:Y:S02]  /*6a70*/  IMAD.MOV.U32 R4, RZ, RZ, -0x40000000 ;  /* 0xc0000000ff047424 */ /* 0x000fe400078e00ff */
[----:B------:R-:W-:-:S04]  /*6a80*/  IMAD.SHL.U32 R21, R21, 0x4, RZ ;  /* 0x0000000415157824 */ /* 0x000fc800078e00ff */
[----:B------:R-:W0:Y:S02]  /*6a90*/  LDC R5, c[0x3][R21+0x40] ;  /* 0x00c0100015057b82 */ /* 0x000e240000000800 */
[----:B0-----:R-:W-:Y:S01]  /*6aa0*/  FADD R5, R20, R5 ;  /* 0x0000000514057221 */ /* 0x001fe20000000000 */
[----:B--2---:R-:W-:-:S05]  /*6ab0*/  @P0 FADD R4, R39, -2 ;  /* 0xc000000027040421 */ /* 0x004fca0000000000 */
[----:B------:R-:W-:Y:S01]  /*6ac0*/  FMNMX3 R4, R4, -2, R5, !PT ;  /* 0xc000000004047876 */ /* 0x000fe20007800005 */
[----:B------:R-:W-:-:S03]  /*6ad0*/  VIADD R5, R13, 0x1 ;  /* 0x000000010d057836 */ /* 0x000fc60000000000 */
[----:B------:R-:W-:-:S04]  /*6ae0*/  FMNMX R4, RZ, R4, !PT ;  /* 0x00000004ff047209 */ /* 0x000fc80007800000 */
[CC--:B------:R-:W-:Y:S01]  /*6af0*/  FSETP.GT.AND P0, PT, R4.reuse, R19.reuse, PT ;  /* 0x000000130400720b */ /* 0x0c0fe20003f04000 */
[----:B------:R0:W-:Y:S03]  /*6b00*/  STL [R15+0xc8], R4 ;  /* 0x0000c8040f007387 */ /* 0x0001e60000100800 */
[----:B------:R-:W-:Y:S01]  /*6b10*/  SEL R6, R13, R6, P0 ;  /* 0x000000060d067207 */ /* 0x000fe20000000000 */
[----:B------:R-:W-:Y:S01]  /*6b20*/  IMAD.MOV.U32 R13, RZ, RZ, R5 ;  /* 0x000000ffff0d7224 */ /* 0x000fe200078e0005 */
[----:B------:R-:W-:Y:S02]  /*6b30*/  FSEL R19, R4, R19, P0 ;  /* 0x0000001304137208 */ /* 0x000fe40000000000 */
[----:B------:R-:W-:Y:S01]  /*6b40*/  SEL R7, R10, R7, P0 ;  /* 0x000000070a077207 */ /* 0x000fe20000000000 */
[----:B------:R-:W-:Y:S06]  /*6b50*/  @!P1 BRA `(.L_x_296) ;  /* 0xfffffff000409947 */ /* 0x000fec000383ffff */
[----:B------:R-:W-:Y:S05]  /*6b60*/  BRA `(.L_x_244) ;  /* 0x0000000c00c87947 */ /* 0x000fea0003800000 */
.L_x_245:
[C---:B-1----:R-:W-:Y:S01]  /*6b70*/  IADD3 R4, P0, PT, R13.reuse, R3, RZ ;  /* 0x000000030d047210 */ /* 0x042fe20007f1e0ff */
        /* <DEDUP_REMOVED lines=20> */
.L_x_302:
[----:B------:R-:W-:Y:S01]  /*6cc0*/  IMAD.MOV.U32 R40, RZ, RZ, 0x180 ;  /* 0x00000180ff287424 */ /* 0x000fe200078e00ff */
[----:B------:R-:W-:Y:S06]  /*6cd0*/  BRA `(.L_x_304) ;  /* 0x0000000400647947 */ /* 0x000fec0003800000 */
.L_x_301:
[----:B------:R-:W-:Y:S01]  /*6ce0*/  IMAD.MOV.U32 R40, RZ, RZ, 0x168 ;  /* 0x00000168ff287424 */ /* 0x000fe200078e00ff */
[----:B------:R-:W-:Y:S06]  /*6cf0*/  BRA `(.L_x_304) ;  /* 0x00000004005c7947 */ /* 0x000fec0003800000 */
.L_x_300:
        /* <DEDUP_REMOVED lines=8> */
.L_x_306:
[----:B------:R-:W-:Y:S01]  /*6d80*/  IMAD.MOV.U32 R40, RZ, RZ, 0x1f8 ;  /* 0x000001f8ff287424 */ /* 0x000fe200078e00ff */
[----:B------:R-:W-:Y:S06]  /*6d90*/  BRA `(.L_x_304) ;  /* 0x0000000400347947 */ /* 0x000fec0003800000 */
.L_x_305:
[----:B------:R-:W-:Y:S01]  /*6da0*/  IMAD.MOV.U32 R40, RZ, RZ, 0x198 ;  /* 0x00000198ff287424 */ /* 0x000fe200078e00ff */
[----:B------:R-:W-:Y:S06]  /*6db0*/  BRA `(.L_x_304) ;  /* 0x00000004002c7947 */ /* 0x000fec0003800000 */
.L_x_299:
        /* <DEDUP_REMOVED lines=10> */
.L_x_309:
[----:B------:R-:W-:Y:S01]  /*6e60*/  IMAD.MOV.U32 R40, RZ, RZ, 0x78 ;  /* 0x00000078ff287424 */ /* 0x000fe200078e00ff */
[----:B------:R-:W-:Y:S06]  /*6e70*/  BRA `(.L_x_304) ;  /* 0x0000000000fc7947 */ /* 0x000fec0003800000 */
.L_x_308:
[----:B------:R-:W-:Y:S01]  /*6e80*/  IMAD.MOV.U32 R40, RZ, RZ, 0x150 ;  /* 0x00000150ff287424 */ /* 0x000fe200078e00ff */
[----:B------:R-:W-:Y:S06]  /*6e90*/  BRA `(.L_x_304) ;  /* 0x0000000000f47947 */ /* 0x000fec0003800000 */
.L_x_307:
        /* <DEDUP_REMOVED lines=8> */
.L_x_311:
[----:B------:R-:W-:Y:S01]  /*6f20*/  IMAD.MOV.U32 R40, RZ, RZ, 0x120 ;  /* 0x00000120ff287424 */ /* 0x000fe200078e00ff */
[----:B------:R-:W-:Y:S06]  /*6f30*/  BRA `(.L_x_304) ;  /* 0x0000000000cc7947 */ /* 0x000fec0003800000 */
.L_x_310:
[----:B------:R-:W-:Y:S01]  /*6f40*/  IMAD.MOV.U32 R40, RZ, RZ, 0xf0 ;  /* 0x000000f0ff287424 */ /* 0x000fe200078e00ff */
[----:B------:R-:W-:Y:S06]  /*6f50*/  BRA `(.L_x_304) ;  /* 0x0000000000c47947 */ /* 0x000fec0003800000 */
.L_x_298:
        /* <DEDUP_REMOVED lines=12> */
.L_x_315:
[----:B------:R-:W-:Y:S01]  /*7020*/  IMAD.MOV.U32 R40, RZ, RZ, 0xd8 ;  /* 0x000000d8ff287424 */ /* 0x000fe200078e00ff */
[----:B------:R-:W-:Y:S06]  /*7030*/  BRA `(.L_x_304) ;  /* 0x00000000008c7947 */ /* 0x000fec0003800000 */
.L_x_314:
[----:B------:R-:W-:Y:S01]  /*7040*/  IMAD.MOV.U32 R40, RZ, RZ, 0xc0 ;  /* 0x000000c0ff287424 */ /* 0x000fe200078e00ff */
[----:B------:R-:W-:Y:S06]  /*7050*/  BRA `(.L_x_304) ;  /* 0x0000000000847947 */ /* 0x000fec0003800000 */
.L_x_313:
        /* <DEDUP_REMOVED lines=8> */
.L_x_317:
[----:B------:R-:W-:Y:S01]  /*70e0*/  IMAD.MOV.U32 R40, RZ, RZ, 0x138 ;  /* 0x00000138ff287424 */ /* 0x000fe200078e00ff */
[----:B------:R-:W-:Y:S06]  /*70f0*/  BRA `(.L_x_304) ;  /* 0x00000000005c7947 */ /* 0x000fec0003800000 */
.L_x_316:
[----:B------:R-:W-:Y:S01]  /*7100*/  IMAD.MOV.U32 R40, RZ, RZ, 0x90 ;  /* 0x00000090ff287424 */ /* 0x000fe200078e00ff */
[----:B------:R-:W-:Y:S06]  /*7110*/  BRA `(.L_x_304) ;  /* 0x0000000000547947 */ /* 0x000fec0003800000 */
.L_x_312:
        /* <DEDUP_REMOVED lines=10> */
.L_x_320:
[----:B------:R-:W-:Y:S01]  /*71c0*/  IMAD.MOV.U32 R40, RZ, RZ, 0x60 ;  /* 0x00000060ff287424 */ /* 0x000fe200078e00ff */
[----:B------:R-:W-:Y:S06]  /*71d0*/  BRA `(.L_x_304) ;  /* 0x0000000000247947 */ /* 0x000fec0003800000 */
.L_x_319:
[----:B------:R-:W-:Y:S01]  /*71e0*/  IMAD.MOV.U32 R40, RZ, RZ, 0x1e0 ;  /* 0x000001e0ff287424 */ /* 0x000fe200078e00ff */
[----:B------:R-:W-:Y:S06]  /*71f0*/  BRA `(.L_x_304) ;  /* 0x00000000001c7947 */ /* 0x000fec0003800000 */
.L_x_318:
[----:B------:R-:W-:-:S13]  /*7200*/  ISETP.NE.AND P0, PT, R12, 0x2a, PT ;  /* 0x0000002a0c00780c */ /* 0x000fda0003f05270 */
[----:B------:R-:W-:Y:S05]  /*7210*/  @!P0 BRA `(.L_x_321) ;  /* 0x0000000000108947 */ /* 0x000fea0003800000 */
[----:B------:R-:W-:-:S13]  /*7220*/  ISETP.NE.AND P0, PT, R12, 0x41, PT ;  /* 0x000000410c00780c */ /* 0x000fda0003f05270 */
[----:B------:R-:W-:Y:S05]  /*7230*/  @!P0 BRA `(.L_x_304) ;  /* 0x00000000000c8947 */ /* 0x000fea0003800000 */
.L_x_303:
[----:B------:R-:W-:Y:S01]  /*7240*/  IMAD.MOV.U32 R40, RZ, RZ, 0x210 ;  /* 0x00000210ff287424 */ /* 0x000fe200078e00ff */
[----:B------:R-:W-:Y:S06]  /*7250*/  BRA `(.L_x_304) ;  /* 0x0000000000047947 */ /* 0x000fec0003800000 */
.L_x_321:
[----:B------:R-:W-:-:S07]  /*7260*/  IMAD.MOV.U32 R40, RZ, RZ, 0x228 ;  /* 0x00000228ff287424 */ /* 0x000fce00078e00ff */
.L_x_304:
[----:B------:R-:W-:Y:S05]  /*7270*/  BSYNC.RECONVERGENT B3 ;  /* 0x0000000000037941 */ /* 0x000fea0003800200 */
.L_x_297:
[----:B-----5:R-:W-:Y:S01]  /*7280*/  ISETP.GT.AND P0, PT, R4, 0x4b, PT ;  /* 0x0000004b0400780c */ /* 0x020fe20003f04270 */
[----:B------:R-:W-:Y:S01]  /*7290*/  BSSY.RECONVERGENT B3, `(.L_x_322) ;  /* 0x000006a000037945 */ /* 0x000fe20003800200 */
[----:B------:R-:W-:-:S11]  /*72a0*/  IMAD.MOV.U32 R39, RZ, RZ, RZ ;  /* 0x000000ffff277224 */ /* 0x000fd600078e00ff */
        /* <DEDUP_REMOVED lines=13> */
.L_x_327:
[----:B------:R-:W-:Y:S01]  /*7380*/  IMAD.MOV.U32 R39, RZ, RZ, 0x10 ;  /* 0x00000010ff277424 */ /* 0x000fe200078e00ff */
[----:B------:R-:W-:Y:S06]  /*7390*/  BRA `(.L_x_329) ;  /* 0x0000000400647947 */ /* 0x000fec0003800000 */
.L_x_326:
[----:B------:R-:W-:Y:S01]  /*73a0*/  IMAD.MOV.U32 R39, RZ, RZ, 0xf ;  /* 0x0000000fff277424 */ /* 0x000fe200078e00ff */
[----:B------:R-:W-:Y:S06]  /*73b0*/  BRA `(.L_x_329) ;  /* 0x00000004005c7947 */ /* 0x000fec0003800000 */
.L_x_325:
        /* <DEDUP_REMOVED lines=8> */
.L_x_331:
[----:B------:R-:W-:Y:S01]  /*7440*/  IMAD.MOV.U32 R39, RZ, RZ, 0x15 ;  /* 0x00000015ff277424 */ /* 0x000fe200078e00ff */
[----:B------:R-:W-:Y:S06]  /*7450*/  BRA `(.L_x_329) ;  /* 0x0000000400347947 */ /* 0x000fec0003800000 */
.L_x_330:
[----:B------:R-:W-:Y:S01]  /*7460*/  IMAD.MOV.U32 R39, RZ, RZ, 0x11 ;  /* 0x00000011ff277424 */ /* 0x000fe200078e00ff */
[----:B------:R-:W-:Y:S06]  /*7470*/  BRA `(.L_x_329) ;  /* 0x00000004002c7947 */ /* 0x000fec0003800000 */
.L_x_324:
        /* <DEDUP_REMOVED lines=10> */
.L_x_334:
[----:B------:R-:W-:Y:S01]  /*7520*/  IMAD.MOV.U32 R39, RZ, RZ, 0x5 ;  /* 0x00000005ff277424 */ /* 0x000fe200078e00ff */
[----:B------:R-:W-:Y:S06]  /*7530*/  BRA `(.L_x_329) ;  /* 0x0000000000fc7947 */ /* 0x000fec0003800000 */
.L_x_333:
[----:B------:R-:W-:Y:S01]  /*7540*/  IMAD.MOV.U32 R39, RZ, RZ, 0xe ;  /* 0x0000000eff277424 */ /* 0x000fe200078e00ff */
[----:B------:R-:W-:Y:S06]  /*7550*/  BRA `(.L_x_329) ;  /* 0x0000000000f47947 */ /* 0x000fec0003800000 */
.L_x_332:
        /* <DEDUP_REMOVED lines=8> */
.L_x_336:
[----:B------:R-:W-:Y:S01]  /*75e0*/  IMAD.MOV.U32 R39, RZ, RZ, 0xc ;  /* 0x0000000cff277424 */ /* 0x000fe200078e00ff */
[----:B------:R-:W-:Y:S06]  /*75f0*/  BRA `(.L_x_329) ;  /* 0x0000000000cc7947 */ /* 0x000fec0003800000 */
.L_x_335:
[----:B------:R-:W-:Y:S01]  /*7600*/  IMAD.MOV.U32 R39, RZ, RZ, 0xa ;  /* 0x0000000aff277424 */ /* 0x000fe200078e00ff */
[----:B------:R-:W-:Y:S06]  /*7610*/  BRA `(.L_x_329) ;  /* 0x0000000000c47947 */ /* 0x000fec0003800000 */
.L_x_323:
        /* <DEDUP_REMOVED lines=12> */
.L_x_340:
[----:B------:R-:W-:Y:S01]  /*76e0*/  IMAD.MOV.U32 R39, RZ, RZ, 0x9 ;  /* 0x00000009ff277424 */ /* 0x000fe200078e00ff */
[----:B------:R-:W-:Y:S06]  /*76f0*/  BRA `(.L_x_329) ;  /* 0x00000000008c7947 */ /* 0x000fec0003800000 */
.L_x_339:
[----:B------:R-:W-:Y:S01]  /*7700*/  IMAD.MOV.U32 R39, RZ, RZ, 0x8 ;  /* 0x00000008ff277424 */ /* 0x000fe200078e00ff */
[----:B------:R-:W-:Y:S06]  /*7710*/  BRA `(.L_x_329) ;  /* 0x0000000000847947 */ /* 0x000fec0003800000 */
.L_x_338:
        /* <DEDUP_REMOVED lines=8> */
.L_x_342:
[----:B------:R-:W-:Y:S01]  /*77a0*/  IMAD.MOV.U32 R39, RZ, RZ, 0xd ;  /* 0x0000000dff277424 */ /* 0x000fe200078e00ff */
[----:B------:R-:W-:Y:S06]  /*77b0*/  BRA `(.L_x_329) ;  /* 0x00000000005c7947 */ /* 0x000fec0003800000 */
.L_x_341:
[----:B------:R-:W-:Y:S01]  /*77c0*/  IMAD.MOV.U32 R39, RZ, RZ, 0x6 ;  /* 0x00000006ff277424 */ /* 0x000fe200078e00ff */
[----:B------:R-:W-:Y:S06]  /*77d0*/  BRA `(.L_x_329) ;  /* 0x0000000000547947 */ /* 0x000fec0003800000 */
.L_x_337:
        /* <DEDUP_REMOVED lines=10> */
.L_x_345:
[----:B------:R-:W-:Y:S01]  /*7880*/  IMAD.MOV.U32 R39, RZ, RZ, 0x4 ;  /* 0x00000004ff277424 */ /* 0x000fe200078e00ff */
[----:B------:R-:W-:Y:S06]  /*7890*/  BRA `(.L_x_329) ;  /* 0x0000000000247947 */ /* 0x000fec0003800000 */
.L_x_344:
[----:B------:R-:W-:Y:S01]  /*78a0*/  IMAD.MOV.U32 R39, RZ, RZ, 0x14 ;  /* 0x00000014ff277424 */ /* 0x000fe200078e00ff */
[----:B------:R-:W-:Y:S06]  /*78b0*/  BRA `(.L_x_329) ;  /* 0x00000000001c7947 */ /* 0x000fec0003800000 */
.L_x_343:
[----:B------:R-:W-:-:S13]  /*78c0*/  ISETP.NE.AND P0, PT, R4, 0x2a, PT ;  /* 0x0000002a0400780c */ /* 0x000fda0003f05270 */
[----:B------:R-:W-:Y:S05]  /*78d0*/  @!P0 BRA `(.L_x_346) ;  /* 0x0000000000108947 */ /* 0x000fea0003800000 */
[----:B------:R-:W-:-:S13]  /*78e0*/  ISETP.NE.AND P0, PT, R4, 0x41, PT ;  /* 0x000000410400780c */ /* 0x000fda0003f05270 */
[----:B------:R-:W-:Y:S05]  /*78f0*/  @!P0 BRA `(.L_x_329) ;  /* 0x00000000000c8947 */ /* 0x000fea0003800000 */
.L_x_328:
[----:B------:R-:W-:Y:S01]  /*7900*/  IMAD.MOV.U32 R39, RZ, RZ, 0x16 ;  /* 0x00000016ff277424 */ /* 0x000fe200078e00ff */
[----:B------:R-:W-:Y:S06]  /*7910*/  BRA `(.L_x_329) ;  /* 0x0000000000047947 */ /* 0x000fec0003800000 */
.L_x_346:
[----:B------:R-:W-:-:S07]  /*7920*/  IMAD.MOV.U32 R39, RZ, RZ, 0x17 ;  /* 0x00000017ff277424 */ /* 0x000fce00078e00ff */
.L_x_329:
[----:B------:R-:W-:Y:S05]  /*7930*/  BSYNC.RECONVERGENT B3 ;  /* 0x0000000000037941 */ /* 0x000fea0003800200 */
.L_x_322:
[----:B------:R-:W-:Y:S01]  /*7940*/  ISETP.GE.U32.AND P0, PT, R13, 0x2, PT ;  /* 0x000000020d00780c */ /* 0x000fe20003f06070 */
[----:B------:R-:W2:-:S12]  /*7950*/  LDL R38, [R15+0xc4] ;  /* 0x0000c4000f267983 */ /* 0x000e980000100800 */
[----:B------:R-:W3:Y:S01]  /*7960*/  @P0 LDL R4, [R15] ;  /* 0x000000000f040983 */ /* 0x000ee20000100800 */
[----:B------:R-:W-:Y:S01]  /*7970*/  IMAD.IADD R39, R40, 0x1, R39 ;  /* 0x0000000128277824 */ /* 0x000fe200078e0227 */
[----:B------:R-:W-:Y:S01]  /*7980*/  ISETP.GE.U32.AND P1, PT, R13, R0, PT ;  /* 0x000000000d00720c */ /* 0x000fe20003f26070 */
[----:B------:R-:W-:Y:S02]  /*7990*/  IMAD.MOV.U32 R21, RZ, RZ, -0x40000000 ;  /* 0xc0000000ff157424 */ /* 0x000fe400078e00ff */
[----:B------:R-:W-:-:S04]  /*79a0*/  IMAD.SHL.U32 R39, R39, 0x4, RZ ;  /* 0x0000000427277824 */ /* 0x000fc800078e00ff */
[----:B------:R-:W0:Y:S02]  /*79b0*/  LDC R5, c[0x3][R39+0x40] ;  /* 0x00c0100027057b82 */ /* 0x000e240000000800 */
[----:B0-----:R-:W-:Y:S01]  /*79c0*/  FADD R5, R20, R5 ;  /* 0x0000000514057221 */ /* 0x001fe20000000000 */
[----:B--2---:R-:W-:Y:S01]  /*79d0*/  FADD R38, R38, -2 ;  /* 0xc000000026267421 */ /* 0x004fe20000000000 */
[----:B---3--:R-:W-:-:S05]  /*79e0*/  @P0 FADD R21, R4, -2 ;  /* 0xc000000004150421 */ /* 0x008fca0000000000 */
[----:B------:R-:W-:Y:S01]  /*79f0*/  FMNMX3 R21, R21, R38, R5, !PT ;  /* 0x0000002615157276 */ /* 0x000fe20007800005 */
        /* <DEDUP_REMOVED lines=9> */
.L_x_244:
[----:B------:R-:W-:Y:S05]  /*7a90*/  BSYNC.RECONVERGENT B1 ;  /* 0x0000000000017941 */ /* 0x000fea0003800200 */
.L_x_243:
[C---:B------:R-:W-:Y:S01]  /*7aa0*/  ISETP.NE.AND P0, PT, R10.reuse, R11, PT ;  /* 0x0000000b0a00720c */ /* 0x040fe20003f05270 */
[----:B------:R-:W-:-:S12]  /*7ab0*/  VIADD R10, R10, 0x1 ;  /* 0x000000010a0a7836 */ /* 0x000fd80000000000 */
[----:B------:R-:W-:Y:S05]  /*7ac0*/  @P0 BRA `(.L_x_347) ;  /* 0xffffffe0002c0947 */ /* 0x000fea000383ffff */
.L_x_242:
[----:B------:R-:W-:Y:S05]  /*7ad0*/  BSYNC.RECONVERGENT B2 ;  /* 0x0000000000027941 */ /* 0x000fea0003800200 */
.L_x_241:
[----:B------:R-:W-:Y:S01]  /*7ae0*/  BSSY.RECONVERGENT B1, `(.L_x_348) ;  /* 0x000012c000017945 */ /* 0x000fe20003800200 */
[----:B------:R-:W-:Y:S01]  /*7af0*/  PRMT R9, RZ, 0x7610, R9 ;  /* 0x00007610ff097816 */ /* 0x000fe20000000009 */
[----:B------:R-:W-:-:S07]  /*7b00*/  IMAD.MOV.U32 R38, RZ, RZ, RZ ;  /* 0x000000ffff267224 */ /* 0x000fce00078e00ff */
.L_x_409:
[----:B01----:R-:W-:Y:S01]  /*7b10*/  VIMNMX R4, PT, PT, R6, R7, PT ;  /* 0x0000000706047248 */ /* 0x003fe20003fe0100 */
[----:B------:R-:W-:Y:S01]  /*7b20*/  IMAD.MOV.U32 R0, RZ, RZ, 0xc8 ;  /* 0x000000c8ff007424 */ /* 0x000fe200078e00ff */
[----:B------:R-:W-:Y:S01]  /*7b30*/  BSSY.RECONVERGENT B2, `(.L_x_349) ;  /* 0x0000009000027945 */ /* 0x000fe20003800200 */
[----:B------:R-:W-:Y:S02]  /*7b40*/  PLOP3.LUT P0, PT, PT, PT, PT, 0x8, 0x80 ;  /* 0x000000000080781c */ /* 0x000fe40003f0e170 */
[C---:B------:R-:W-:Y:S01]  /*7b50*/  ISETP.GE.AND P1, PT, R4.reuse, 0x1, PT ;  /* 0x000000010400780c */ /* 0x040fe20003f26270 */
[----:B------:R-:W-:Y:S01]  /*7b60*/  IMAD R5, R7, R0, UR41 ;  /* 0x0000002907057e24 */ /* 0x000fe2000f8e0200 */
[----:B------:R-:W-:-:S03]  /*7b70*/  ISETP.GT.AND P2, PT, R4, RZ, PT ;  /* 0x000000ff0400720c */ /* 0x000fc60003f44270 */
[----:B------:R-:W-:-:S08]  /*7b80*/  IMAD R12, R6, 0x4, R5 ;  /* 0x00000004060c7824 */ /* 0x000fd000078e0205 */
[----:B------:R-:W-:Y:S05]  /*7b90*/  @!P1 BRA `(.L_x_350) ;  /* 0x0000000000089947 */ /* 0x000fea0003800000 */
[----:B------:R-:W2:Y:S02]  /*7ba0*/  LDL R0, [R12] ;  /* 0x000000000c007983 */ /* 0x000ea40000100800 */
[----:B--2---:R-:W-:-:S13]  /*7bb0*/  FSETP.GT.AND P0, PT, R0, RZ, PT ;  /* 0x000000ff0000720b */ /* 0x004fda0003f04000 */
.L_x_350:
[----:B------:R-:W-:Y:S05]  /*7bc0*/  BSYNC.RECONVERGENT B2 ;  /* 0x0000000000027941 */ /* 0x000fea0003800200 */
.L_x_349:
[----:B------:R-:W-:Y:S01]  /*7bd0*/  ISETP.GT.U32.OR P0, PT, R38, 0x30, !P0 ;  /* 0x000000302600780c */ /* 0x000fe20004704470 */
[----:B------:R-:W-:Y:S02]  /*7be0*/  IMAD.MOV.U32 R10, RZ, RZ, R7 ;  /* 0x000000ffff0a7224 */ /* 0x000fe400078e0007 */
[----:B------:R-:W-:-:S10]  /*7bf0*/  IMAD.MOV.U32 R0, RZ, RZ, R6 ;  /* 0x000000ffff007224 */ /* 0x000fd400078e0006 */
[----:B------:R-:W-:Y:S05]  /*7c00*/  @P0 BRA `(.L_x_351) ;  /* 0x0000001000640947 */ /* 0x000fea0003800000 */
[----:B------:R-:W-:Y:S04]  /*7c10*/  BSSY.RELIABLE B2, `(.L_x_352) ;  /* 0x0000116000027945 */ /* 0x000fe80003800100 */
[----:B------:R-:W-:Y:S05]  /*7c20*/  @!P2 BRA `(.L_x_353) ;  /* 0x0000000c00dca947 */ /* 0x000fea0003800000 */
[----:B------:R-:W-:Y:S01]  /*7c30*/  VIADD R7, R7, 0xffffffff ;  /* 0xffffffff07077836 */ /* 0x000fe20000000000 */
[----:B------:R-:W5:Y:S01]  /*7c40*/  LDL R12, [R12] ;  /* 0x000000000c0c7983 */ /* 0x000f620000100800 */
[----:B------:R-:W-:Y:S02]  /*7c50*/  VIADD R6, R6, 0xffffffff ;  /* 0xffffffff06067836 */ /* 0x000fe40000000000 */
[----:B------:R-:W-:Y:S01]  /*7c60*/  IMAD.MOV.U32 R14, RZ, RZ, 0xc8 ;  /* 0x000000c8ff0e7424 */ /* 0x000fe200078e00ff */
[----:B------:R-:W-:-:S05]  /*7c70*/  IADD3 R4, P0, PT, R7, R42, RZ ;  /* 0x0000002a07047210 */ /* 0x000fca0007f1e0ff */
[----:B------:R-:W-:-:S05]  /*7c80*/  IMAD.X R5, RZ, RZ, R44, P0 ;  /* 0x000000ffff057224 */ /* 0x000fca00000e062c */
[----:B------:R0:W2:Y:S01]  /*7c90*/  LDG.E.U8 R11, desc[UR36][R4.64] ;  /* 0x00000024040b7981 */ /* 0x0000a2000c1e1100 */
[----:B------:R-:W-:-:S04]  /*7ca0*/  IMAD R13, R7, R14, UR41 ;  /* 0x00000029070d7e24 */ /* 0x000fc8000f8e020e */
[C---:B------:R-:W-:Y:S01]  /*7cb0*/  IMAD R13, R6.reuse, 0x4, R13 ;  /* 0x00000004060d7824 */ /* 0x040fe200078e020d */
[----:B0-----:R-:W-:-:S05]  /*7cc0*/  IADD3 R4, P0, PT, R6, R3, RZ ;  /* 0x0000000306047210 */ /* 0x001fca0007f1e0ff */
[----:B------:R-:W5:Y:S01]  /*7cd0*/  LDL R13, [R13] ;  /* 0x000000000d0d7983 */ /* 0x000f620000100800 */
[----:B------:R-:W-:-:S05]  /*7ce0*/  IMAD.X R5, RZ, RZ, R8, P0 ;  /* 0x000000ffff057224 */ /* 0x000fca00000e0608 */
[----:B------:R0:W5:Y:S01]  /*7cf0*/  LD.E.U8 R14, desc[UR36][R4.64] ;  /* 0x00000024040e7980 */ /* 0x000162000c101100 */
[----:B------:R-:W-:Y:S01]  /*7d00*/  BSSY.RECONVERGENT B3, `(.L_x_354) ;  /* 0x000006b000037945 */ /* 0x000fe20003800200 */
[----:B------:R-:W-:Y:S01]  /*7d10*/  IMAD.MOV.U32 R15, RZ, RZ, RZ ;  /* 0x000000ffff0f7224 */ /* 0x000fe200078e00ff */
[----:B--2---:R-:W-:-:S13]  /*7d20*/  ISETP.GT.AND P0, PT, R11, 0x4b, PT ;  /* 0x0000004b0b00780c */ /* 0x004fda0003f04270 */
        /* <DEDUP_REMOVED lines=13> */
.L_x_359:
[----:B------:R-:W-:Y:S01]  /*7e00*/  IMAD.MOV.U32 R15, RZ, RZ, 0x1b0 ;  /* 0x000001b0ff0f7424 */ /* 0x000fe200078e00ff */
[----:B------:R-:W-:Y:S06]  /*7e10*/  BRA `(.L_x_361) ;  /* 0x0000000400647947 */ /* 0x000fec0003800000 */
.L_x_358:
[----:B------:R-:W-:Y:S01]  /*7e20*/  IMAD.MOV.U32 R15, RZ, RZ, 0x198 ;  /* 0x00000198ff0f7424 */ /* 0x000fe200078e00ff */
[----:B------:R-:W-:Y:S06]  /*7e30*/  BRA `(.L_x_361) ;  /* 0x00000004005c7947 */ /* 0x000fec0003800000 */
.L_x_357:
        /* <DEDUP_REMOVED lines=8> */
.L_x_363:
[----:B------:R-:W-:Y:S01]  /*7ec0*/  IMAD.MOV.U32 R15, RZ, RZ, 0x180 ;  /* 0x00000180ff0f7424 */ /* 0x000fe200078e00ff */
[----:B------:R-:W-:Y:S06]  /*7ed0*/  BRA `(.L_x_361) ;  /* 0x0000000400347947 */ /* 0x000fec0003800000 */
.L_x_362:
[----:B------:R-:W-:Y:S01]  /*7ee0*/  IMAD.MOV.U32 R15, RZ, RZ, 0x168 ;  /* 0x00000168ff0f7424 */ /* 0x000fe200078e00ff */
[----:B------:R-:W-:Y:S06]  /*7ef0*/  BRA `(.L_x_361) ;  /* 0x00000004002c7947 */ /* 0x000fec0003800000 */
.L_x_356:
        /* <DEDUP_REMOVED lines=10> */
.L_x_366:
[----:B------:R-:W-:Y:S01]  /*7fa0*/  IMAD.MOV.U32 R15, RZ, RZ, 0x78 ;  /* 0x00000078ff0f7424 */ /* 0x000fe200078e00ff */
[----:B------:R-:W-:Y:S06]  /*7fb0*/  BRA `(.L_x_361) ;  /* 0x0000000000fc7947 */ /* 0x000fec0003800000 */
.L_x_365:
[----:B------:R-:W-:Y:S01]  /*7fc0*/  IMAD.MOV.U32 R15, RZ, RZ, 0x150 ;  /* 0x00000150ff0f7424 */ /* 0x000fe200078e00ff */
[----:B------:R-:W-:Y:S06]  /*7fd0*/  BRA `(.L_x_361) ;  /* 0x0000000000f47947 */ /* 0x000fec0003800000 */
.L_x_364:
        /* <DEDUP_REMOVED lines=8> */
.L_x_368:
[----:B------:R-:W-:Y:S01]  /*8060*/  IMAD.MOV.U32 R15, RZ, RZ, 0x120 ;  /* 0x00000120ff0f7424 */ /* 0x000fe200078e00ff */
[----:B------:R-:W-:Y:S06]  /*8070*/  BRA `(.L_x_361) ;  /* 0x0000000000cc7947 */ /* 0x000fec0003800000 */
.L_x_367:
[----:B------:R-:W-:Y:S01]  /*8080*/  IMAD.MOV.U32 R15, RZ, RZ, 0xf0 ;  /* 0x000000f0ff0f7424 */ /* 0x000fe200078e00ff */
[----:B------:R-:W-:Y:S06]  /*8090*/  BRA `(.L_x_361) ;  /* 0x0000000000c47947 */ /* 0x000fec0003800000 */
.L_x_355:
        /* <DEDUP_REMOVED lines=12> */
.L_x_372:
[----:B------:R-:W-:Y:S01]  /*8160*/  IMAD.MOV.U32 R15, RZ, RZ, 0xd8 ;  /* 0x000000d8ff0f7424 */ /* 0x000fe200078e00ff */
[----:B------:R-:W-:Y:S06]  /*8170*/  BRA `(.L_x_361) ;  /* 0x00000000008c7947 */ /* 0x000fec0003800000 */
.L_x_371:
[----:B------:R-:W-:Y:S01]  /*8180*/  IMAD.MOV.U32 R15, RZ, RZ, 0xc0 ;  /* 0x000000c0ff0f7424 */ /* 0x000fe200078e00ff */
[----:B------:R-:W-:Y:S06]  /*8190*/  BRA `(.L_x_361) ;  /* 0x0000000000847947 */ /* 0x000fec0003800000 */
.L_x_370:
        /* <DEDUP_REMOVED lines=8> */
.L_x_374:
[----:B------:R-:W-:Y:S01]  /*8220*/  IMAD.MOV.U32 R15, RZ, RZ, 0x138 ;  /* 0x00000138ff0f7424 */ /* 0x000fe200078e00ff */
[----:B------:R-:W-:Y:S06]  /*8230*/  BRA `(.L_x_361) ;  /* 0x00000000005c7947 */ /* 0x000fec0003800000 */
.L_x_373:
[----:B------:R-:W-:Y:S01]  /*8240*/  IMAD.MOV.U32 R15, RZ, RZ, 0x90 ;  /* 0x00000090ff0f7424 */ /* 0x000fe200078e00ff */
[----:B------:R-:W-:Y:S06]  /*8250*/  BRA `(.L_x_361) ;  /* 0x0000000000547947 */ /* 0x000fec0003800000 */
.L_x_369:
        /* <DEDUP_REMOVED lines=10> */
.L_x_377:
[----:B------:R-:W-:Y:S01]  /*8300*/  IMAD.MOV.U32 R15, RZ, RZ, 0x60 ;  /* 0x00000060ff0f7424 */ /* 0x000fe200078e00ff */
[----:B------:R-:W-:Y:S06]  /*8310*/  BRA `(.L_x_361) ;  /* 0x0000000000247947 */ /* 0x000fec0003800000 */
.L_x_376:
[----:B------:R-:W-:Y:S01]  /*8320*/  IMAD.MOV.U32 R15, RZ, RZ, 0x1e0 ;  /* 0x000001e0ff0f7424 */ /* 0x000fe200078e00ff */
[----:B------:R-:W-:Y:S06]  /*8330*/  BRA `(.L_x_361) ;  /* 0x00000000001c7947 */ /* 0x000fec0003800000 */
.L_x_375:
[----:B------:R-:W-:-:S13]  /*8340*/  ISETP.NE.AND P0, PT, R11, 0x2a, PT ;  /* 0x0000002a0b00780c */ /* 0x000fda0003f05270 */
[----:B------:R-:W-:Y:S05]  /*8350*/  @!P0 BRA `(.L_x_378) ;  /* 0x0000000000108947 */ /* 0x000fea0003800000 */
[----:B------:R-:W-:-:S13]  /*8360*/  ISETP.NE.AND P0, PT, R11, 0x41, PT ;  /* 0x000000410b00780c */ /* 0x000fda0003f05270 */
[----:B------:R-:W-:Y:S05]  /*8370*/  @!P0 BRA `(.L_x_361) ;  /* 0x00000000000c8947 */ /* 0x000fea0003800000 */
.L_x_360:
[----:B------:R-:W-:Y:S01]  /*8380*/  IMAD.MOV.U32 R15, RZ, RZ, 0x210 ;  /* 0x00000210ff0f7424 */ /* 0x000fe200078e00ff */
[----:B------:R-:W-:Y:S06]  /*8390*/  BRA `(.L_x_361) ;  /* 0x0000000000047947 */ /* 0x000fec0003800000 */
.L_x_378:
[----:B------:R-:W-:-:S07]  /*83a0*/  IMAD.MOV.U32 R15, RZ, RZ, 0x228 ;  /* 0x00000228ff0f7424 */ /* 0x000fce00078e00ff */
.L_x_361:
[----:B------:R-:W-:Y:S05]  /*83b0*/  BSYNC.RECONVERGENT B3 ;  /* 0x0000000000037941 */ /* 0x000fea0003800200 */
.L_x_354:
        /* <DEDUP_REMOVED lines=16> */
.L_x_384:
[----:B------:R-:W-:Y:S01]  /*84c0*/  IMAD.MOV.U32 R4, RZ, RZ, 0x12 ;  /* 0x00000012ff047424 */ /* 0x000fe200078e00ff */
[----:B------:R-:W-:Y:S06]  /*84d0*/  BRA `(.L_x_386) ;  /* 0x0000000400647947 */ /* 0x000fec0003800000 */
.L_x_383:
[----:B------:R-:W-:Y:S01]  /*84e0*/  IMAD.MOV.U32 R4, RZ, RZ, 0x11 ;  /* 0x00000011ff047424 */ /* 0x000fe200078e00ff */
[----:B------:R-:W-:Y:S06]  /*84f0*/  BRA `(.L_x_386) ;  /* 0x00000004005c7947 */ /* 0x000fec0003800000 */
.L_x_382:
        /* <DEDUP_REMOVED lines=8> */
.L_x_388:
[----:B------:R-:W-:Y:S01]  /*8580*/  IMAD.MOV.U32 R4, RZ, RZ, 0x10 ;  /* 0x00000010ff047424 */ /* 0x000fe200078e00ff */
[----:B------:R-:W-:Y:S06]  /*8590*/  BRA `(.L_x_386) ;  /* 0x0000000400347947 */ /* 0x000fec0003800000 */
.L_x_387:
[----:B------:R-:W-:Y:S01]  /*85a0*/  IMAD.MOV.U32 R4, RZ, RZ, 0xf ;  /* 0x0000000fff047424 */ /* 0x000fe200078e00ff */
[----:B------:R-:W-:Y:S06]  /*85b0*/  BRA `(.L_x_386) ;  /* 0x00000004002c7947 */ /* 0x000fec0003800000 */
.L_x_381:
        /* <DEDUP_REMOVED lines=10> */
.L_x_391:
[----:B------:R-:W-:Y:S01]  /*8660*/  IMAD.MOV.U32 R4, RZ, RZ, 0x5 ;  /* 0x00000005ff047424 */ /* 0x000fe200078e00ff */
[----:B------:R-:W-:Y:S06]  /*8670*/  BRA `(.L_x_386) ;  /* 0x0000000000fc7947 */ /* 0x000fec0003800000 */
.L_x_390:
[----:B------:R-:W-:Y:S01]  /*8680*/  IMAD.MOV.U32 R4, RZ, RZ, 0xe ;  /* 0x0000000eff047424 */ /* 0x000fe200078e00ff */
[----:B------:R-:W-:Y:S06]  /*8690*/  BRA `(.L_x_386) ;  /* 0x0000000000f47947 */ /* 0x000fec0003800000 */
.L_x_389:
        /* <DEDUP_REMOVED lines=8> */
.L_x_393:
[----:B------:R-:W-:Y:S01]  /*8720*/  IMAD.MOV.U32 R4, RZ, RZ, 0xc ;  /* 0x0000000cff047424 */ /* 0x000fe200078e00ff */
[----:B------:R-:W-:Y:S06]  /*8730*/  BRA `(.L_x_386) ;  /* 0x0000000000cc7947 */ /* 0x000fec0003800000 */
.L_x_392:
[----:B------:R-:W-:Y:S01]  /*8740*/  IMAD.MOV.U32 R4, RZ, RZ, 0xa ;  /* 0x0000000aff047424 */ /* 0x000fe200078e00ff */
[----:B------:R-:W-:Y:S06]  /*8750*/  BRA `(.L_x_386) ;  /* 0x0000000000c47947 */ /* 0x000fec0003800000 */
.L_x_380:
        /* <DEDUP_REMOVED lines=12> */
.L_x_397:
[----:B------:R-:W-:Y:S01]  /*8820*/  IMAD.MOV.U32 R4, RZ, RZ, 0x9 ;  /* 0x00000009ff047424 */ /* 0x000fe200078e00ff */
[----:B------:R-:W-:Y:S06]  /*8830*/  BRA `(.L_x_386) ;  /* 0x00000000008c7947 */ /* 0x000fec0003800000 */
.L_x_396:
[----:B------:R-:W-:Y:S01]  /*8840*/  IMAD.MOV.U32 R4, RZ, RZ, 0x8 ;  /* 0x00000008ff047424 */ /* 0x000fe200078e00ff */
[----:B------:R-:W-:Y:S06]  /*8850*/  BRA `(.L_x_386) ;  /* 0x0000000000847947 */ /* 0x000fec0003800000 */
.L_x_395:
        /* <DEDUP_REMOVED lines=8> */
.L_x_399:
[----:B------:R-:W-:Y:S01]  /*88e0*/  IMAD.MOV.U32 R4, RZ, RZ, 0xd ;  /* 0x0000000dff047424 */ /* 0x000fe200078e00ff */
[----:B------:R-:W-:Y:S06]  /*88f0*/  BRA `(.L_x_386) ;  /* 0x00000000005c7947 */ /* 0x000fec0003800000 */
.L_x_398:
[----:B------:R-:W-:Y:S01]  /*8900*/  IMAD.MOV.U32 R4, RZ, RZ, 0x6 ;  /* 0x00000006ff047424 */ /* 0x000fe200078e00ff */
[----:B------:R-:W-:Y:S06]  /*8910*/  BRA `(.L_x_386) ;  /* 0x0000000000547947 */ /* 0x000fec0003800000 */
.L_x_394:
        /* <DEDUP_REMOVED lines=10> */
.L_x_402:
[----:B------:R-:W-:Y:S01]  /*89c0*/  IMAD.MOV.U32 R4, RZ, RZ, 0x4 ;  /* 0x00000004ff047424 */ /* 0x000fe200078e00ff */
[----:B------:R-:W-:Y:S06]  /*89d0*/  BRA `(.L_x_386) ;  /* 0x0000000000247947 */ /* 0x000fec0003800000 */
.L_x_401:
[----:B------:R-:W-:Y:S01]  /*89e0*/  IMAD.MOV.U32 R4, RZ, RZ, 0x14 ;  /* 0x00000014ff047424 */ /* 0x000fe200078e00ff */
[----:B------:R-:W-:Y:S06]  /*89f0*/  BRA `(.L_x_386) ;  /* 0x00000000001c7947 */ /* 0x000fec0003800000 */
.L_x_400:
[----:B------:R-:W-:-:S13]  /*8a00*/  ISETP.NE.AND P0, PT, R14, 0x2a, PT ;  /* 0x0000002a0e00780c */ /* 0x000fda0003f05270 */
[----:B------:R-:W-:Y:S05]  /*8a10*/  @!P0 BRA `(.L_x_403) ;  /* 0x0000000000108947 */ /* 0x000fea0003800000 */
[----:B------:R-:W-:-:S13]  /*8a20*/  ISETP.NE.AND P0, PT, R14, 0x41, PT ;  /* 0x000000410e00780c */ /* 0x000fda0003f05270 */
[----:B------:R-:W-:Y:S05]  /*8a30*/  @!P0 BRA `(.L_x_386) ;  /* 0x00000000000c8947 */ /* 0x000fea0003800000 */
.L_x_385:
[----:B------:R-:W-:Y:S01]  /*8a40*/  IMAD.MOV.U32 R4, RZ, RZ, 0x16 ;  /* 0x00000016ff047424 */ /* 0x000fe200078e00ff */
[----:B------:R-:W-:Y:S06]  /*8a50*/  BRA `(.L_x_386) ;  /* 0x0000000000047947 */ /* 0x000fec0003800000 */
.L_x_403:
[----:B------:R-:W-:-:S07]  /*8a60*/  IMAD.MOV.U32 R4, RZ, RZ, 0x17 ;  /* 0x00000017ff047424 */ /* 0x000fce00078e00ff */
.L_x_386:
[----:B------:R-:W-:Y:S05]  /*8a70*/  BSYNC.RECONVERGENT B3 ;  /* 0x0000000000037941 */ /* 0x000fea0003800200 */
.L_x_379:
[----:B------:R-:W-:-:S04]  /*8a80*/  IMAD.IADD R4, R15, 0x1, R4 ;  /* 0x000000010f047824 */ /* 0x000fc800078e0204 */
[----:B------:R-:W-:-:S06]  /*8a90*/  IMAD.SHL.U32 R4, R4, 0x4, RZ ;  /* 0x0000000404047824 */ /* 0x000fcc00078e00ff */
[----:B------:R-:W0:Y:S02]  /*8aa0*/  LDC R4, c[0x3][R4+0x40] ;  /* 0x00c0100004047b82 */ /* 0x000e240000000800 */
[----:B0-----:R-:W-:-:S05]  /*8ab0*/  FADD R5, R13, R4 ;  /* 0x000000040d057221 */ /* 0x001fca0000000000 */
[----:B------:R-:W-:-:S13]  /*8ac0*/  FSETP.NEU.AND P0, PT, R12, R5, PT ;  /* 0x000000050c00720b */ /* 0x000fda0003f0d000 */
[----:B------:R-:W-:Y:S05]  /*8ad0*/  @P0 BRA `(.L_x_404) ;  /* 0x0000000000400947 */ /* 0x000fea0003800000 */
[----:B------:R-:W-:Y:S01]  /*8ae0*/  LOP3.LUT R0, R9, 0xff, RZ, 0xc0, !PT ;  /* 0x000000ff09007812 */ /* 0x000fe200078ec0ff */
[----:B------:R-:W-:Y:S03]  /*8af0*/  BSSY.RECONVERGENT B3, `(.L_x_405) ;  /* 0x0000009000037945 */ /* 0x000fe60003800200 */
[----:B------:R-:W-:-:S04]  /*8b00*/  ISETP.GT.U32.AND P0, PT, R0, 0x9, PT ;  /* 0x000000090000780c */ /* 0x000fc80003f04070 */
[----:B------:R-:W-:-:S13]  /*8b10*/  ISETP.EQ.OR P0, PT, R11, R14, P0 ;  /* 0x0000000e0b00720c */ /* 0x000fda0000702670 */
[----:B------:R-:W-:Y:S05]  /*8b20*/  @P0 BRA `(.L_x_406) ;  /* 0x0000000000140947 */ /* 0x000fea0003800000 */
[C---:B------:R-:W-:Y:S01]  /*8b30*/  LOP3.LUT R0, R9.reuse, 0xff, RZ, 0xc0, !PT ;  /* 0x000000ff09007812 */ /* 0x040fe200078ec0ff */
[----:B------:R-:W-:Y:S02]  /*8b40*/  VIADD R4, R38, 0xffffffff ;  /* 0xffffffff26047836 */ /* 0x000fe40000000000 */
[----:B------:R-:W-:Y:S02]  /*8b50*/  VIADD R9, R9, 0x1 ;  /* 0x0000000109097836 */ /* 0x000fe40000000000 */
[----:B------:R-:W-:-:S05]  /*8b60*/  IMAD.IADD R5, R1, 0x1, R0 ;  /* 0x0000000101057824 */ /* 0x000fca00078e0200 */
[----:B------:R0:W-:Y:S02]  /*8b70*/  STL.U8 [R5+0x2f30], R4 ;  /* 0x002f300405007387 */ /* 0x0001e40000100000 */
.L_x_406:
[----:B------:R-:W-:Y:S05]  /*8b80*/  BSYNC.RECONVERGENT B3 ;  /* 0x0000000000037941 */ /* 0x000fea0003800200 */
.L_x_405:
[----:B------:R-:W-:Y:S05]  /*8b90*/  BRA `(.L_x_407) ;  /* 0x0000000000747947 */ /* 0x000fea0003800000 */
.L_x_353:
[----:B------:R-:W-:-:S13]  /*8ba0*/  ISETP.GE.AND P0, PT, R7, 0x1, PT ;  /* 0x000000010700780c */ /* 0x000fda0003f06270 */
[----:B------:R-:W-:Y:S05]  /*8bb0*/  @!P0 BRA `(.L_x_408) ;  /* 0x00000000002c8947 */ /* 0x000fea0003800000 */
[----:B------:R-:W-:-:S06]  /*8bc0*/  IMAD R12, R6, 0x4, R5 ;  /* 0x00000004060c7824 */ /* 0x000fcc00078e0205 */
[----:B------:R-:W5:Y:S02]  /*8bd0*/  LDL R12, [R12] ;  /* 0x000000000c0c7983 */ /* 0x000f640000100800 */
.L_x_404:
[----:B------:R-:W-:Y:S02]  /*8be0*/  VIADD R7, R10, 0xffffffff ;  /* 0xffffffff0a077836 */ /* 0x000fe40000000000 */
[----:B------:R-:W-:-:S04]  /*8bf0*/  IMAD.MOV.U32 R4, RZ, RZ, 0xc8 ;  /* 0x000000c8ff047424 */ /* 0x000fc800078e00ff */
[----:B------:R-:W-:-:S04]  /*8c00*/  IMAD R5, R7, R4, UR41 ;  /* 0x0000002907057e24 */ /* 0x000fc8000f8e0204 */
[----:B------:R-:W-:-:S06]  /*8c10*/  IMAD R4, R0, 0x4, R5 ;  /* 0x0000000400047824 */ /* 0x000fcc00078e0205 */
[----:B------:R-:W2:Y:S01]  /*8c20*/  LDL R4, [R4] ;  /* 0x0000000004047983 */ /* 0x000ea20000100800 */
[----:B------:R-:W-:Y:S02]  /*8c30*/  IMAD.MOV.U32 R6, RZ, RZ, R0 ;  /* 0x000000ffff067224 */ /* 0x000fe400078e0000 */
[----:B--2---:R-:W-:-:S05]  /*8c40*/  FADD R5, R4, -2 ;  /* 0xc000000004057421 */ /* 0x004fca0000000000 */
[----:B-----5:R-:W-:-:S13]  /*8c50*/  FSETP.NEU.AND P0, PT, R12, R5, PT ;  /* 0x000000050c00720b */ /* 0x020fda0003f0d000 */
[----:B------:R-:W-:Y:S05]  /*8c60*/  @!P0 BRA `(.L_x_407) ;  /* 0x0000000000408947 */ /* 0x000fea0003800000 */
.L_x_408:
[----:B------:R-:W-:-:S13]  /*8c70*/  ISETP.GE.AND P0, PT, R0, 0x1, PT ;  /* 0x000000010000780c */ /* 0x000fda0003f06270 */
[----:B------:R-:W-:Y:S05]  /*8c80*/  @!P0 BREAK.RELIABLE B2 ;  /* 0x0000000000028942 */ /* 0x000fea0003800100 */
[----:B------:R-:W-:Y:S05]  /*8c90*/  @!P0 BRA `(.L_x_351) ;  /* 0x0000000000408947 */ /* 0x000fea0003800000 */
[----:B------:R-:W-:Y:S02]  /*8ca0*/  IMAD.MOV.U32 R5, RZ, RZ, 0xc8 ;  /* 0x000000c8ff057424 */ /* 0x000fe400078e00ff */
[----:B------:R-:W-:Y:S02]  /*8cb0*/  VIADD R12, R0, 0xffffffff ;  /* 0xffffffff000c7836 */ /* 0x000fe40000000000 */
[----:B------:R-:W-:-:S04]  /*8cc0*/  IMAD R5, R10, R5, UR41 ;  /* 0x000000290a057e24 */ /* 0x000fc8000f8e0205 */
[--C-:B------:R-:W-:Y:S02]  /*8cd0*/  IMAD R4, R12, 0x4, R5.reuse ;  /* 0x000000040c047824 */ /* 0x100fe400078e0205 */
[----:B------:R-:W-:-:S04]  /*8ce0*/  IMAD R5, R0, 0x4, R5 ;  /* 0x0000000400057824 */ /* 0x000fc800078e0205 */
[----:B------:R-:W2:Y:S04]  /*8cf0*/  LDL R4, [R4] ;  /* 0x0000000004047983 */ /* 0x000ea80000100800 */
[----:B------:R-:W3:Y:S01]  /*8d00*/  LDL R5, [R5] ;  /* 0x0000000005057983 */ /* 0x000ee20000100800 */
[----:B--2---:R-:W-:-:S05]  /*8d10*/  FADD R6, R4, -2 ;  /* 0xc000000004067421 */ /* 0x004fca0000000000 */
[----:B---3--:R-:W-:-:S13]  /*8d20*/  FSETP.NEU.AND P0, PT, R5, R6, PT ;  /* 0x000000060500720b */ /* 0x008fda0003f0d000 */
[----:B------:R-:W-:Y:S05]  /*8d30*/  @P0 BREAK.RELIABLE B2 ;  /* 0x0000000000020942 */ /* 0x000fea0003800100 */
[----:B------:R-:W-:Y:S05]  /*8d40*/  @P0 BRA `(.L_x_351) ;  /* 0x0000000000140947 */ /* 0x000fea0003800000 */
[----:B------:R-:W-:Y:S02]  /*8d50*/  IMAD.MOV.U32 R6, RZ, RZ, R12 ;  /* 0x000000ffff067224 */ /* 0x000fe400078e000c */
[----:B------:R-:W-:-:S07]  /*8d60*/  IMAD.MOV.U32 R7, RZ, RZ, R10 ;  /* 0x000000ffff077224 */ /* 0x000fce00078e000a */
.L_x_407:
[----:B------:R-:W-:Y:S05]  /*8d70*/  BSYNC.RELIABLE B2 ;  /* 0x0000000000027941 */ /* 0x000fea0003800100 */
.L_x_352:
[----:B------:R-:W-:Y:S01]  /*8d80*/  VIADD R38, R38, 0x1 ;  /* 0x0000000126267836 */ /* 0x000fe20000000000 */
[----:B------:R-:W-:Y:S06]  /*8d90*/  BRA `(.L_x_409) ;  /* 0xffffffec005c7947 */ /* 0x000fec000383ffff */
.L_x_351:
[----:B------:R-:W-:Y:S05]  /*8da0*/  BSYNC.RECONVERGENT B1 ;  /* 0x0000000000017941 */ /* 0x000fea0003800200 */
.L_x_348:
[----:B------:R-:W-:Y:S02]  /*8db0*/  LOP3.LUT P0, R5, R9, 0xff, RZ, 0xc0, !PT ;  /* 0x000000ff09057812 */ /* 0x000fe4000780c0ff */
[----:B------:R-:W-:Y:S02]  /*8dc0*/  PRMT R7, R10, 0x7610, R7 ;  /* 0x000076100a077816 */ /* 0x000fe40000000007 */
[----:B------:R-:W-:Y:S02]  /*8dd0*/  PRMT R4, R0, 0x7610, R4 ;  /* 0x0000761000047816 */ /* 0x000fe40000000004 */
[----:B------:R-:W-:-:S07]  /*8de0*/  PRMT R6, RZ, 0x7610, R6 ;  /* 0x00007610ff067816 */ /* 0x000fce0000000006 */
[----:B------:R-:W-:Y:S05]  /*8df0*/  @!P0 BRA `(.L_x_410) ;  /* 0x0000003000548947 */ /* 0x000fea0003800000 */
[----:B------:R-:W-:Y:S01]  /*8e00*/  ISETP.GE.U32.AND P0, PT, R5, 0x4, PT ;  /* 0x000000040500780c */ /* 0x000fe20003f06070 */
[----:B------:R-:W-:Y:S01]  /*8e10*/  BSSY.RECONVERGENT B1, `(.L_x_411) ;  /* 0x000001e000017945 */ /* 0x000fe20003800200 */
[----:B------:R-:W-:Y:S01]  /*8e20*/  LOP3.LUT R3, R9, 0xff, RZ, 0xc0, !PT ;  /* 0x000000ff09037812 */ /* 0x000fe200078ec0ff */
[----:B------:R-:W-:-:S03]  /*8e30*/  IMAD.MOV.U32 R0, RZ, RZ, RZ ;  /* 0x000000ffff007224 */ /* 0x000fc600078e00ff */
[----:B------:R-:W-:-:S04]  /*8e40*/  LOP3.LUT R14, R3, 0x3, RZ, 0xc0, !PT ;  /* 0x00000003030e7812 */ /* 0x000fc800078ec0ff */
[----:B------:R-:W-:-:S03]  /*8e50*/  ISETP.NE.AND P1, PT, R14, RZ, PT ;  /* 0x000000ff0e00720c */ /* 0x000fc60003f25270 */
[----:B------:R-:W-:Y:S10]  /*8e60*/  @!P0 BRA `(.L_x_412) ;  /* 0x0000000000608947 */ /* 0x000ff40003800000 */
[----:B------:R-:W-:Y:S01]  /*8e70*/  LOP3.LUT R0, R3, 0xfc, RZ, 0xc0, !PT ;  /* 0x000000fc03007812 */ /* 0x000fe200078ec0ff */
[----:B------:R-:W-:-:S07]  /*8e80*/  IMAD.MOV.U32 R3, RZ, RZ, RZ ;  /* 0x000000ffff037224 */ /* 0x000fce00078e00ff */
.L_x_413:
[----:B0-----:R-:W-:-:S05]  /*8e90*/  IMAD.IADD R5, R1, 0x1, R3 ;  /* 0x0000000101057824 */ /* 0x001fca00078e0203 */
[----:B------:R-:W2:Y:S04]  /*8ea0*/  LDL.U16 R8, [R5+0x2f30] ;  /* 0x002f300005087983 */ /* 0x000ea80000100400 */
[----:B------:R-:W3:Y:S01]  /*8eb0*/  LDL.U16 R12, [R5+0x2f32] ;  /* 0x002f3200050c7983 */ /* 0x000ee20000100400 */
[----:B------:R-:W-:-:S05]  /*8ec0*/  VIADD R3, R3, 0x4 ;  /* 0x0000000403037836 */ /* 0x000fca0000000000 */
[----:B------:R-:W-:Y:S02]  /*8ed0*/  ISETP.NE.AND P0, PT, R3, R0, PT ;  /* 0x000000000300720c */ /* 0x000fe40003f05270 */
[C---:B--2---:R-:W-:Y:S02]  /*8ee0*/  PRMT R6, R8.reuse, 0x7770, RZ ;  /* 0x0000777008067816 */ /* 0x044fe400000000ff */
[----:B------:R-:W-:Y:S02]  /*8ef0*/  PRMT R8, R8, 0x7771, RZ ;  /* 0x0000777108087816 */ /* 0x000fe400000000ff */
[C---:B---3--:R-:W-:Y:S02]  /*8f00*/  PRMT R10, R12.reuse, 0x7770, RZ ;  /* 0x000077700c0a7816 */ /* 0x048fe400000000ff */
[----:B------:R-:W-:Y:S02]  /*8f10*/  PRMT R12, R12, 0x7771, RZ ;  /* 0x000077710c0c7816 */ /* 0x000fe400000000ff */
[----:B------:R-:W-:-:S02]  /*8f20*/  LOP3.LUT R11, RZ, R6, RZ, 0x33, !PT ;  /* 0x00000006ff0b7212 */ /* 0x000fc400078e33ff */
[----:B------:R-:W-:Y:S02]  /*8f30*/  LOP3.LUT R13, RZ, R8, RZ, 0x33, !PT ;  /* 0x00000008ff0d7212 */ /* 0x000fe400078e33ff */
[----:B------:R-:W-:Y:S01]  /*8f40*/  LOP3.LUT R15, RZ, R10, RZ, 0x33, !PT ;  /* 0x0000000aff0f7212 */ /* 0x000fe200078e33ff */
[C---:B------:R-:W-:Y:S01]  /*8f50*/  IMAD.IADD R11, R38.reuse, 0x1, R11 ;  /* 0x00000001260b7824 */ /* 0x040fe200078e020b */
[----:B------:R-:W-:Y:S01]  /*8f60*/  LOP3.LUT R21, RZ, R12, RZ, 0x33, !PT ;  /* 0x0000000cff157212 */ /* 0x000fe200078e33ff */
[C---:B------:R-:W-:Y:S02]  /*8f70*/  IMAD.IADD R6, R38.reuse, 0x1, R13 ;  /* 0x0000000126067824 */ /* 0x040fe400078e020d */
[C---:B------:R-:W-:Y:S02]  /*8f80*/  IMAD.IADD R15, R38.reuse, 0x1, R15 ;  /* 0x00000001260f7824 */ /* 0x040fe400078e020f */
[----:B------:R-:W-:Y:S01]  /*8f90*/  IMAD.IADD R8, R38, 0x1, R21 ;  /* 0x0000000126087824 */ /* 0x000fe200078e0215 */
[----:B------:R-:W-:-:S04]  /*8fa0*/  PRMT R6, R6, 0x7604, R11 ;  /* 0x0000760406067816 */ /* 0x000fc8000000000b */
[----:B------:R-:W-:Y:S01]  /*8fb0*/  PRMT R8, R8, 0x7604, R15 ;  /* 0x0000760408087816 */ /* 0x000fe2000000000f */
[----:B------:R0:W-:Y:S04]  /*8fc0*/  STL.U16 [R5+0x2f30], R6 ;  /* 0x002f300605007387 */ /* 0x0001e80000100400 */
[----:B------:R0:W-:Y:S01]  /*8fd0*/  STL.U16 [R5+0x2f32], R8 ;  /* 0x002f320805007387 */ /* 0x0001e20000100400 */
[----:B------:R-:W-:Y:S05]  /*8fe0*/  @P0 BRA `(.L_x_413) ;  /* 0xfffffffc00a80947 */ /* 0x000fea000383ffff */
.L_x_412:
[----:B------:R-:W-:Y:S05]  /*8ff0*/  BSYNC.RECONVERGENT B1 ;  /* 0x0000000000017941 */ /* 0x000fea0003800200 */
.L_x_411:
[----:B0-----:R-:W-:Y:S01]  /*9000*/  PRMT R6, R9, 0x7610, R6 ;  /* 0x0000761009067816 */ /* 0x001fe20000000006 */
[----:B------:R-:W-:Y:S06]  /*9010*/  @!P1 BRA `(.L_x_410) ;  /* 0x0000002c00cc9947 */ /* 0x000fec0003800000 */
[----:B------:R-:W-:-:S05]  /*9020*/  IMAD.IADD R8, R1, 0x1, R0 ;  /* 0x0000000101087824 */ /* 0x000fca00078e0200 */
[----:B------:R-:W2:Y:S01]  /*9030*/  LDL.U8 R0, [R8+0x2f30] ;  /* 0x002f300008007983 */ /* 0x000ea20000100000 */
[----:B------:R-:W-:Y:S02]  /*9040*/  ISETP.NE.AND P0, PT, R14, 0x1, PT ;  /* 0x000000010e00780c */ /* 0x000fe40003f05270 */
[----:B------:R-:W-:Y:S02]  /*9050*/  PRMT R6, R9, 0x7610, R6 ;  /* 0x0000761009067816 */ /* 0x000fe40000000006 */
[----:B--2---:R-:W-:-:S05]  /*9060*/  LOP3.LUT R3, RZ, R0, RZ, 0x33, !PT ;  /* 0x00000000ff037212 */ /* 0x004fca00078e33ff */
[----:B------:R-:W-:-:S05]  /*9070*/  IMAD.IADD R3, R38, 0x1, R3 ;  /* 0x0000000126037824 */ /* 0x000fca00078e0203 */
[----:B------:R2:W-:Y:S01]  /*9080*/  STL.U8 [R8+0x2f30], R3 ;  /* 0x002f300308007387 */ /* 0x0005e20000100000 */
[----:B------:R-:W-:Y:S05]  /*9090*/  @!P0 BRA `(.L_x_410) ;  /* 0x0000002c00ac8947 */ /* 0x000fea0003800000 */
[----:B------:R-:W2:Y:S01]  /*90a0*/  LDL.U8 R0, [R8+0x2f31] ;  /* 0x002f310008007983 */ /* 0x000ea20000100000 */
[----:B------:R-:W-:Y:S02]  /*90b0*/  ISETP.NE.AND P0, PT, R14, 0x2, PT ;  /* 0x000000020e00780c */ /* 0x000fe40003f05270 */
[----:B------:R-:W-:Y:S02]  /*90c0*/  PRMT R6, R9, 0x7610, R6 ;  /* 0x0000761009067816 */ /* 0x000fe40000000006 */
[----:B--2---:R-:W-:-:S05]  /*90d0*/  LOP3.LUT R3, RZ, R0, RZ, 0x33, !PT ;  /* 0x00000000ff037212 */ /* 0x004fca00078e33ff */
[----:B------:R-:W-:-:S05]  /*90e0*/  IMAD.IADD R3, R38, 0x1, R3 ;  /* 0x0000000126037824 */ /* 0x000fca00078e0203 */
[----:B------:R3:W-:Y:S01]  /*90f0*/  STL.U8 [R8+0x2f31], R3 ;  /* 0x002f310308007387 */ /* 0x0007e20000100000 */
[----:B------:R-:W-:Y:S05]  /*9100*/  @!P0 BRA `(.L_x_410) ;  /* 0x0000002c00908947 */ /* 0x000fea0003800000 */
[----:B------:R-:W3:Y:S01]  /*9110*/  LDL.U8 R0, [R8+0x2f32] ;  /* 0x002f320008007983 */ /* 0x000ee20000100000 */
[----:B------:R-:W-:Y:S02]  /*9120*/  PRMT R6, R9, 0x7610, R6 ;  /* 0x0000761009067816 */ /* 0x000fe40000000006 */
[----:B---3--:R-:W-:-:S05]  /*9130*/  LOP3.LUT R3, RZ, R0, RZ, 0x33, !PT ;  /* 0x00000000ff037212 */ /* 0x008fca00078e33ff */
[----:B------:R-:W-:-:S05]  /*9140*/  IMAD.IADD R3, R38, 0x1, R3 ;  /* 0x0000000126037824 */ /* 0x000fca00078e0203 */
[----:B------:R4:W-:Y:S01]  /*9150*/  STL.U8 [R8+0x2f32], R3 ;  /* 0x002f320308007387 */ /* 0x0009e20000100000 */
[----:B------:R-:W-:Y:S05]  /*9160*/  BRA `(.L_x_410) ;  /* 0x0000002c00787947 */ /* 0x000fea0003800000 */
.L_x_240:
[----:B------:R-:W-:Y:S01]  /*9170*/  VIMNMX.U32 R9, PT, PT, R9, R12, PT ;  /* 0x0000000c09097248 */ /* 0x000fe20003fe0000 */
[----:B------:R-:W-:Y:S01]  /*9180*/  IMAD.MOV.U32 R19, RZ, RZ, RZ ;  /* 0x000000ffff137224 */ /* 0x000fe200078e00ff */
[----:B------:R-:W-:Y:S01]  /*9190*/  PRMT R7, RZ, 0x7610, R7 ;  /* 0x00007610ff077816 */ /* 0x000fe20000000007 */
[----:B------:R-:W-:Y:S01]  /*91a0*/  IMAD.MOV.U32 R38, RZ, RZ, RZ ;  /* 0x000000ffff267224 */ /* 0x000fe200078e00ff */
[----:B------:R-:W-:Y:S02]  /*91b0*/  ISETP.NE.AND P0, PT, R9, RZ, PT ;  /* 0x000000ff0900720c */ /* 0x000fe40003f05270 */
[----:B------:R-:W-:Y:S02]  /*91c0*/  PRMT R4, RZ, 0x7610, R4 ;  /* 0x00007610ff047816 */ /* 0x000fe40000000004 */
[----:B------:R-:W-:-:S09]  /*91d0*/  PRMT R6, RZ, 0x7610, R6 ;  /* 0x00007610ff067816 */ /* 0x000fd20000000006 */
[----:B------:R-:W-:Y:S05]  /*91e0*/  @!P0 BRA `(.L_x_410) ;  /* 0x0000002c00588947 */ /* 0x000fea0003800000 */
[----:B------:R-:W-:Y:S01]  /*91f0*/  ISETP.NE.AND P0, PT, R9, 0x1, PT ;  /* 0x000000010900780c */ /* 0x000fe20003f05270 */
[----:B------:R-:W-:Y:S01]  /*9200*/  BSSY.RECONVERGENT B1, `(.L_x_414) ;  /* 0x00001dd000017945 */ /* 0x000fe20003800200 */
[----:B------:R-:W-:Y:S01]  /*9210*/  IMAD.MOV.U32 R19, RZ, RZ, RZ ;  /* 0x000000ffff137224 */ /* 0x000fe200078e00ff */
[----:B------:R-:W-:Y:S01]  /*9220*/  PRMT R11, RZ, 0x7610, R11 ;  /* 0x00007610ff0b7816 */ /* 0x000fe2000000000b */
[----:B------:R-:W-:-:S09]  /*9230*/  IMAD.MOV.U32 R10, RZ, RZ, RZ ;  /* 0x000000ffff0a7224 */ /* 0x000fd200078e00ff */
[----:B------:R-:W-:Y:S05]  /*9240*/  @!P0 BRA `(.L_x_415) ;  /* 0x0000001c00608947 */ /* 0x000fea0003800000 */
[----:B------:R-:W-:Y:S01]  /*9250*/  LOP3.LUT R10, R9, 0x3e, RZ, 0xc0, !PT ;  /* 0x0000003e090a7812 */ /* 0x000fe200078ec0ff */
[----:B------:R-:W-:Y:S01]  /*9260*/  IMAD.MOV.U32 R19, RZ, RZ, RZ ;  /* 0x000000ffff137224 */ /* 0x000fe200078e00ff */
[----:B------:R-:W-:Y:S01]  /*9270*/  PRMT R11, RZ, 0x7610, R11 ;  /* 0x00007610ff0b7816 */ /* 0x000fe2000000000b */
[----:B------:R-:W-:-:S07]  /*9280*/  IMAD.MOV.U32 R13, RZ, RZ, RZ ;  /* 0x000000ffff0d7224 */ /* 0x000fce00078e00ff */
.L_x_516:
[----:B------:R-:W-:-:S05]  /*9290*/  IADD3 R6, P0, PT, R13, R42, RZ ;  /* 0x0000002a0d067210 */ /* 0x000fca0007f1e0ff */
[----:B------:R-:W-:-:S05]  /*92a0*/  IMAD.X R7, RZ, RZ, R44, P0 ;  /* 0x000000ffff077224 */ /* 0x000fca00000e062c */
[----:B------:R-:W2:Y:S01]  /*92b0*/  LDG.E.U8 R14, desc[UR36][R6.64] ;  /* 0x00000024060e7981 */ /* 0x000ea2000c1e1100 */
[----:B------:R-:W-:-:S05]  /*92c0*/  IADD3 R4, P0, PT, R13, R3, RZ ;  /* 0x000000030d047210 */ /* 0x000fca0007f1e0ff */
[----:B0-----:R-:W-:-:S05]  /*92d0*/  IMAD.X R5, RZ, RZ, R8, P0 ;  /* 0x000000ffff057224 */ /* 0x001fca00000e0608 */
        /* <DEDUP_REMOVED lines=17> */
.L_x_421:
[----:B------:R-:W-:Y:S01]  /*93f0*/  IMAD.MOV.U32 R15, RZ, RZ, 0x1b0 ;  /* 0x000001b0ff0f7424 */ /* 0x000fe200078e00ff */
[----:B------:R-:W-:Y:S06]  /*9400*/  BRA `(.L_x_423) ;  /* 0x0000000400647947 */ /* 0x000fec0003800000 */
.L_x_420:
[----:B------:R-:W-:Y:S01]  /*9410*/  IMAD.MOV.U32 R15, RZ, RZ, 0x198 ;  /* 0x00000198ff0f7424 */ /* 0x000fe200078e00ff */
[----:B------:R-:W-:Y:S06]  /*9420*/  BRA `(.L_x_423) ;  /* 0x00000004005c7947 */ /* 0x000fec0003800000 */
.L_x_419:
        /* <DEDUP_REMOVED lines=8> */
.L_x_425:
[----:B------:R-:W-:Y:S01]  /*94b0*/  IMAD.MOV.U32 R15, RZ, RZ, 0x180 ;  /* 0x00000180ff0f7424 */ /* 0x000fe200078e00ff */
[----:B------:R-:W-:Y:S06]  /*94c0*/  BRA `(.L_x_423) ;  /* 0x0000000400347947 */ /* 0x000fec0003800000 */
.L_x_424:
[----:B------:R-:W-:Y:S01]  /*94d0*/  IMAD.MOV.U32 R15, RZ, RZ, 0x168 ;  /* 0x00000168ff0f7424 */ /* 0x000fe200078e00ff */
[----:B------:R-:W-:Y:S06]  /*94e0*/  BRA `(.L_x_423) ;  /* 0x00000004002c7947 */ /* 0x000fec0003800000 */
.L_x_418:
        /* <DEDUP_REMOVED lines=10> */
.L_x_428:
[----:B------:R-:W-:Y:S01]  /*9590*/  IMAD.MOV.U32 R15, RZ, RZ, 0x78 ;  /* 0x00000078ff0f7424 */ /* 0x000fe200078e00ff */
[----:B------:R-:W-:Y:S06]  /*95a0*/  BRA `(.L_x_423) ;  /* 0x0000000000fc7947 */ /* 0x000fec0003800000 */
.L_x_427:
[----:B------:R-:W-:Y:S01]  /*95b0*/  IMAD.MOV.U32 R15, RZ, RZ, 0x150 ;  /* 0x00000150ff0f7424 */ /* 0x000fe200078e00ff */
[----:B------:R-:W-:Y:S06]  /*95c0*/  BRA `(.L_x_423) ;  /* 0x0000000000f47947 */ /* 0x000fec0003800000 */
.L_x_426:
        /* <DEDUP_REMOVED lines=8> */
.L_x_430:
[----:B------:R-:W-:Y:S01]  /*9650*/  IMAD.MOV.U32 R15, RZ, RZ, 0x120 ;  /* 0x00000120ff0f7424 */ /* 0x000fe200078e00ff */
[----:B------:R-:W-:Y:S06]  /*9660*/  BRA `(.L_x_423) ;  /* 0x0000000000cc7947 */ /* 0x000fec0003800000 */
.L_x_429:
[----:B------:R-:W-:Y:S01]  /*9670*/  IMAD.MOV.U32 R15, RZ, RZ, 0xf0 ;  /* 0x000000f0ff0f7424 */ /* 0x000fe200078e00ff */
[----:B------:R-:W-:Y:S06]  /*9680*/  BRA `(.L_x_423) ;  /* 0x0000000000c47947 */ /* 0x000fec0003800000 */
.L_x_417:
        /* <DEDUP_REMOVED lines=12> */
.L_x_434:
[----:B------:R-:W-:Y:S01]  /*9750*/  IMAD.MOV.U32 R15, RZ, RZ, 0xd8 ;  /* 0x000000d8ff0f7424 */ /* 0x000fe200078e00ff */
[----:B------:R-:W-:Y:S06]  /*9760*/  BRA `(.L_x_423) ;  /* 0x00000000008c7947 */ /* 0x000fec0003800000 */
.L_x_433:
[----:B------:R-:W-:Y:S01]  /*9770*/  IMAD.MOV.U32 R15, RZ, RZ, 0xc0 ;  /* 0x000000c0ff0f7424 */ /* 0x000fe200078e00ff */
[----:B------:R-:W-:Y:S06]  /*9780*/  BRA `(.L_x_423) ;  /* 0x0000000000847947 */ /* 0x000fec0003800000 */
.L_x_432:
        /* <DEDUP_REMOVED lines=8> */
.L_x_436:
[----:B------:R-:W-:Y:S01]  /*9810*/  IMAD.MOV.U32 R15, RZ, RZ, 0x138 ;  /* 0x00000138ff0f7424 */ /* 0x000fe200078e00ff */
[----:B------:R-:W-:Y:S06]  /*9820*/  BRA `(.L_x_423) ;  /* 0x00000000005c7947 */ /* 0x000fec0003800000 */
.L_x_435:
[----:B------:R-:W-:Y:S01]  /*9830*/  IMAD.MOV.U32 R15, RZ, RZ, 0x90 ;  /* 0x00000090ff0f7424 */ /* 0x000fe200078e00ff */
[----:B------:R-:W-:Y:S06]  /*9840*/  BRA `(.L_x_423) ;  /* 0x0000000000547947 */ /* 0x000fec0003800000 */
.L_x_431:
        /* <DEDUP_REMOVED lines=10> */
.L_x_439:
[----:B------:R-:W-:Y:S01]  /*98f0*/  IMAD.MOV.U32 R15, RZ, RZ, 0x60 ;  /* 0x00000060ff0f7424 */ /* 0x000fe200078e00ff */
[----:B------:R-:W-:Y:S06]  /*9900*/  BRA `(.L_x_423) ;  /* 0x0000000000247947 */ /* 0x000fec0003800000 */
.L_x_438:
[----:B------:R-:W-:Y:S01]  /*9910*/  IMAD.MOV.U32 R15, RZ, RZ, 0x1e0 ;  /* 0x000001e0ff0f7424 */ /* 0x000fe200078e00ff */
[----:B------:R-:W-:Y:S06]  /*9920*/  BRA `(.L_x_423) ;  /* 0x00000000001c7947 */ /* 0x000fec0003800000 */
.L_x_437:
[----:B------:R-:W-:-:S13]  /*9930*/  ISETP.NE.AND P0, PT, R14, 0x2a, PT ;  /* 0x0000002a0e00780c */ /* 0x000fda0003f05270 */
[----:B------:R-:W-:Y:S05]  /*9940*/  @!P0 BRA `(.L_x_440) ;  /* 0x0000000000108947 */ /* 0x000fea0003800000 */
[----:B------:R-:W-:-:S13]  /*9950*/  ISETP.NE.AND P0, PT, R14, 0x41, PT ;  /* 0x000000410e00780c */ /* 0x000fda0003f05270 */
[----:B------:R-:W-:Y:S05]  /*9960*/  @!P0 BRA `(.L_x_423) ;  /* 0x00000000000c8947 */ /* 0x000fea0003800000 */
.L_x_422:
[----:B------:R-:W-:Y:S01]  /*9970*/  IMAD.MOV.U32 R15, RZ, RZ, 0x210 ;  /* 0x00000210ff0f7424 */ /* 0x000fe200078e00ff */
[----:B------:R-:W-:Y:S06]  /*9980*/  BRA `(.L_x_423) ;  /* 0x0000000000047947 */ /* 0x000fec0003800000 */
.L_x_440:
[----:B------:R-:W-:-:S07]  /*9990*/  IMAD.MOV.U32 R15, RZ, RZ, 0x228 ;  /* 0x00000228ff0f7424 */ /* 0x000fce00078e00ff */
.L_x_423:
[----:B------:R-:W-:Y:S05]  /*99a0*/  BSYNC.RECONVERGENT B2 ;  /* 0x0000000000027941 */ /* 0x000fea0003800200 */
.L_x_416:
        /* <DEDUP_REMOVED lines=16> */
.L_x_446:
[----:B------:R-:W-:Y:S01]  /*9ab0*/  IMAD.MOV.U32 R12, RZ, RZ, 0x12 ;  /* 0x00000012ff0c7424 */ /* 0x000fe200078e00ff */
[----:B------:R-:W-:Y:S06]  /*9ac0*/  BRA `(.L_x_448) ;  /* 0x0000000400647947 */ /* 0x000fec0003800000 */
.L_x_445:
[----:B------:R-:W-:Y:S01]  /*9ad0*/  IMAD.MOV.U32 R12, RZ, RZ, 0x11 ;  /* 0x00000011ff0c7424 */ /* 0x000fe200078e00ff */
[----:B------:R-:W-:Y:S06]  /*9ae0*/  BRA `(.L_x_448) ;  /* 0x00000004005c7947 */ /* 0x000fec0003800000 */
.L_x_444:
        /* <DEDUP_REMOVED lines=8> */
.L_x_450:
[----:B------:R-:W-:Y:S01]  /*9b70*/  IMAD.MOV.U32 R12, RZ, RZ, 0x10 ;  /* 0x00000010ff0c7424 */ /* 0x000fe200078e00ff */
[----:B------:R-:W-:Y:S06]  /*9b80*/  BRA `(.L_x_448) ;  /* 0x0000000400347947 */ /* 0x000fec0003800000 */
.L_x_449:
[----:B------:R-:W-:Y:S01]  /*9b90*/  IMAD.MOV.U32 R12, RZ, RZ, 0xf ;  /* 0x0000000fff0c7424 */ /* 0x000fe200078e00ff */
[----:B------:R-:W-:Y:S06]  /*9ba0*/  BRA `(.L_x_448) ;  /* 0x00000004002c7947 */ /* 0x000fec0003800000 */
.L_x_443:
        /* <DEDUP_REMOVED lines=10> */
.L_x_453:
[----:B------:R-:W-:Y:S01]  /*9c50*/  IMAD.MOV.U32 R12, RZ, RZ, 0x5 ;  /* 0x00000005ff0c7424 */ /* 0x000fe200078e00ff */
[----:B------:R-:W-:Y:S06]  /*9c60*/  BRA `(.L_x_448) ;  /* 0x0000000000fc7947 */ /* 0x000fec0003800000 */
.L_x_452:
[----:B------:R-:W-:Y:S01]  /*9c70*/  IMAD.MOV.U32 R12, RZ, RZ, 0xe ;  /* 0x0000000eff0c7424 */ /* 0x000fe200078e00ff */
[----:B------:R-:W-:Y:S06]  /*9c80*/  BRA `(.L_x_448) ;  /* 0x0000000000f47947 */ /* 0x000fec0003800000 */
.L_x_451:
        /* <DEDUP_REMOVED lines=8> */
.L_x_455:
[----:B------:R-:W-:Y:S01]  /*9d10*/  IMAD.MOV.U32 R12, RZ, RZ, 0xc ;  /* 0x0000000cff0c7424 */ /* 0x000fe200078e00ff */
[----:B------:R-:W-:Y:S06]  /*9d20*/  BRA `(.L_x_448) ;  /* 0x0000000000cc7947 */ /* 0x000fec0003800000 */
.L_x_454:
[----:B------:R-:W-:Y:S01]  /*9d30*/  IMAD.MOV.U32 R12, RZ, RZ, 0xa ;  /* 0x0000000aff0c7424 */ /* 0x000fe200078e00ff */
[----:B------:R-:W-:Y:S06]  /*9d40*/  BRA `(.L_x_448) ;  /* 0x0000000000c47947 */ /* 0x000fec0003800000 */
.L_x_442:
        /* <DEDUP_REMOVED lines=12> */
.L_x_459:
[----:B------:R-:W-:Y:S01]  /*9e10*/  IMAD.MOV.U32 R12, RZ, RZ, 0x9 ;  /* 0x00000009ff0c7424 */ /* 0x000fe200078e00ff */
[----:B------:R-:W-:Y:S06]  /*9e20*/  BRA `(.L_x_448) ;  /* 0x00000000008c7947 */ /* 0x000fec0003800000 */
.L_x_458:
[----:B------:R-:W-:Y:S01]  /*9e30*/  IMAD.MOV.U32 R12, RZ, RZ, 0x8 ;  /* 0x00000008ff0c7424 */ /* 0x000fe200078e00ff */
[----:B------:R-:W-:Y:S06]  /*9e40*/  BRA `(.L_x_448) ;  /* 0x0000000000847947 */ /* 0x000fec0003800000 */
.L_x_457:
        /* <DEDUP_REMOVED lines=8> */
.L_x_461:
[----:B------:R-:W-:Y:S01]  /*9ed0*/  IMAD.MOV.U32 R12, RZ, RZ, 0xd ;  /* 0x0000000dff0c7424 */ /* 0x000fe200078e00ff */
[----:B------:R-:W-:Y:S06]  /*9ee0*/  BRA `(.L_x_448) ;  /* 0x00000000005c7947 */ /* 0x000fec0003800000 */
.L_x_460:
[----:B------:R-:W-:Y:S01]  /*9ef0*/  IMAD.MOV.U32 R12, RZ, RZ, 0x6 ;  /* 0x00000006ff0c7424 */ /* 0x000fe200078e00ff */
[----:B------:R-:W-:Y:S06]  /*9f00*/  BRA `(.L_x_448) ;  /* 0x0000000000547947 */ /* 0x000fec0003800000 */
.L_x_456:
        /* <DEDUP_REMOVED lines=10> */
.L_x_464:
[----:B------:R-:W-:Y:S01]  /*9fb0*/  IMAD.MOV.U32 R12, RZ, RZ, 0x4 ;  /* 0x00000004ff0c7424 */ /* 0x000fe200078e00ff */
[----:B------:R-:W-:Y:S06]  /*9fc0*/  BRA `(.L_x_448) ;  /* 0x0000000000247947 */ /* 0x000fec0003800000 */
.L_x_463:
[----:B------:R-:W-:Y:S01]  /*9fd0*/  IMAD.MOV.U32 R12, RZ, RZ, 0x14 ;  /* 0x00000014ff0c7424 */ /* 0x000fe200078e00ff */
[----:B------:R-:W-:Y:S06]  /*9fe0*/  BRA `(.L_x_448) ;  /* 0x00000000001c7947 */ /* 0x000fec0003800000 */
.L_x_462:
[----:B------:R-:W-:-:S13]  /*9ff0*/  ISETP.NE.AND P0, PT, R21, 0x2a, PT ;  /* 0x0000002a1500780c */ /* 0x000fda0003f05270 */
[----:B------:R-:W-:Y:S05]  /*a000*/  @!P0 BRA `(.L_x_465) ;  /* 0x0000000000108947 */ /* 0x000fea0003800000 */
[----:B------:R-:W-:-:S13]  /*a010*/  ISETP.NE.AND P0, PT, R21, 0x41, PT ;  /* 0x000000411500780c */ /* 0x000fda0003f05270 */
[----:B------:R-:W-:Y:S05]  /*a020*/  @!P0 BRA `(.L_x_448) ;  /* 0x00000000000c8947 */ /* 0x000fea0003800000 */
.L_x_447:
[----:B------:R-:W-:Y:S01]  /*a030*/  IMAD.MOV.U32 R12, RZ, RZ, 0x16 ;  /* 0x00000016ff0c7424 */ /* 0x000fe200078e00ff */
[----:B------:R-:W-:Y:S06]  /*a040*/  BRA `(.L_x_448) ;  /* 0x0000000000047947 */ /* 0x000fec0003800000 */
.L_x_465:
[----:B------:R-:W-:-:S07]  /*a050*/  IMAD.MOV.U32 R12, RZ, RZ, 0x17 ;  /* 0x00000017ff0c7424 */ /* 0x000fce00078e00ff */
.L_x_448:
[----:B------:R-:W-:Y:S05]  /*a060*/  BSYNC.RECONVERGENT B2 ;  /* 0x0000000000027941 */ /* 0x000fea0003800200 */
.L_x_441:
[----:B------:R-:W-:Y:S01]  /*a070*/  IMAD.IADD R12, R15, 0x1, R12 ;  /* 0x000000010f0c7824 */ /* 0x000fe200078e020c */
[----:B------:R-:W-:Y:S01]  /*a080*/  LOP3.LUT R0, R11, 0xff, RZ, 0xc0, !PT ;  /* 0x000000ff0b007812 */ /* 0x000fe200078ec0ff */
[----:B------:R-:W2:Y:S02]  /*a090*/  LDG.E.U8 R6, desc[UR36][R6.64+0x1] ;  /* 0x0000012406067981 */ /* 0x000ea4000c1e1100 */
[----:B------:R-:W-:Y:S01]  /*a0a0*/  IMAD.SHL.U32 R12, R12, 0x4, RZ ;  /* 0x000000040c0c7824 */ /* 0x000fe200078e00ff */
[----:B------:R-:W-:-:S04]  /*a0b0*/  ISETP.GT.U32.AND P0, PT, R0, 0x9, PT ;  /* 0x000000090000780c */ /* 0x000fc80003f04070 */
[----:B------:R-:W-:Y:S01]  /*a0c0*/  ISETP.EQ.OR P0, PT, R14, R21, P0 ;  /* 0x000000150e00720c */ /* 0x000fe20000702670 */
[----:B------:R-:W0:Y:S03]  /*a0d0*/  LDC R12, c[0x3][R12+0x40] ;  /* 0x00c010000c0c7b82 */ /* 0x000e260000000800 */
[----:B0-----:R-:W-:-:S13]  /*a0e0*/  FSETP.GT.OR P0, PT, R12, RZ, P0 ;  /* 0x000000ff0c00720b */ /* 0x001fda0000704400 */
[----:B------:R-:W-:-:S05]  /*a0f0*/  @!P0 IMAD.IADD R14, R1, 0x1, R0 ;  /* 0x00000001010e8824 */ /* 0x000fca00078e0200 */
[----:B------:R0:W-:Y:S04]  /*a100*/  @!P0 STL.U8 [R14+0x2f30], R13 ;  /* 0x002f300d0e008387 */ /* 0x0001e80000100000 */
[----:B------:R0:W5:Y:S01]  /*a110*/  LD.E.U8 R5, desc[UR36][R4.64+0x1] ;  /* 0x0000012404057980 */ /* 0x000162000c101100 */
[----:B------:R-:W-:Y:S01]  /*a120*/  @!P0 VIADD R0, R11, 0x1 ;  /* 0x000000010b008836 */ /* 0x000fe20000000000 */
[----:B------:R-:W-:Y:S01]  /*a130*/  BSSY.RECONVERGENT B2, `(.L_x_466) ;  /* 0x000006d000027945 */ /* 0x000fe20003800200 */
[----:B------:R-:W-:Y:S01]  /*a140*/  FADD R20, R12, R19 ;  /* 0x000000130c147221 */ /* 0x000fe20000000000 */
[----:B------:R-:W-:Y:S02]  /*a150*/  IMAD.MOV.U32 R15, RZ, RZ, RZ ;  /* 0x000000ffff0f7224 */ /* 0x000fe400078e00ff */
[----:B------:R-:W-:-:S02]  /*a160*/  @!P0 PRMT R11, R0, 0x7610, R11 ;  /* 0x00007610000b8816 */ /* 0x000fc4000000000b */
[----:B--2---:R-:W-:-:S13]  /*a170*/  ISETP.GT.AND P1, PT, R6, 0x4b, PT ;  /* 0x0000004b0600780c */ /* 0x004fda0003f24270 */
        /* <DEDUP_REMOVED lines=13> */
.L_x_471:
[----:B------:R-:W-:Y:S01]  /*a250*/  IMAD.MOV.U32 R15, RZ, RZ, 0x180 ;  /* 0x00000180ff0f7424 */ /* 0x000fe200078e00ff */
[----:B------:R-:W-:Y:S06]  /*a260*/  BRA `(.L_x_473) ;  /* 0x0000000400647947 */ /* 0x000fec0003800000 */
.L_x_470:
[----:B------:R-:W-:Y:S01]  /*a270*/  IMAD.MOV.U32 R15, RZ, RZ, 0x168 ;  /* 0x00000168ff0f7424 */ /* 0x000fe200078e00ff */
[----:B------:R-:W-:Y:S06]  /*a280*/  BRA `(.L_x_473) ;  /* 0x00000004005c7947 */ /* 0x000fec0003800000 */
.L_x_469:
        /* <DEDUP_REMOVED lines=8> */
.L_x_475:
[----:B------:R-:W-:Y:S01]  /*a310*/  IMAD.MOV.U32 R15, RZ, RZ, 0x1f8 ;  /* 0x000001f8ff0f7424 */ /* 0x000fe200078e00ff */
[----:B------:R-:W-:Y:S06]  /*a320*/  BRA `(.L_x_473) ;  /* 0x0000000400347947 */ /* 0x000fec0003800000 */
.L_x_474:
[----:B------:R-:W-:Y:S01]  /*a330*/  IMAD.MOV.U32 R15, RZ, RZ, 0x198 ;  /* 0x00000198ff0f7424 */ /* 0x000fe200078e00ff */
[----:B------:R-:W-:Y:S06]  /*a340*/  BRA `(.L_x_473) ;  /* 0x00000004002c7947 */ /* 0x000fec0003800000 */
.L_x_468:
        /* <DEDUP_REMOVED lines=10> */
.L_x_478:
[----:B------:R-:W-:Y:S01]  /*a3f0*/  IMAD.MOV.U32 R15, RZ, RZ, 0x78 ;  /* 0x00000078ff0f7424 */ /* 0x000fe200078e00ff */
[----:B------:R-:W-:Y:S06]  /*a400*/  BRA `(.L_x_473) ;  /* 0x0000000000fc7947 */ /* 0x000fec0003800000 */
.L_x_477:
[----:B------:R-:W-:Y:S01]  /*a410*/  IMAD.MOV.U32 R15, RZ, RZ, 0x150 ;  /* 0x00000150ff0f7424 */ /* 0x000fe200078e00ff */
[----:B------:R-:W-:Y:S06]  /*a420*/  BRA `(.L_x_473) ;  /* 0x0000000000f47947 */ /* 0x000fec0003800000 */
.L_x_476:
        /* <DEDUP_REMOVED lines=8> */
.L_x_480:
[----:B------:R-:W-:Y:S01]  /*a4b0*/  IMAD.MOV.U32 R15, RZ, RZ, 0x120 ;  /* 0x00000120ff0f7424 */ /* 0x000fe200078e00ff */
[----:B------:R-:W-:Y:S06]  /*a4c0*/  BRA `(.L_x_473) ;  /* 0x0000000000cc7947 */ /* 0x000fec0003800000 */
.L_x_479:
[----:B------:R-:W-:Y:S01]  /*a4d0*/  IMAD.MOV.U32 R15, RZ, RZ, 0xf0 ;  /* 0x000000f0ff0f7424 */ /* 0x000fe200078e00ff */
[----:B------:R-:W-:Y:S06]  /*a4e0*/  BRA `(.L_x_473) ;  /* 0x0000000000c47947 */ /* 0x000fec0003800000 */
.L_x_467:
        /* <DEDUP_REMOVED lines=12> */
.L_x_484:
[----:B------:R-:W-:Y:S01]  /*a5b0*/  IMAD.MOV.U32 R15, RZ, RZ, 0xd8 ;  /* 0x000000d8ff0f7424 */ /* 0x000fe200078e00ff */
[----:B------:R-:W-:Y:S06]  /*a5c0*/  BRA `(.L_x_473) ;  /* 0x00000000008c7947 */ /* 0x000fec0003800000 */
.L_x_483:
[----:B------:R-:W-:Y:S01]  /*a5d0*/  IMAD.MOV.U32 R15, RZ, RZ, 0xc0 ;  /* 0x000000c0ff0f7424 */ /* 0x000fe200078e00ff */
[----:B------:R-:W-:Y:S06]  /*a5e0*/  BRA `(.L_x_473) ;  /* 0x0000000000847947 */ /* 0x000fec0003800000 */
.L_x_482:
        /* <DEDUP_REMOVED lines=8> */
.L_x_486:
[----:B------:R-:W-:Y:S01]  /*a670*/  IMAD.MOV.U32 R15, RZ, RZ, 0x138 ;  /* 0x00000138ff0f7424 */ /* 0x000fe200078e00ff */
[----:B------:R-:W-:Y:S06]  /*a680*/  BRA `(.L_x_473) ;  /* 0x00000000005c7947 */ /* 0x000fec0003800000 */
.L_x_485:
[----:B------:R-:W-:Y:S01]  /*a690*/  IMAD.MOV.U32 R15, RZ, RZ, 0x90 ;  /* 0x00000090ff0f7424 */ /* 0x000fe200078e00ff */
[----:B------:R-:W-:Y:S06]  /*a6a0*/  BRA `(.L_x_473) ;  /* 0x0000000000547947 */ /* 0x000fec0003800000 */
.L_x_481:
        /* <DEDUP_REMOVED lines=10> */
.L_x_489:
[----:B------:R-:W-:Y:S01]  /*a750*/  IMAD.MOV.U32 R15, RZ, RZ, 0x60 ;  /* 0x00000060ff0f7424 */ /* 0x000fe200078e00ff */
[----:B------:R-:W-:Y:S06]  /*a760*/  BRA `(.L_x_473) ;  /* 0x0000000000247947 */ /* 0x000fec0003800000 */
.L_x_488:
[----:B------:R-:W-:Y:S01]  /*a770*/  IMAD.MOV.U32 R15, RZ, RZ, 0x1e0 ;  /* 0x000001e0ff0f7424 */ /* 0x000fe200078e00ff */
[----:B------:R-:W-:Y:S06]  /*a780*/  BRA `(.L_x_473) ;  /* 0x00000000001c7947 */ /* 0x000fec0003800000 */
.L_x_487:
[----:B------:R-:W-:-:S13]  /*a790*/  ISETP.NE.AND P0, PT, R6, 0x2a, PT ;  /* 0x0000002a0600780c */ /* 0x000fda0003f05270 */
[----:B------:R-:W-:Y:S05]  /*a7a0*/  @!P0 BRA `(.L_x_490) ;  /* 0x0000000000108947 */ /* 0x000fea0003800000 */
[----:B------:R-:W-:-:S13]  /*a7b0*/  ISETP.NE.AND P0, PT, R6, 0x41, PT ;  /* 0x000000410600780c */ /* 0x000fda0003f05270 */
[----:B------:R-:W-:Y:S05]  /*a7c0*/  @!P0 BRA `(.L_x_473) ;  /* 0x00000000000c8947 */ /* 0x000fea0003800000 */
.L_x_472:
[----:B------:R-:W-:Y:S01]  /*a7d0*/  IMAD.MOV.U32 R15, RZ, RZ, 0x210 ;  /* 0x00000210ff0f7424 */ /* 0x000fe200078e00ff */
[----:B------:R-:W-:Y:S06]  /*a7e0*/  BRA `(.L_x_473) ;  /* 0x0000000000047947 */ /* 0x000fec0003800000 */
.L_x_490:
[----:B------:R-:W-:-:S07]  /*a7f0*/  IMAD.MOV.U32 R15, RZ, RZ, 0x228 ;  /* 0x00000228ff0f7424 */ /* 0x000fce00078e00ff */
.L_x_473:
[----:B------:R-:W-:Y:S05]  /*a800*/  BSYNC.RECONVERGENT B2 ;  /* 0x0000000000027941 */ /* 0x000fea0003800200 */
.L_x_466:
        /* <DEDUP_REMOVED lines=16> */
.L_x_496:
[----:B------:R-:W-:Y:S01]  /*a910*/  IMAD.MOV.U32 R4, RZ, RZ, 0x10 ;  /* 0x00000010ff047424 */ /* 0x000fe200078e00ff */
[----:B------:R-:W-:Y:S06]  /*a920*/  BRA `(.L_x_498) ;  /* 0x0000000400647947 */ /* 0x000fec0003800000 */
.L_x_495:
[----:B------:R-:W-:Y:S01]  /*a930*/  IMAD.MOV.U32 R4, RZ, RZ, 0xf ;  /* 0x0000000fff047424 */ /* 0x000fe200078e00ff */
[----:B------:R-:W-:Y:S06]  /*a940*/  BRA `(.L_x_498) ;  /* 0x00000004005c7947 */ /* 0x000fec0003800000 */
.L_x_494:
        /* <DEDUP_REMOVED lines=8> */
.L_x_500:
[----:B------:R-:W-:Y:S01]  /*a9d0*/  IMAD.MOV.U32 R4, RZ, RZ, 0x15 ;  /* 0x00000015ff047424 */ /* 0x000fe200078e00ff */
[----:B------:R-:W-:Y:S06]  /*a9e0*/  BRA `(.L_x_498) ;  /* 0x0000000400347947 */ /* 0x000fec0003800000 */
.L_x_499:
[----:B------:R-:W-:Y:S01]  /*a9f0*/  IMAD.MOV.U32 R4, RZ, RZ, 0x11 ;  /* 0x00000011ff047424 */ /* 0x000fe200078e00ff */
[----:B------:R-:W-:Y:S06]  /*aa00*/  BRA `(.L_x_498) ;  /* 0x00000004002c7947 */ /* 0x000fec0003800000 */
.L_x_493:
        /* <DEDUP_REMOVED lines=10> */
.L_x_503:
[----:B------:R-:W-:Y:S01]  /*aab0*/  IMAD.MOV.U32 R4, RZ, RZ, 0x5 ;  /* 0x00000005ff047424 */ /* 0x000fe200078e00ff */
[----:B------:R-:W-:Y:S06]  /*aac0*/  BRA `(.L_x_498) ;  /* 0x0000000000fc7947 */ /* 0x000fec0003800000 */
.L_x_502:
[----:B------:R-:W-:Y:S01]  /*aad0*/  IMAD.MOV.U32 R4, RZ, RZ, 0xe ;  /* 0x0000000eff047424 */ /* 0x000fe200078e00ff */
[----:B------:R-:W-:Y:S06]  /*aae0*/  BRA `(.L_x_498) ;  /* 0x0000000000f47947 */ /* 0x000fec0003800000 */
.L_x_501:
        /* <DEDUP_REMOVED lines=8> */
.L_x_505:
[----:B------:R-:W-:Y:S01]  /*ab70*/  IMAD.MOV.U32 R4, RZ, RZ, 0xc ;  /* 0x0000000cff047424 */ /* 0x000fe200078e00ff */
[----:B------:R-:W-:Y:S06]  /*ab80*/  BRA `(.L_x_498) ;  /* 0x0000000000cc7947 */ /* 0x000fec0003800000 */
.L_x_504:
[----:B------:R-:W-:Y:S01]  /*ab90*/  IMAD.MOV.U32 R4, RZ, RZ, 0xa ;  /* 0x0000000aff047424 */ /* 0x000fe200078e00ff */
[----:B------:R-:W-:Y:S06]  /*aba0*/  BRA `(.L_x_498) ;  /* 0x0000000000c47947 */ /* 0x000fec0003800000 */
.L_x_492:
        /* <DEDUP_REMOVED lines=12> */
.L_x_509:
[----:B------:R-:W-:Y:S01]  /*ac70*/  IMAD.MOV.U32 R4, RZ, RZ, 0x9 ;  /* 0x00000009ff047424 */ /* 0x000fe200078e00ff */
[----:B------:R-:W-:Y:S06]  /*ac80*/  BRA `(.L_x_498) ;  /* 0x00000000008c7947 */ /* 0x000fec0003800000 */
.L_x_508:
[----:B------:R-:W-:Y:S01]  /*ac90*/  IMAD.MOV.U32 R4, RZ, RZ, 0x8 ;  /* 0x00000008ff047424 */ /* 0x000fe200078e00ff */
[----:B------:R-:W-:Y:S06]  /*aca0*/  BRA `(.L_x_498) ;  /* 0x0000000000847947 */ /* 0x000fec0003800000 */
.L_x_507:
        /* <DEDUP_REMOVED lines=8> */
.L_x_511:
[----:B------:R-:W-:Y:S01]  /*ad30*/  IMAD.MOV.U32 R4, RZ, RZ, 0xd ;  /* 0x0000000dff047424 */ /* 0x000fe200078e00ff */
[----:B------:R-:W-:Y:S06]  /*ad40*/  BRA `(.L_x_498) ;  /* 0x00000000005c7947 */ /* 0x000fec0003800000 */
.L_x_510:
[----:B------:R-:W-:Y:S01]  /*ad50*/  IMAD.MOV.U32 R4, RZ, RZ, 0x6 ;  /* 0x00000006ff047424 */ /* 0x000fe200078e00ff */
[----:B------:R-:W-:Y:S06]  /*ad60*/  BRA `(.L_x_498) ;  /* 0x0000000000547947 */ /* 0x000fec0003800000 */
.L_x_506:
        /* <DEDUP_REMOVED lines=10> */
.L_x_514:
[----:B------:R-:W-:Y:S01]  /*ae10*/  IMAD.MOV.U32 R4, RZ, RZ, 0x4 ;  /* 0x00000004ff047424 */ /* 0x000fe200078e00ff */
[----:B------:R-:W-:Y:S06]  /*ae20*/  BRA `(.L_x_498) ;  /* 0x0000000000247947 */ /* 0x000fec0003800000 */
.L_x_513:
[----:B------:R-:W-:Y:S01]  /*ae30*/  IMAD.MOV.U32 R4, RZ, RZ, 0x14 ;  /* 0x00000014ff047424 */ /* 0x000fe200078e00ff */
[----:B------:R-:W-:Y:S06]  /*ae40*/  BRA `(.L_x_498) ;  /* 0x00000000001c7947 */ /* 0x000fec0003800000 */
.L_x_512:
[----:B------:R-:W-:-:S13]  /*ae50*/  ISETP.NE.AND P0, PT, R5, 0x2a, PT ;  /* 0x0000002a0500780c */ /* 0x000fda0003f05270 */
[----:B------:R-:W-:Y:S05]  /*ae60*/  @!P0 BRA `(.L_x_515) ;  /* 0x0000000000108947 */ /* 0x000fea0003800000 */
[----:B------:R-:W-:-:S13]  /*ae70*/  ISETP.NE.AND P0, PT, R5, 0x41, PT ;  /* 0x000000410500780c */ /* 0x000fda0003f05270 */
[----:B------:R-:W-:Y:S05]  /*ae80*/  @!P0 BRA `(.L_x_498) ;  /* 0x00000000000c8947 */ /* 0x000fea0003800000 */
.L_x_497:
[----:B------:R-:W-:Y:S01]  /*ae90*/  IMAD.MOV.U32 R4, RZ, RZ, 0x16 ;  /* 0x00000016ff047424 */ /* 0x000fe200078e00ff */
[----:B------:R-:W-:Y:S06]  /*aea0*/  BRA `(.L_x_498) ;  /* 0x0000000000047947 */ /* 0x000fec0003800000 */
.L_x_515:
[----:B------:R-:W-:-:S07]  /*aeb0*/  IMAD.MOV.U32 R4, RZ, RZ, 0x17 ;  /* 0x00000017ff047424 */ /* 0x000fce00078e00ff */
.L_x_498:
[----:B------:R-:W-:Y:S05]  /*aec0*/  BSYNC.RECONVERGENT B2 ;  /* 0x0000000000027941 */ /* 0x000fea0003800200 */
.L_x_491:
[----:B------:R-:W-:Y:S01]  /*aed0*/  IMAD.IADD R4, R15, 0x1, R4 ;  /* 0x000000010f047824 */ /* 0x000fe200078e0204 */
[----:B------:R-:W-:-:S03]  /*aee0*/  LOP3.LUT R0, R11, 0xff, RZ, 0xc0, !PT ;  /* 0x000000ff0b007812 */ /* 0x000fc600078ec0ff */
[----:B------:R-:W-:Y:S01]  /*aef0*/  IMAD.SHL.U32 R4, R4, 0x4, RZ ;  /* 0x0000000404047824 */ /* 0x000fe200078e00ff */
[----:B------:R-:W-:-:S03]  /*af00*/  ISETP.GT.U32.AND P0, PT, R0, 0x9, PT ;  /* 0x000000090000780c */ /* 0x000fc60003f04070 */
[----:B------:R-:W0:Y:S01]  /*af10*/  LDC R19, c[0x3][R4+0x40] ;  /* 0x00c0100004137b82 */ /* 0x000e220000000800 */
[----:B------:R-:W-:-:S04]  /*af20*/  ISETP.EQ.OR P0, PT, R6, R5, P0 ;  /* 0x000000050600720c */ /* 0x000fc80000702670 */
[----:B0-----:R-:W-:Y:S01]  /*af30*/  FSETP.GT.OR P0, PT, R19, RZ, P0 ;  /* 0x000000ff1300720b */ /* 0x001fe20000704400 */
[----:B------:R-:W-:-:S12]  /*af40*/  FADD R19, R20, R19 ;  /* 0x0000001314137221 */ /* 0x000fd80000000000 */
[----:B------:R-:W-:Y:S02]  /*af50*/  @!P0 IMAD.IADD R5, R1, 0x1, R0 ;  /* 0x0000000101058824 */ /* 0x000fe400078e0200 */
[C---:B------:R-:W-:Y:S02]  /*af60*/  @!P0 VIADD R0, R13.reuse, 0x1 ;  /* 0x000000010d008836 */ /* 0x040fe40000000000 */
[----:B------:R-:W-:Y:S02]  /*af70*/  VIADD R13, R13, 0x2 ;  /* 0x000000020d0d7836 */ /* 0x000fe40000000000 */
[----:B------:R-:W-:Y:S01]  /*af80*/  @!P0 VIADD R6, R11, 0x1 ;  /* 0x000000010b068836 */ /* 0x000fe20000000000 */
[----:B------:R1:W-:Y:S02]  /*af90*/  @!P0 STL.U8 [R5+0x2f30], R0 ;  /* 0x002f300005008387 */ /* 0x0003e40000100000 */
[----:B------:R-:W-:Y:S02]  /*afa0*/  ISETP.NE.AND P1, PT, R13, R10, PT ;  /* 0x0000000a0d00720c */ /* 0x000fe40003f25270 */
[----:B------:R-:W-:-:S11]  /*afb0*/  @!P0 PRMT R11, R6, 0x7610, R11 ;  /* 0x00007610060b8816 */ /* 0x000fd6000000000b */
[----:B-1----:R-:W-:Y:S05]  /*afc0*/  @P1 BRA `(.L_x_516) ;  /* 0xffffffe000b01947 */ /* 0x002fea000383ffff */
.L_x_415:
[----:B------:R-:W-:Y:S05]  /*afd0*/  BSYNC.RECONVERGENT B1 ;  /* 0x0000000000017941 */ /* 0x000fea0003800200 */
.L_x_414:
[----:B------:R-:W-:Y:S01]  /*afe0*/  LOP3.LUT R0, R9, 0x1, RZ, 0xc0, !PT ;  /* 0x0000000109007812 */ /* 0x000fe200078ec0ff */
[----:B------:R-:W-:Y:S01]  /*aff0*/  IMAD.MOV.U32 R38, RZ, RZ, R9 ;  /* 0x000000ffff267224 */ /* 0x000fe200078e0009 */
[----:B------:R-:W-:Y:S02]  /*b000*/  PRMT R6, R11, 0x7610, R6 ;  /* 0x000076100b067816 */ /* 0x000fe40000000006 */
[----:B------:R-:W-:Y:S02]  /*b010*/  ISETP.NE.U32.AND P0, PT, R0, 0x1, PT ;  /* 0x000000010000780c */ /* 0x000fe40003f05070 */
[----:B------:R-:W-:Y:S02]  /*b020*/  PRMT R7, RZ, 0x7610, R7 ;  /* 0x00007610ff077816 */ /* 0x000fe40000000007 */
[----:B------:R-:W-:-:S09]  /*b030*/  PRMT R4, RZ, 0x7610, R4 ;  /* 0x00007610ff047816 */ /* 0x000fd20000000004 */
[----:B------:R-:W-:Y:S05]  /*b040*/  @P0 BRA `(.L_x_410) ;  /* 0x0000000c00c00947 */ /* 0x000fea0003800000 */
[----:B------:R-:W-:-:S05]  /*b050*/  IADD3 R42, P0, PT, R10, R42, RZ ;  /* 0x0000002a0a2a7210 */ /* 0x000fca0007f1e0ff */
[----:B------:R-:W-:-:S05]  /*b060*/  IMAD.X R43, RZ, RZ, R44, P0 ;  /* 0x000000ffff2b7224 */ /* 0x000fca00000e062c */
[----:B------:R-:W2:Y:S01]  /*b070*/  LDG.E.U8 R42, desc[UR36][R42.64] ;  /* 0x000000242a2a7981 */ /* 0x000ea2000c1e1100 */
[----:B------:R-:W-:-:S05]  /*b080*/  IADD3 R4, P0, PT, R10, R3, RZ ;  /* 0x000000030a047210 */ /* 0x000fca0007f1e0ff */
[----:B0-----:R-:W-:-:S06]  /*b090*/  IMAD.X R5, RZ, RZ, R8, P0 ;  /* 0x000000ffff057224 */ /* 0x001fcc00000e0608 */
        /* <DEDUP_REMOVED lines=17> */
.L_x_522:
[----:B------:R-:W-:Y:S01]  /*b1b0*/  IMAD.MOV.U32 R3, RZ, RZ, 0x180 ;  /* 0x00000180ff037424 */ /* 0x000fe200078e00ff */
[----:B------:R-:W-:Y:S06]  /*b1c0*/  BRA `(.L_x_524) ;  /* 0x0000000400647947 */ /* 0x000fec0003800000 */
.L_x_521:
[----:B------:R-:W-:Y:S01]  /*b1d0*/  IMAD.MOV.U32 R3, RZ, RZ, 0x168 ;  /* 0x00000168ff037424 */ /* 0x000fe200078e00ff */
[----:B------:R-:W-:Y:S06]  /*b1e0*/  BRA `(.L_x_524) ;  /* 0x00000004005c7947 */ /* 0x000fec0003800000 */
.L_x_520:
        /* <DEDUP_REMOVED lines=8> */
.L_x_526:
[----:B------:R-:W-:Y:S01]  /*b270*/  IMAD.MOV.U32 R3, RZ, RZ, 0x1f8 ;  /* 0x000001f8ff037424 */ /* 0x000fe200078e00ff */
[----:B------:R-:W-:Y:S06]  /*b280*/  BRA `(.L_x_524) ;  /* 0x0000000400347947 */ /* 0x000fec0003800000 */
.L_x_525:
[----:B------:R-:W-:Y:S01]  /*b290*/  IMAD.MOV.U32 R3, RZ, RZ, 0x198 ;  /* 0x00000198ff037424 */ /* 0x000fe200078e00ff */
[----:B------:R-:W-:Y:S06]  /*b2a0*/  BRA `(.L_x_524) ;  /* 0x00000004002c7947 */ /* 0x000fec0003800000 */
.L_x_519:
        /* <DEDUP_REMOVED lines=10> */
.L_x_529:
[----:B------:R-:W-:Y:S01]  /*b350*/  IMAD.MOV.U32 R3, RZ, RZ, 0x78 ;  /* 0x00000078ff037424 */ /* 0x000fe200078e00ff */
[----:B------:R-:W-:Y:S06]  /*b360*/  BRA `(.L_x_524) ;  /* 0x0000000000fc7947 */ /* 0x000fec0003800000 */
.L_x_528:
[----:B------:R-:W-:Y:S01]  /*b370*/  IMAD.MOV.U32 R3, RZ, RZ, 0x150 ;  /* 0x00000150ff037424 */ /* 0x000fe200078e00ff */
[----:B------:R-:W-:Y:S06]  /*b380*/  BRA `(.L_x_524) ;  /* 0x0000000000f47947 */ /* 0x000fec0003800000 */
.L_x_527:
        /* <DEDUP_REMOVED lines=8> */
.L_x_531:
[----:B------:R-:W-:Y:S01]  /*b410*/  IMAD.MOV.U32 R3, RZ, RZ, 0x120 ;  /* 0x00000120ff037424 */ /* 0x000fe200078e00ff */
[----:B------:R-:W-:Y:S06]  /*b420*/  BRA `(.L_x_524) ;  /* 0x0000000000cc7947 */ /* 0x000fec0003800000 */
.L_x_530:
[----:B------:R-:W-:Y:S01]  /*b430*/  IMAD.MOV.U32 R3, RZ, RZ, 0xf0 ;  /* 0x000000f0ff037424 */ /* 0x000fe200078e00ff */
[----:B------:R-:W-:Y:S06]  /*b440*/  BRA `(.L_x_524) ;  /* 0x0000000000c47947 */ /* 0x000fec0003800000 */
.L_x_518:
        /* <DEDUP_REMOVED lines=12> */
.L_x_535:
[----:B------:R-:W-:Y:S01]  /*b510*/  IMAD.MOV.U32 R3, RZ, RZ, 0xd8 ;  /* 0x000000d8ff037424 */ /* 0x000fe200078e00ff */
[----:B------:R-:W-:Y:S06]  /*b520*/  BRA `(.L_x_524) ;  /* 0x00000000008c7947 */ /* 0x000fec0003800000 */
.L_x_534:
[----:B------:R-:W-:Y:S01]  /*b530*/  IMAD.MOV.U32 R3, RZ, RZ, 0xc0 ;  /* 0x000000c0ff037424 */ /* 0x000fe200078e00ff */
[----:B------:R-:W-:Y:S06]  /*b540*/  BRA `(.L_x_524) ;  /* 0x0000000000847947 */ /* 0x000fec0003800000 */
.L_x_533:
        /* <DEDUP_REMOVED lines=8> */
.L_x_537:
[----:B------:R-:W-:Y:S01]  /*b5d0*/  IMAD.MOV.U32 R3, RZ, RZ, 0x138 ;  /* 0x00000138ff037424 */ /* 0x000fe200078e00ff */
[----:B------:R-:W-:Y:S06]  /*b5e0*/  BRA `(.L_x_524) ;  /* 0x00000000005c7947 */ /* 0x000fec0003800000 */
.L_x_536:
[----:B------:R-:W-:Y:S01]  /*b5f0*/  IMAD.MOV.U32 R3, RZ, RZ, 0x90 ;  /* 0x00000090ff037424 */ /* 0x000fe200078e00ff */
[----:B------:R-:W-:Y:S06]  /*b600*/  BRA `(.L_x_524) ;  /* 0x0000000000547947 */ /* 0x000fec0003800000 */
.L_x_532:
        /* <DEDUP_REMOVED lines=10> */
.L_x_540:
[----:B------:R-:W-:Y:S01]  /*b6b0*/  IMAD.MOV.U32 R3, RZ, RZ, 0x60 ;  /* 0x00000060ff037424 */ /* 0x000fe200078e00ff */
[----:B------:R-:W-:Y:S06]  /*b6c0*/  BRA `(.L_x_524) ;  /* 0x0000000000247947 */ /* 0x000fec0003800000 */
.L_x_539:
[----:B------:R-:W-:Y:S01]  /*b6d0*/  IMAD.MOV.U32 R3, RZ, RZ, 0x1e0 ;  /* 0x000001e0ff037424 */ /* 0x000fe200078e00ff */
[----:B------:R-:W-:Y:S06]  /*b6e0*/  BRA `(.L_x_524) ;  /* 0x00000000001c7947 */ /* 0x000fec0003800000 */
.L_x_538:
[----:B------:R-:W-:-:S13]  /*b6f0*/  ISETP.NE.AND P0, PT, R42, 0x2a, PT ;  /* 0x0000002a2a00780c */ /* 0x000fda0003f05270 */
[----:B------:R-:W-:Y:S05]  /*b700*/  @!P0 BRA `(.L_x_541) ;  /* 0x0000000000108947 */ /* 0x000fea0003800000 */
[----:B------:R-:W-:-:S13]  /*b710*/  ISETP.NE.AND P0, PT, R42, 0x41, PT ;  /* 0x000000412a00780c */ /* 0x000fda0003f05270 */
[----:B------:R-:W-:Y:S05]  /*b720*/  @!P0 BRA `(.L_x_524) ;  /* 0x00000000000c8947 */ /* 0x000fea0003800000 */
.L_x_523:
[----:B------:R-:W-:Y:S01]  /*b730*/  IMAD.MOV.U32 R3, RZ, RZ, 0x210 ;  /* 0x00000210ff037424 */ /* 0x000fe200078e00ff */
[----:B------:R-:W-:Y:S06]  /*b740*/  BRA `(.L_x_524) ;  /* 0x0000000000047947 */ /* 0x000fec0003800000 */
.L_x_541:
[----:B------:R-:W-:-:S07]  /*b750*/  IMAD.MOV.U32 R3, RZ, RZ, 0x228 ;  /* 0x00000228ff037424 */ /* 0x000fce00078e00ff */
.L_x_524:
[----:B------:R-:W-:Y:S05]  /*b760*/  BSYNC.RECONVERGENT B1 ;  /* 0x0000000000017941 */ /* 0x000fea0003800200 */
.L_x_517:
        /* <DEDUP_REMOVED lines=16> */
.L_x_547:
[----:B------:R-:W-:Y:S01]  /*b870*/  IMAD.MOV.U32 R0, RZ, RZ, 0x10 ;  /* 0x00000010ff007424 */ /* 0x000fe200078e00ff */
[----:B------:R-:W-:Y:S06]  /*b880*/  BRA `(.L_x_549) ;  /* 0x0000000400647947 */ /* 0x000fec0003800000 */
.L_x_546:
[----:B------:R-:W-:Y:S01]  /*b890*/  IMAD.MOV.U32 R0, RZ, RZ, 0xf ;  /* 0x0000000fff007424 */ /* 0x000fe200078e00ff */
[----:B------:R-:W-:Y:S06]  /*b8a0*/  BRA `(.L_x_549) ;  /* 0x00000004005c7947 */ /* 0x000fec0003800000 */
.L_x_545:
        /* <DEDUP_REMOVED lines=8> */
.L_x_551:
[----:B------:R-:W-:Y:S01]  /*b930*/  IMAD.MOV.U32 R0, RZ, RZ, 0x15 ;  /* 0x00000015ff007424 */ /* 0x000fe200078e00ff */
[----:B------:R-:W-:Y:S06]  /*b940*/  BRA `(.L_x_549) ;  /* 0x0000000400347947 */ /* 0x000fec0003800000 */
.L_x_550:
[----:B------:R-:W-:Y:S01]  /*b950*/  IMAD.MOV.U32 R0, RZ, RZ, 0x11 ;  /* 0x00000011ff007424 */ /* 0x000fe200078e00ff */
[----:B------:R-:W-:Y:S06]  /*b960*/  BRA `(.L_x_549) ;  /* 0x00000004002c7947 */ /* 0x000fec0003800000 */
.L_x_544:
        /* <DEDUP_REMOVED lines=10> */
.L_x_554:
[----:B------:R-:W-:Y:S01]  /*ba10*/  IMAD.MOV.U32 R0, RZ, RZ, 0x5 ;  /* 0x00000005ff007424 */ /* 0x000fe200078e00ff */
[----:B------:R-:W-:Y:S06]  /*ba20*/  BRA `(.L_x_549) ;  /* 0x0000000000fc7947 */ /* 0x000fec0003800000 */
.L_x_553:
[----:B------:R-:W-:Y:S01]  /*ba30*/  IMAD.MOV.U32 R0, RZ, RZ, 0xe ;  /* 0x0000000eff007424 */ /* 0x000fe200078e00ff */
[----:B------:R-:W-:Y:S06]  /*ba40*/  BRA `(.L_x_549) ;  /* 0x0000000000f47947 */ /* 0x000fec0003800000 */
.L_x_552:
        /* <DEDUP_REMOVED lines=8> */
.L_x_556:
[----:B------:R-:W-:Y:S01]  /*bad0*/  IMAD.MOV.U32 R0, RZ, RZ, 0xc ;  /* 0x0000000cff007424 */ /* 0x000fe200078e00ff */
[----:B------:R-:W-:Y:S06]  /*bae0*/  BRA `(.L_x_549) ;  /* 0x0000000000cc7947 */ /* 0x000fec0003800000 */
.L_x_555:
[----:B------:R-:W-:Y:S01]  /*baf0*/  IMAD.MOV.U32 R0, RZ, RZ, 0xa ;  /* 0x0000000aff007424 */ /* 0x000fe200078e00ff */
[----:B------:R-:W-:Y:S06]  /*bb00*/  BRA `(.L_x_549) ;  /* 0x0000000000c47947 */ /* 0x000fec0003800000 */
.L_x_543:
        /* <DEDUP_REMOVED lines=12> */
.L_x_560:
[----:B------:R-:W-:Y:S01]  /*bbd0*/  IMAD.MOV.U32 R0, RZ, RZ, 0x9 ;  /* 0x00000009ff007424 */ /* 0x000fe200078e00ff */
[----:B------:R-:W-:Y:S06]  /*bbe0*/  BRA `(.L_x_549) ;  /* 0x00000000008c7947 */ /* 0x000fec0003800000 */
.L_x_559:
[----:B------:R-:W-:Y:S01]  /*bbf0*/  IMAD.MOV.U32 R0, RZ, RZ, 0x8 ;  /* 0x00000008ff007424 */ /* 0x000fe200078e00ff */
[----:B------:R-:W-:Y:S06]  /*bc00*/  BRA `(.L_x_549) ;  /* 0x0000000000847947 */ /* 0x000fec0003800000 */
.L_x_558:
        /* <DEDUP_REMOVED lines=8> */
.L_x_562:
[----:B------:R-:W-:Y:S01]  /*bc90*/  IMAD.MOV.U32 R0, RZ, RZ, 0xd ;  /* 0x0000000dff007424 */ /* 0x000fe200078e00ff */
[----:B------:R-:W-:Y:S06]  /*bca0*/  BRA `(.L_x_549) ;  /* 0x00000000005c7947 */ /* 0x000fec0003800000 */
.L_x_561:
[----:B------:R-:W-:Y:S01]  /*bcb0*/  IMAD.MOV.U32 R0, RZ, RZ, 0x6 ;  /* 0x00000006ff007424 */ /* 0x000fe200078e00ff */
[----:B------:R-:W-:Y:S06]  /*bcc0*/  BRA `(.L_x_549) ;  /* 0x0000000000547947 */ /* 0x000fec0003800000 */
.L_x_557:
        /* <DEDUP_REMOVED lines=10> */
.L_x_565:
[----:B------:R-:W-:Y:S01]  /*bd70*/  IMAD.MOV.U32 R0, RZ, RZ, 0x4 ;  /* 0x00000004ff007424 */ /* 0x000fe200078e00ff */
[----:B------:R-:W-:Y:S06]  /*bd80*/  BRA `(.L_x_549) ;  /* 0x0000000000247947 */ /* 0x000fec0003800000 */
.L_x_564:
[----:B------:R-:W-:Y:S01]  /*bd90*/  IMAD.MOV.U32 R0, RZ, RZ, 0x14 ;  /* 0x00000014ff007424 */ /* 0x000fe200078e00ff */
[----:B------:R-:W-:Y:S06]  /*bda0*/  BRA `(.L_x_549) ;  /* 0x00000000001c7947 */ /* 0x000fec0003800000 */
.L_x_563:
[----:B------:R-:W-:-:S13]  /*bdb0*/  ISETP.NE.AND P0, PT, R5, 0x2a, PT ;  /* 0x0000002a0500780c */ /* 0x000fda0003f05270 */
[----:B------:R-:W-:Y:S05]  /*bdc0*/  @!P0 BRA `(.L_x_566) ;  /* 0x0000000000108947 */ /* 0x000fea0003800000 */
[----:B------:R-:W-:-:S13]  /*bdd0*/  ISETP.NE.AND P0, PT, R5, 0x41, PT ;  /* 0x000000410500780c */ /* 0x000fda0003f05270 */
[----:B------:R-:W-:Y:S05]  /*bde0*/  @!P0 BRA `(.L_x_549) ;  /* 0x00000000000c8947 */ /* 0x000fea0003800000 */
.L_x_548:
[----:B------:R-:W-:Y:S01]  /*bdf0*/  IMAD.MOV.U32 R0, RZ, RZ, 0x16 ;  /* 0x00000016ff007424 */ /* 0x000fe200078e00ff */
[----:B------:R-:W-:Y:S06]  /*be00*/  BRA `(.L_x_549) ;  /* 0x0000000000047947 */ /* 0x000fec0003800000 */
.L_x_566:
[----:B------:R-:W-:-:S07]  /*be10*/  IMAD.MOV.U32 R0, RZ, RZ, 0x17 ;  /* 0x00000017ff007424 */ /* 0x000fce00078e00ff */
.L_x_549:
[----:B------:R-:W-:Y:S05]  /*be20*/  BSYNC.RECONVERGENT B1 ;  /* 0x0000000000017941 */ /* 0x000fea0003800200 */
.L_x_542:
[----:B------:R-:W-:Y:S01]  /*be30*/  IMAD.IADD R0, R3, 0x1, R0 ;  /* 0x0000000103007824 */ /* 0x000fe200078e0200 */
[----:B------:R-:W-:Y:S01]  /*be40*/  PRMT R4, RZ, 0x7610, R4 ;  /* 0x00007610ff047816 */ /* 0x000fe20000000004 */
[----:B------:R-:W-:Y:S02]  /*be50*/  IMAD.MOV.U32 R38, RZ, RZ, R9 ;  /* 0x000000ffff267224 */ /* 0x000fe400078e0009 */
[----:B------:R-:W-:-:S06]  /*be60*/  IMAD.SHL.U32 R0, R0, 0x4, RZ ;  /* 0x0000000400007824 */ /* 0x000fcc00078e00ff */
[----:B------:R-:W0:Y:S02]  /*be70*/  LDC R0, c[0x3][R0+0x40] ;  /* 0x00c0100000007b82 */ /* 0x000e240000000800 */
[----:B0-----:R-:W-:Y:S01]  /*be80*/  FSETP.GT.AND P0, PT, R0, RZ, PT ;  /* 0x000000ff0000720b */ /* 0x001fe20003f04000 */
[----:B------:R-:W-:-:S12]  /*be90*/  FADD R19, R19, R0 ;  /* 0x0000000013137221 */ /* 0x000fd80000000000 */
[----:B------:R-:W-:Y:S05]  /*bea0*/  @P0 BRA `(.L_x_410) ;  /* 0x0000000000280947 */ /* 0x000fea0003800000 */
[----:B------:R-:W-:Y:S01]  /*beb0*/  LOP3.LUT R0, R6, 0xff, RZ, 0xc0, !PT ;  /* 0x000000ff06007812 */ /* 0x000fe200078ec0ff */
[----:B------:R-:W-:Y:S01]  /*bec0*/  IMAD.MOV.U32 R38, RZ, RZ, R9 ;  /* 0x000000ffff267224 */ /* 0x000fe200078e0009 */
[----:B------:R-:W-:Y:S02]  /*bed0*/  PRMT R4, RZ, 0x7610, R4 ;  /* 0x00007610ff047816 */ /* 0x000fe40000000004 */
[----:B------:R-:W-:-:S04]  /*bee0*/  ISETP.GT.U32.AND P0, PT, R0, 0x9, PT ;  /* 0x000000090000780c */ /* 0x000fc80003f04070 */
[----:B------:R-:W-:-:S13]  /*bef0*/  ISETP.EQ.OR P0, PT, R42, R5, P0 ;  /* 0x000000052a00720c */ /* 0x000fda0000702670 */
[----:B------:R-:W-:Y:S02]  /*bf00*/  @!P0 IMAD.IADD R3, R1, 0x1, R0 ;  /* 0x0000000101038824 */ /* 0x000fe400078e0200 */
[----:B------:R-:W-:Y:S02]  /*bf10*/  @!P0 VIADD R0, R6, 0x1 ;  /* 0x0000000106008836 */ /* 0x000fe40000000000 */
[----:B------:R-:W-:Y:S01]  /*bf20*/  @!P0 IMAD.MOV.U32 R38, RZ, RZ, R9 ;  /* 0x000000ffff268224 */ /* 0x000fe200078e0009 */
[----:B------:R1:W-:Y:S02]  /*bf30*/  @!P0 STL.U8 [R3+0x2f30], R10 ;  /* 0x002f300a03008387 */ /* 0x0003e40000100000 */
[----:B------:R-:W-:-:S07]  /*bf40*/  @!P0 PRMT R6, R0, 0x7610, R6 ;  /* 0x0000761000068816 */ /* 0x000fce0000000006 */
.L_x_410:
[----:B------:R-:W-:Y:S05]  /*bf50*/  BSYNC.RECONVERGENT B0 ;  /* 0x0000000000007941 */ /* 0x000fea0003800200 */
.L_x_239:
[----:B------:R-:W-:-:S13]  /*bf60*/  FSETP.GT.AND P0, PT, R19, R35, PT ;  /* 0x000000231300720b */ /* 0x000fda0003f04000 */
[----:B------:R-:W-:Y:S05]  /*bf70*/  @!P0 BRA `(.L_x_236) ;  /* 0x0000000000e08947 */ /* 0x000fea0003800000 */
[----:B------:R-:W0:Y:S01]  /*bf80*/  I2F.U16 R13, R38 ;  /* 0x00000026000d7306 */ /* 0x000e220000101000 */
[----:B------:R-:W-:Y:S01]  /*bf90*/  IMAD.IADD R34, R34, 0x1, R7 ;  /* 0x0000000122227824 */ /* 0x000fe200078e0207 */
[----:B------:R-:W-:Y:S01]  /*bfa0*/  LOP3.LUT R6, R6, 0xff, RZ, 0xc0, !PT ;  /* 0x000000ff06067812 */ /* 0x000fe200078ec0ff */
[----:B------:R-:W-:Y:S01]  /*bfb0*/  IMAD.IADD R33, R33, 0x1, R4 ;  /* 0x0000000121217824 */ /* 0x000fe200078e0204 */
[----:B------:R-:W-:Y:S01]  /*bfc0*/  LOP3.LUT R7, R38, 0xffff, RZ, 0xc0, !PT ;  /* 0x0000ffff26077812 */ /* 0x000fe200078ec0ff */
[----:B------:R0:W-:Y:S01]  /*bfd0*/  STL [R1+0x2eac], R19 ;  /* 0x002eac1301007387 */ /* 0x0001e20000100800 */
[----:B------:R-:W-:Y:S02]  /*bfe0*/  BSSY.RECONVERGENT B0, `(.L_x_567) ;  /* 0x0000012000007945 */ /* 0x000fe40003800200 */
[----:B------:R-:W-:Y:S01]  /*bff0*/  PRMT R0, R34, 0x5410, R33 ;  /* 0x0000541022007816 */ /* 0x000fe20000000021 */
[----:B-1234-:R-:W-:Y:S01]  /*c000*/  IMAD.IADD R3, R7, 0x1, -R6 ;  /* 0x0000000107037824 */ /* 0x01efe200078e0a06 */
[----:B------:R1:W-:Y:S04]  /*c010*/  STL.U16 [R1+0x2ea8], R38 ;  /* 0x002ea82601007387 */ /* 0x0003e80000100400 */
[----:B------:R-:W-:Y:S01]  /*c020*/  I2FP.F32.S32 R8, R3 ;  /* 0x0000000300087245 */ /* 0x000fe20000201400 */
[----:B0-----:R-:W0:Y:S01]  /*c030*/  MUFU.RCP R5, R13 ;  /* 0x0000000d00057308 */ /* 0x001e220000001000 */
[----:B------:R1:W-:Y:S07]  /*c040*/  STL [R1+0x2ea4], R0 ;  /* 0x002ea40001007387 */ /* 0x0003ee0000100800 */
[----:B------:R-:W2:Y:S01]  /*c050*/  FCHK P0, R8, R13 ;  /* 0x0000000d08007302 */ /* 0x000ea20000000000 */
[----:B0-----:R-:W-:-:S04]  /*c060*/  FFMA R4, -R13, R5, 1 ;  /* 0x3f8000000d047423 */ /* 0x001fc80000000105 */
[----:B------:R-:W-:-:S04]  /*c070*/  FFMA R4, R5, R4, R5 ;  /* 0x0000000405047223 */ /* 0x000fc80000000005 */
[----:B------:R-:W-:-:S04]  /*c080*/  FFMA R3, R8, R4, RZ ;  /* 0x0000000408037223 */ /* 0x000fc800000000ff */
[----:B------:R-:W-:-:S04]  /*c090*/  FFMA R5, -R13, R3, R8 ;  /* 0x000000030d057223 */ /* 0x000fc80000000108 */
[----:B------:R-:W-:Y:S01]  /*c0a0*/  FFMA R4, R4, R5, R3 ;  /* 0x0000000504047223 */ /* 0x000fe20000000003 */
[----:B-12---:R-:W-:Y:S06]  /*c0b0*/  @!P0 BRA `(.L_x_568) ;  /* 0x0000000000108947 */ /* 0x006fec0003800000 */
[----:B------:R-:W-:Y:S01]  /*c0c0*/  IMAD.MOV.U32 R0, RZ, RZ, R8 ;  /* 0x000000ffff007224 */ /* 0x000fe200078e0008 */
[----:B------:R-:W-:-:S07]  /*c0d0*/  MOV R5, 0xc0f0 ;  /* 0x0000c0f000057802 */ /* 0x000fce0000000f00 */
[----:B------:R-:W-:Y:S05]  /*c0e0*/  CALL.REL.NOINC `($__internal_0_$__cuda_sm3x_div_rn_noftz_f32_slowpath) ;  /* 0x0000000800907944 */ /* 0x000fea0003c00000 */
[----:B------:R-:W-:-:S07]  /*c0f0*/  IMAD.MOV.U32 R4, RZ, RZ, R11 ;  /* 0x000000ffff047224 */ /* 0x000fce00078e000b */
.L_x_568:
[----:B------:R-:W-:Y:S05]  /*c100*/  BSYNC.RECONVERGENT B0 ;  /* 0x0000000000007941 */ /* 0x000fea0003800200 */
.L_x_567:
[----:B------:R-:W-:Y:S01]  /*c110*/  IMAD.MOV.U32 R0, RZ, RZ, 0x1 ;  /* 0x00000001ff007424 */ /* 0x000fe200078e00ff */
[----:B------:R0:W-:Y:S01]  /*c120*/  STL [R1+0x2eb0], R4 ;  /* 0x002eb00401007387 */ /* 0x0001e20000100800 */
[----:B------:R-:W-:Y:S01]  /*c130*/  ISETP.NE.AND P0, PT, R37, RZ, PT ;  /* 0x000000ff2500720c */ /* 0x000fe20003f05270 */
[----:B------:R-:W-:Y:S01]  /*c140*/  BSSY.RECONVERGENT B7, `(.L_x_569) ;  /* 0x0000014000077945 */ /* 0x000fe20003800200 */
[----:B------:R-:W-:Y:S01]  /*c150*/  IMAD.MOV.U32 R32, RZ, RZ, R4 ;  /* 0x000000ffff207224 */ /* 0x000fe200078e0004 */
[----:B------:R0:W-:Y:S10]  /*c160*/  STL.U8 [R1+0x2ebc], R0 ;  /* 0x002ebc0001007387 */ /* 0x0001f40000100000 */
[----:B0-----:R-:W-:Y:S05]  /*c170*/  @!P0 BRA `(.L_x_570) ;  /* 0x0000000000408947 */ /* 0x001fea0003800000 */
[----:B------:R-:W0:Y:S01]  /*c180*/  F2F.F64.F32 R10, R32 ;  /* 0x00000020000a7310 */ /* 0x000e220000201800 */
[----:B------:R-:W-:Y:S01]  /*c190*/  MOV R8, 0x0 ;  /* 0x0000000000087802 */ /* 0x000fe20000000f00 */
[----:B------:R-:W1:Y:S01]  /*c1a0*/  LDCU.64 UR4, c[0x4][0x38] ;  /* 0x01000700ff0477ac */ /* 0x000e620008000a00 */
[----:B------:R-:W-:Y:S02]  /*c1b0*/  IMAD.MOV.U32 R4, RZ, RZ, RZ ;  /* 0x000000ffff047224 */ /* 0x000fe400078e00ff */
[----:B------:R-:W-:Y:S01]  /*c1c0*/  IMAD.MOV.U32 R5, RZ, RZ, R17 ;  /* 0x000000ffff057224 */ /* 0x000fe200078e0011 */
[----:B------:R-:W-:Y:S01]  /*c1d0*/  UIADD3 UR6, UP0, UPT, UR38, 0x2f00, URZ ;  /* 0x00002f0026067890 */ /* 0x000fe2000ff1e0ff */
[----:B------:R-:W2:Y:S03]  /*c1e0*/  LDC.64 R8, c[0x4][R8] ;  /* 0x0100000008087b82 */ /* 0x000ea60000000a00 */
[----:B------:R-:W-:Y:S01]  /*c1f0*/  UIADD3.X UR7, UPT, UPT, URZ, UR39, URZ, UP0, !UPT ;  /* 0x00000027ff077290 */ /* 0x000fe200087fe4ff */
[----:B------:R1:W-:Y:S04]  /*c200*/  STL.128 [R1+0x2f00], R4 ;  /* 0x002f000401007387 */ /* 0x0003e80000100c00 */
[----:B0-----:R0:W-:Y:S01]  /*c210*/  STL.64 [R1+0x2f10], R10 ;  /* 0x002f100a01007387 */ /* 0x0011e20000100a00 */
[----:B-1----:R-:W-:-:S02]  /*c220*/  IMAD.U32 R4, RZ, RZ, UR4 ;  /* 0x00000004ff047e24 */ /* 0x002fc4000f8e00ff */
[----:B------:R-:W-:Y:S02]  /*c230*/  IMAD.U32 R5, RZ, RZ, UR5 ;  /* 0x00000005ff057e24 */ /* 0x000fe4000f8e00ff */
[----:B------:R-:W-:Y:S02]  /*c240*/  IMAD.U32 R6, RZ, RZ, UR6 ;  /* 0x00000006ff067e24 */ /* 0x000fe4000f8e00ff */
[----:B0-----:R-:W-:-:S07]  /*c250*/  IMAD.U32 R7, RZ, RZ, UR7 ;  /* 0x00000007ff077e24 */ /* 0x001fce000f8e00ff */
[----:B------:R-:W-:-:S07]  /*c260*/  LEPC R20, `(.L_x_570) ;  /* 0x000000001014794e */ /* 0x000fce0000000000 */
[----:B--2---:R-:W-:Y:S05]  /*c270*/  CALL.ABS.NOINC R8 ;  /* 0x0000000008007343 */ /* 0x004fea0003c00000 */
.L_x_570:
[----:B------:R-:W-:Y:S05]  /*c280*/  BSYNC.RECONVERGENT B7 ;  /* 0x0000000000077941 */ /* 0x000fea0003800200 */
.L_x_569:
[C---:B------:R-:W-:Y:S01]  /*c290*/  IMAD.IADD R4, R33.reuse, 0x1, R38 ;  /* 0x0000000121047824 */ /* 0x040fe200078e0226 */
[----:B------:R-:W-:Y:S01]  /*c2a0*/  PRMT R36, R38, 0x7610, R36 ;  /* 0x0000761026247816 */ /* 0x000fe20000000024 */
[----:B------:R-:W-:Y:S02]  /*c2b0*/  IMAD.MOV.U32 R18, RZ, RZ, 0x1 ;  /* 0x00000001ff127424 */ /* 0x000fe400078e00ff */
[----:B------:R-:W-:Y:S01]  /*c2c0*/  IMAD.MOV.U32 R35, RZ, RZ, R19 ;  /* 0x000000ffff237224 */ /* 0x000fe200078e0013 */
[----:B------:R-:W-:Y:S02]  /*c2d0*/  PRMT R0, R33, 0x5410, R4 ;  /* 0x0000541021007816 */ /* 0x000fe40000000004 */
[----:B------:R-:W-:-:S03]  /*c2e0*/  PRMT R41, R4, 0x7610, R41 ;  /* 0x0000761004297816 */ /* 0x000fc60000000029 */
[----:B------:R0:W-:Y:S04]  /*c2f0*/  STL [R1+0x2eb8], R0 ;  /* 0x002eb80001007387 */ /* 0x0001e80000100800 */
.L_x_236:
[----:B------:R-:W-:Y:S05]  /*c300*/  BSYNC.RECONVERGENT B6 ;  /* 0x0000000000067941 */ /* 0x000fea0003800200 */
.L_x_235:
[----:B------:R-:W-:Y:S01]  /*c310*/  ISETP.NE.AND P0, PT, R37, RZ, PT ;  /* 0x000000ff2500720c */ /* 0x000fe20003f05270 */
[----:B------:R-:W-:-:S12]  /*c320*/  BSSY.RECONVERGENT B6, `(.L_x_571) ;  /* 0x000001b000067945 */ /* 0x000fd80003800200 */
[----:B------:R-:W-:Y:S05]  /*c330*/  @!P0 BRA `(.L_x_572) ;  /* 0x0000000000648947 */ /* 0x000fea0003800000 */
[----:B01----:R-:W0:Y:S01]  /*c340*/  LDC.64 R10, c[0x4][0x40] ;  /* 0x01001000ff0a7b82 */ /* 0x003e220000000a00 */
[----:B------:R-:W-:Y:S01]  /*c350*/  FSETP.GE.AND P0, PT, R32, 0.89999997615814208984, PT ;  /* 0x3f6666662000780b */ /* 0x000fe20003f06000 */
[----:B------:R-:W-:Y:S01]  /*c360*/  IMAD.MOV.U32 R9, RZ, RZ, 0x1e ;  /* 0x0000001eff097424 */ /* 0x000fe200078e00ff */
[----:B--234-:R-:W-:Y:S01]  /*c370*/  LOP3.LUT R8, R36, 0xffff, RZ, 0xc0, !PT ;  /* 0x0000ffff24087812 */ /* 0x01cfe200078ec0ff */
[----:B------:R-:W1:Y:S01]  /*c380*/  LDCU.64 UR4, c[0x4][0x50] ;  /* 0x01000a00ff0477ac */ /* 0x000e620008000a00 */
[----:B------:R-:W-:Y:S01]  /*c390*/  MOV R0, 0x0 ;  /* 0x0000000000007802 */ /* 0x000fe20000000f00 */
[----:B------:R-:W2:Y:S01]  /*c3a0*/  F2F.F64.F32 R4, R32 ;  /* 0x0000002000047310 */ /* 0x000ea20000201800 */
[----:B------:R-:W-:Y:S01]  /*c3b0*/  ISETP.GT.U32.AND P1, PT, R8, 0x1d, PT ;  /* 0x0000001d0800780c */ /* 0x000fe20003f24070 */
[----:B------:R-:W0:Y:S01]  /*c3c0*/  LDC.64 R12, c[0x4][0x48] ;  /* 0x01001200ff0c7b82 */ /* 0x000e220000000a00 */
[----:B------:R3:W-:Y:S01]  /*c3d0*/  STL.64 [R1+0x2f10], R8 ;  /* 0x002f100801007387 */ /* 0x0007e20000100a00 */
[----:B------:R-:W-:Y:S01]  /*c3e0*/  UIADD3 UR6, UP0, UPT, UR38, 0x2f00, URZ ;  /* 0x00002f0026067890 */ /* 0x000fe2000ff1e0ff */
[----:B------:R-:W-:-:S02]  /*c3f0*/  IMAD.MOV.U32 R6, RZ, RZ, -0x40000000 ;  /* 0xc0000000ff067424 */ /* 0x000fc400078e00ff */
[----:B------:R-:W-:Y:S01]  /*c400*/  IMAD.MOV.U32 R7, RZ, RZ, 0x3feccccc ;  /* 0x3fecccccff077424 */ /* 0x000fe200078e00ff */
[----:B------:R-:W-:Y:S02]  /*c410*/  UIADD3.X UR7, UPT, UPT, URZ, UR39, URZ, UP0, !UPT ;  /* 0x00000027ff077290 */ /* 0x000fe400087fe4ff */
[----:B---3--:R3:W4:Y:S02]  /*c420*/  LDC.64 R8, c[0x4][R0] ;  /* 0x0100000000087b82 */ /* 0x0087240000000a00 */
[----:B--2---:R1:W-:Y:S01]  /*c430*/  STL.128 [R1+0x2f00], R4 ;  /* 0x002f000401007387 */ /* 0x0043e20000100c00 */
[----:B0-----:R-:W-:Y:S02]  /*c440*/  @P0 SEL R12, R10, R12, P1 ;  /* 0x0000000c0a0c0207 */ /* 0x001fe40000800000 */
[----:B------:R-:W-:Y:S01]  /*c450*/  @P0 SEL R13, R11, R13, P1 ;  /* 0x0000000d0b0d0207 */ /* 0x000fe20000800000 */
[----:B-1----:R-:W-:-:S04]  /*c460*/  IMAD.U32 R4, RZ, RZ, UR4 ;  /* 0x00000004ff047e24 */ /* 0x002fc8000f8e00ff */
[----:B------:R3:W-:Y:S01]  /*c470*/  STL.64 [R1+0x2f18], R12 ;  /* 0x002f180c01007387 */ /* 0x0007e20000100a00 */
[----:B------:R-:W-:Y:S02]  /*c480*/  IMAD.U32 R5, RZ, RZ, UR5 ;  /* 0x00000005ff057e24 */ /* 0x000fe4000f8e00ff */
[----:B------:R-:W-:Y:S02]  /*c490*/  IMAD.U32 R6, RZ, RZ, UR6 ;  /* 0x00000006ff067e24 */ /* 0x000fe4000f8e00ff */
[----:B------:R-:W-:-:S07]  /*c4a0*/  IMAD.U32 R7, RZ, RZ, UR7 ;  /* 0x00000007ff077e24 */ /* 0x000fce000f8e00ff */
[----:B------:R-:W-:-:S07]  /*c4b0*/  LEPC R20, `(.L_x_572) ;  /* 0x000000001014794e */ /* 0x000fce0000000000 */
[----:B---34-:R-:W-:Y:S05]  /*c4c0*/  CALL.ABS.NOINC R8 ;  /* 0x0000000008007343 */ /* 0x018fea0003c00000 */
.L_x_572:
[----:B------:R-:W-:Y:S05]  /*c4d0*/  BSYNC.RECONVERGENT B6 ;  /* 0x0000000000067941 */ /* 0x000fea0003800200 */
.L_x_571:
[----:B0-----:R-:W-:-:S04]  /*c4e0*/  LOP3.LUT R0, R36, 0xffff, RZ, 0xc0, !PT ;  /* 0x0000ffff24007812 */ /* 0x001fc800078ec0ff */
[----:B------:R-:W-:-:S04]  /*c4f0*/  ISETP.GE.U32.AND P0, PT, R0, 0x1e, PT ;  /* 0x0000001e0000780c */ /* 0x000fc80003f06070 */
[----:B------:R-:W-:-:S13]  /*c500*/  FSETP.LTU.OR P0, PT, R32, 0.89999997615814208984, !P0 ;  /* 0x3f6666662000780b */ /* 0x000fda0004709400 */
[----:B------:R-:W-:Y:S05]  /*c510*/  @P0 BRA `(.L_x_210) ;  /* 0x0000000000d00947 */ /* 0x000fea0003800000 */
[----:B------:R-:W5:Y:S04]  /*c520*/  LDL.U16 R39, [R1+0x2ebe] ;  /* 0x002ebe0001277983 */ /* 0x000f680000100400 */
[----:B------:R-:W5:Y:S04]  /*c530*/  LDL.U8 R0, [R1+0x2ebd] ;  /* 0x002ebd0001007983 */ /* 0x000f680000100000 */
[----:B-123--:R-:W2:Y:S04]  /*c540*/  LDL.128 R4, [R1+0x2ec0] ;  /* 0x002ec00001047983 */ /* 0x00eea80000100c00 */
[----:B----4-:R-:W3:Y:S04]  /*c550*/  LDL.128 R8, [R1+0x2ed0] ;  /* 0x002ed00001087983 */ /* 0x010ee80000100c00 */
[----:B------:R-:W4:Y:S04]  /*c560*/  LDL.128 R12, [R1+0x2ee0] ;  /* 0x002ee000010c7983 */ /* 0x000f280000100c00 */
[----:B------:R-:W4:Y:S01]  /*c570*/  LDL R3, [R1+0x2ef0] ;  /* 0x002ef00001037983 */ /* 0x000f220000100800 */
[----:B------:R-:W0:Y:S01]  /*c580*/  S2UR UR4, SR_CTAID.X ;  /* 0x00000000000479c3 */ /* 0x000e220000002500 */
[----:B------:R-:W1:Y:S01]  /*c590*/  LDCU UR5, c[0x0][0x3b0] ;  /* 0x00007600ff0577ac */ /* 0x000e620008000800 */
[----:B------:R-:W-:Y:S01]  /*c5a0*/  PRMT R41, R33, 0x5410, R41 ;  /* 0x0000541021297816 */ /* 0x000fe20000000029 */
[----:B------:R-:W0:Y:S05]  /*c5b0*/  S2R R38, SR_TID.X ;  /* 0x0000000000267919 */ /* 0x000e2a0000002100 */
[----:B------:R-:W0:Y:S08]  /*c5c0*/  LDC R19, c[0x0][0x360] ;  /* 0x0000d800ff137b82 */ /* 0x000e300000000800 */
[----:B------:R-:W1:Y:S01]  /*c5d0*/  LDC.64 R20, c[0x0][0x3a0] ;  /* 0x0000e800ff147b82 */ /* 0x000e620000000a00 */
[----:B0-----:R-:W-:-:S04]  /*c5e0*/  IMAD R19, R19, UR4, R38 ;  /* 0x0000000413137c24 */ /* 0x001fc8000f8e0226 */
[----:B-1----:R-:W-:-:S05]  /*c5f0*/  IMAD R38, R19, UR5, RZ ;  /* 0x0000000513267c24 */ /* 0x002fca000f8e02ff */
[----:B------:R-:W-:Y:S01]  /*c600*/  IADD3 R37, P0, PT, R38, R17, RZ ;  /* 0x0000001126257210 */ /* 0x000fe20007f1e0ff */
[----:B------:R-:W-:-:S04]  /*c610*/  VIADD R17, R17, 0x1 ;  /* 0x0000000111117836 */ /* 0x000fc80000000000 */
[----:B------:R-:W-:Y:S02]  /*c620*/  IMAD.X R38, RZ, RZ, RZ, P0 ;  /* 0x000000ffff267224 */ /* 0x000fe400000e06ff */
[----:B------:R-:W-:-:S04]  /*c630*/  IMAD.WIDE.U32 R20, R37, 0x64, R20 ;  /* 0x0000006425147825 */ /* 0x000fc800078e0014 */
[----:B------:R-:W-:-:S04]  /*c640*/  IMAD R37, R38, 0x64, RZ ;  /* 0x0000006426257824 */ /* 0x000fc800078e02ff */
[----:B------:R-:W-:Y:S01]  /*c650*/  IMAD.IADD R21, R21, 0x1, R37 ;  /* 0x0000000115157824 */ /* 0x000fe200078e0225 */
[----:B------:R-:W-:Y:S02]  /*c660*/  PRMT R37, R34, 0x5410, R33 ;  /* 0x0000541022257816 */ /* 0x000fe40000000021 */
[----:B------:R-:W-:Y:S02]  /*c670*/  LOP3.LUT R33, R18, 0xffff, RZ, 0xc0, !PT ;  /* 0x0000ffff12217812 */ /* 0x000fe400078ec0ff */
[----:B------:R0:W-:Y:S04]  /*c680*/  STG.E desc[UR36][R20.64], R19 ;  /* 0x0000001314007986 */ /* 0x0001e8000c101924 */
[----:B------:R0:W-:Y:S04]  /*c690*/  STG.E.U8 desc[UR36][R20.64+0x4], R23 ;  /* 0x0000041714007986 */ /* 0x0001e8000c101124 */
[----:B------:R0:W-:Y:S04]  /*c6a0*/  STG.E desc[UR36][R20.64+0x8], R22 ;  /* 0x0000081614007986 */ /* 0x0001e8000c101924 */
[----:B------:R0:W-:Y:S04]  /*c6b0*/  STG.E desc[UR36][R20.64+0xc], R24 ;  /* 0x00000c1814007986 */ /* 0x0001e8000c101924 */
[----:B------:R0:W-:Y:S04]  /*c6c0*/  STG.E desc[UR36][R20.64+0x10], R2 ;  /* 0x0000100214007986 */ /* 0x0001e8000c101924 */
[----:B------:R0:W-:Y:S04]  /*c6d0*/  STG.E desc[UR36][R20.64+0x14], R37 ;  /* 0x0000142514007986 */ /* 0x0001e8000c101924 */
[----:B------:R0:W-:Y:S04]  /*c6e0*/  STG.E.U16 desc[UR36][R20.64+0x18], R36 ;  /* 0x0000182414007986 */ /* 0x0001e8000c101524 */
[----:B------:R0:W-:Y:S04]  /*c6f0*/  STG.E desc[UR36][R20.64+0x1c], R35 ;  /* 0x00001c2314007986 */ /* 0x0001e8000c101924 */
[----:B------:R0:W-:Y:S04]  /*c700*/  STG.E desc[UR36][R20.64+0x20], R32 ;  /* 0x0000202014007986 */ /* 0x0001e8000c101924 */
[----:B------:R0:W-:Y:S04]  /*c710*/  STG.E desc[UR36][R20.64+0x24], R16 ;  /* 0x0000241014007986 */ /* 0x0001e8000c101924 */
[----:B------:R0:W-:Y:S01]  /*c720*/  STG.E desc[UR36][R20.64+0x28], R41 ;  /* 0x0000282914007986 */ /* 0x0001e2000c101924 */
[----:B-----5:R-:W-:-:S02]  /*c730*/  PRMT R18, R39, 0x7770, RZ ;  /* 0x0000777027127816 */ /* 0x020fc400000000ff */
[----:B------:R-:W-:Y:S02]  /*c740*/  PRMT R39, R39, 0x7771, RZ ;  /* 0x0000777127277816 */ /* 0x000fe400000000ff */
[----:B------:R-:W-:Y:S02]  /*c750*/  PRMT R0, R33, 0x3340, R0 ;  /* 0x0000334021007816 */ /* 0x000fe40000000000 */
[----:B------:R-:W-:Y:S01]  /*c760*/  PRMT R39, R18, 0x3340, R39 ;  /* 0x0000334012277816 */ /* 0x000fe20000000027 */
[----:B--2---:R0:W-:Y:S03]  /*c770*/  STG.E desc[UR36][R20.64+0x30], R4 ;  /* 0x0000300414007986 */ /* 0x0041e6000c101924 */
[----:B------:R-:W-:Y:S01]  /*c780*/  PRMT R39, R0, 0x5410, R39 ;  /* 0x0000541000277816 */ /* 0x000fe20000000027 */
[----:B------:R0:W-:Y:S04]  /*c790*/  STG.E desc[UR36][R20.64+0x34], R5 ;  /* 0x0000340514007986 */ /* 0x0001e8000c101924 */
[----:B------:R0:W-:Y:S04]  /*c7a0*/  STG.E desc[UR36][R20.64+0x2c], R39 ;  /* 0x00002c2714007986 */ /* 0x0001e8000c101924 */
[----:B------:R0:W-:Y:S04]  /*c7b0*/  STG.E desc[UR36][R20.64+0x38], R6 ;  /* 0x0000380614007986 */ /* 0x0001e8000c101924 */
[----:B------:R0:W-:Y:S04]  /*c7c0*/  STG.E desc[UR36][R20.64+0x3c], R7 ;  /* 0x00003c0714007986 */ /* 0x0001e8000c101924 */
[----:B---3--:R0:W-:Y:S04]  /*c7d0*/  STG.E desc[UR36][R20.64+0x40], R8 ;  /* 0x0000400814007986 */ /* 0x0081e8000c101924 */
[----:B------:R0:W-:Y:S04]  /*c7e0*/  STG.E desc[UR36][R20.64+0x44], R9 ;  /* 0x0000440914007986 */ /* 0x0001e8000c101924 */
[----:B------:R0:W-:Y:S04]  /*c7f0*/  STG.E desc[UR36][R20.64+0x48], R10 ;  /* 0x0000480a14007986 */ /* 0x0001e8000c101924 */
[----:B------:R0:W-:Y:S04]  /*c800*/  STG.E desc[UR36][R20.64+0x4c], R11 ;  /* 0x00004c0b14007986 */ /* 0x0001e8000c101924 */
[----:B----4-:R0:W-:Y:S04]  /*c810*/  STG.E desc[UR36][R20.64+0x50], R12 ;  /* 0x0000500c14007986 */ /* 0x0101e8000c101924 */
[----:B------:R0:W-:Y:S04]  /*c820*/  STG.E desc[UR36][R20.64+0x54], R13 ;  /* 0x0000540d14007986 */ /* 0x0001e8000c101924 */
[----:B------:R0:W-:Y:S04]  /*c830*/  STG.E desc[UR36][R20.64+0x58], R14 ;  /* 0x0000580e14007986 */ /* 0x0001e8000c101924 */
[----:B------:R0:W-:Y:S04]  /*c840*/  STG.E desc[UR36][R20.64+0x5c], R15 ;  /* 0x00005c0f14007986 */ /* 0x0001e8000c101924 */
[----:B------:R0:W-:Y:S02]  /*c850*/  STG.E desc[UR36][R20.64+0x60], R3 ;  /* 0x0000600314007986 */ /* 0x0001e4000c101924 */
.L_x_210:
[----:B------:R-:W-:Y:S05]  /*c860*/  BSYNC.RECONVERGENT B8 ;  /* 0x0000000000087941 */ /* 0x000fea0003800200 */
.L_x_209:
[----:B------:R-:W5:Y:S01]  /*c870*/  LDCU UR4, c[0x0][0x3b0] ;  /* 0x00007600ff0477ac */ /* 0x000f620008000800 */
[----:B------:R-:W-:-:S05]  /*c880*/  VIADD R28, R28, 0x1 ;  /* 0x000000011c1c7836 */ /* 0x000fca0000000000 */
[----:B------:R-:W-:Y:S02]  /*c890*/  ISETP.GE.AND P0, PT, R28, R27, PT ;  /* 0x0000001b1c00720c */ /* 0x000fe40003f06270 */
[----:B-----5:R-:W-:-:S13]  /*c8a0*/  ISETP.LT.U32.AND P1, PT, R17, UR4, PT ;  /* 0x0000000411007c0c */ /* 0x020fda000bf21070 */
[----:B------:R-:W-:Y:S05]  /*c8b0*/  @!P0 BRA P1, `(.L_x_573) ;  /* 0xffffff7800588947 */ /* 0x000fea000083ffff */
.L_x_2:
[----:B------:R-:W-:Y:S05]  /*c8c0*/  BSYNC.RECONVERGENT B9 ;  /* 0x0000000000097941 */ /* 0x000fea0003800200 */
.L_x_1:
[----:B------:R-:W-:-:S13]  /*c8d0*/  ISETP.NE.AND P0, PT, R31, RZ, PT ;  /* 0x000000ff1f00720c */ /* 0x000fda0003f05270 */
[----:B------:R-:W-:Y:S05]  /*c8e0*/  @P0 BRA `(.L_x_574) ;  /* 0xffffff38003c0947 */ /* 0x000fea000383ffff */
[----:B------:R-:W-:Y:S05]  /*c8f0*/  BSYNC.RECONVERGENT B10 ;  /* 0x00000000000a7941 */ /* 0x000fea0003800200 */
.L_x_0:
[----:B------:R-:W5:Y:S01]  /*c900*/  S2R R0, SR_TID.X ;  /* 0x0000000000007919 */ /* 0x000f620000002100 */
[----:B------:R-:W5:Y:S01]  /*c910*/  S2UR UR4, SR_CTAID.X ;  /* 0x00000000000479c3 */ /* 0x000f620000002500 */
[----:B------:R-:W-:-:S07]  /*c920*/  ISETP.NE.AND P0, PT, R17, RZ, PT ;  /* 0x000000ff1100720c */ /* 0x000fce0003f05270 */
[----:B01-3--:R-:W5:Y:S08]  /*c930*/  LDC R5, c[0x0][0x360] ;  /* 0x0000d800ff057b82 */ /* 0x00bf700000000800 */
[----:B--2-4-:R-:W0:Y:S01]  /*c940*/  LDC.64 R2, c[0x0][0x3a8] ;  /* 0x0000ea00ff027b82 */ /* 0x014e220000000a00 */
[----:B-----5:R-:W-:-:S05]  /*c950*/  IMAD R5, R5, UR4, R0 ;  /* 0x0000000405057c24 */ /* 0x020fca000f8e0200 */
[C---:B------:R-:W-:Y:S01]  /*c960*/  ISETP.NE.OR P0, PT, R5.reuse, RZ, !P0 ;  /* 0x000000ff0500720c */ /* 0x040fe20004705670 */
[----:B0-----:R-:W-:-:S05]  /*c970*/  IMAD.WIDE R2, R5, 0x4, R2 ;  /* 0x0000000405027825 */ /* 0x001fca00078e0202 */
[----:B------:R0:W-:Y:S07]  /*c980*/  STG.E desc[UR36][R2.64], R17 ;  /* 0x0000001102007986 */ /* 0x0001ee000c101924 */
[----:B------:R-:W-:Y:S05]  /*c990*/  @P0 EXIT ;  /* 0x000000000000094d */ /* 0x000fea0003800000 */
[----:B------:R-:W1:Y:S01]  /*c9a0*/  LDCU.U8 UR4, c[0x0][0x3b4] ;  /* 0x00007680ff0477ac */ /* 0x000e620008000000 */
[----:B0-----:R-:W0:Y:S01]  /*c9b0*/  LDC.64 R2, c[0x4][0x10] ;  /* 0x01000400ff027b82 */ /* 0x001e220000000a00 */
[----:B------:R-:W-:Y:S01]  /*c9c0*/  IMAD.MOV.U32 R16, RZ, RZ, 0x2be ;  /* 0x000002beff107424 */ /* 0x000fe200078e00ff */
[----:B------:R-:W-:Y:S01]  /*c9d0*/  MOV R0, 0x0 ;  /* 0x0000000000007802 */ /* 0x000fe20000000f00 */
[----:B------:R-:W2:Y:S03]  /*c9e0*/  LDCU.64 UR6, c[0x4][0x28] ;  /* 0x01000500ff0677ac */ /* 0x000ea60008000a00 */
[----:B------:R3:W-:Y:S02]  /*c9f0*/  STL.64 [R1+0x2f08], R16 ;  /* 0x002f081001007387 */ /* 0x0007e40000100a00 */
[----:B------:R3:W4:Y:S01]  /*ca00*/  LDC.64 R10, c[0x4][R0] ;  /* 0x01000000000a7b82 */ /* 0x0007220000000a00 */
[----:B-1----:R-:W-:-:S04]  /*ca10*/  UPRMT UR4, UR4, 0x8880, URZ ;  /* 0x0000888004047896 */ /* 0x002fc800080000ff */
[----:B------:R-:W-:Y:S01]  /*ca20*/  UISETP.NE.AND UP0, UPT, UR4, URZ, UPT ;  /* 0x000000ff0400728c */ /* 0x000fe2000bf05270 */
[----:B0-----:R3:W-:Y:S06]  /*ca30*/  STL.64 [R1+0x2f00], R2 ;  /* 0x002f000201007387 */ /* 0x0017ec0000100a00 */
[----:B------:R-:W0:Y:S04]  /*ca40*/  LDCU.64 UR4, c[0x4][0x58] ;  /* 0x01000b00ff0477ac */ /* 0x000e280008000a00 */
[----:B--2---:R-:W1:Y:S01]  /*ca50*/  @UP0 LDCU UR6, c[0x4][0x20] ;  /* 0x01000400ff0607ac */ /* 0x004e620008000800 */
[----:B------:R-:W2:Y:S01]  /*ca60*/  @UP0 LDCU UR7, c[0x4][0x24] ;  /* 0x01000480ff0707ac */ /* 0x000ea20008000800 */
[----:B0-----:R-:W-:-:S02]  /*ca70*/  IMAD.U32 R4, RZ, RZ, UR4 ;  /* 0x00000004ff047e24 */ /* 0x001fc4000f8e00ff */
[----:B------:R-:W-:Y:S02]  /*ca80*/  IMAD.U32 R5, RZ, RZ, UR5 ;  /* 0x00000005ff057e24 */ /* 0x000fe4000f8e00ff */
[----:B-1----:R-:W-:Y:S01]  /*ca90*/  IMAD.U32 R8, RZ, RZ, UR6 ;  /* 0x00000006ff087e24 */ /* 0x002fe2000f8e00ff */
[----:B------:R-:W-:Y:S01]  /*caa0*/  UIADD3 UR6, UP0, UPT, UR38, 0x2f00, URZ ;  /* 0x00002f0026067890 */ /* 0x000fe2000ff1e0ff */
[----:B--2---:R-:W-:-:S03]  /*cab0*/  IMAD.U32 R9, RZ, RZ, UR7 ;  /* 0x00000007ff097e24 */ /* 0x004fc6000f8e00ff */
[----:B------:R-:W-:Y:S02]  /*cac0*/  UIADD3.X UR7, UPT, UPT, URZ, UR39, URZ, UP0, !UPT ;  /* 0x00000027ff077290 */ /* 0x000fe400087fe4ff */
[----:B------:R-:W-:Y:S01]  /*cad0*/  IMAD.U32 R6, RZ, RZ, UR6 ;  /* 0x00000006ff067e24 */ /* 0x000fe2000f8e00ff */
[----:B------:R3:W-:Y:S03]  /*cae0*/  STL.64 [R1+0x2f10], R8 ;  /* 0x002f100801007387 */ /* 0x0007e60000100a00 */
[----:B----4-:R-:W-:-:S07]  /*caf0*/  IMAD.U32 R7, RZ, RZ, UR7 ;  /* 0x00000007ff077e24 */ /* 0x010fce000f8e00ff */
[----:B------:R-:W-:-:S07]  /*cb00*/  LEPC R20, `(.L_x_575) ;  /* 0x000000001014794e */ /* 0x000fce0000000000 */
[----:B---3--:R-:W-:Y:S05]  /*cb10*/  CALL.ABS.NOINC R10 ;  /* 0x000000000a007343 */ /* 0x008fea0003c00000 */
.L_x_575:
[----:B------:R-:W-:Y:S05]  /*cb20*/  EXIT ;  /* 0x000000000000794d */ /* 0x000fea0003800000 */
        .weak           $__internal_0_$__cuda_sm3x_div_rn_noftz_f32_slowpath
        .type           $__internal_0_$__cuda_sm3x_div_rn_noftz_f32_slowpath,@function
        .size           $__internal_0_$__cuda_sm3x_div_rn_noftz_f32_slowpath,(.L_x_751 - $__internal_0_$__cuda_sm3x_div_rn_noftz_f32_slowpath)
$__internal_0_$__cuda_sm3x_div_rn_noftz_f32_slowpath:
[----:B------:R-:W-:Y:S01]  /*cb30*/  SHF.R.U32.HI R8, RZ, 0x17, R13 ;  /* 0x00000017ff087819 */ /* 0x000fe2000001160d */
[----:B------:R-:W-:Y:S01]  /*cb40*/  BSSY.RECONVERGENT B1, `(.L_x_576) ;  /* 0x0000062000017945 */ /* 0x000fe20003800200 */
[----:B------:R-:W-:Y:S02]  /*cb50*/  SHF.R.U32.HI R12, RZ, 0x17, R0 ;  /* 0x00000017ff0c7819 */ /* 0x000fe40000011600 */
[----:B------:R-:W-:Y:S02]  /*cb60*/  LOP3.LUT R8, R8, 0xff, RZ, 0xc0, !PT ;  /* 0x000000ff08087812 */ /* 0x000fe400078ec0ff */
[----:B------:R-:W-:-:S03]  /*cb70*/  LOP3.LUT R12, R12, 0xff, RZ, 0xc0, !PT ;  /* 0x000000ff0c0c7812 */ /* 0x000fc600078ec0ff */
[----:B------:R-:W-:Y:S02]  /*cb80*/  VIADD R11, R8, 0xffffffff ;  /* 0xffffffff080b7836 */ /* 0x000fe40000000000 */
[----:B------:R-:W-:-:S03]  /*cb90*/  VIADD R10, R12, 0xffffffff ;  /* 0xffffffff0c0a7836 */ /* 0x000fc60000000000 */
[----:B------:R-:W-:-:S04]  /*cba0*/  ISETP.GT.U32.AND P0, PT, R11, 0xfd, PT ;  /* 0x000000fd0b00780c */ /* 0x000fc80003f04070 */
[----:B------:R-:W-:-:S13]  /*cbb0*/  ISETP.GT.U32.OR P0, PT, R10, 0xfd, P0 ;  /* 0x000000fd0a00780c */ /* 0x000fda0000704470 */
[----:B------:R-:W-:Y:S01]  /*cbc0*/  @!P0 IMAD.MOV.U32 R9, RZ, RZ, RZ ;  /* 0x000000ffff098224 */ /* 0x000fe200078e00ff */
[----:B------:R-:W-:Y:S06]  /*cbd0*/  @!P0 BRA `(.L_x_577) ;  /* 0x00000000005c8947 */ /* 0x000fec0003800000 */
[----:B------:R-:W-:Y:S02]  /*cbe0*/  FSETP.GTU.FTZ.AND P0, PT, |R0|, +INF , PT ;  /* 0x7f8000000000780b */ /* 0x000fe40003f1c200 */
[----:B------:R-:W-:-:S04]  /*cbf0*/  FSETP.GTU.FTZ.AND P1, PT, |R13|, +INF , PT ;  /* 0x7f8000000d00780b */ /* 0x000fc80003f3c200 */
[----:B------:R-:W-:-:S13]  /*cc00*/  PLOP3.LUT P0, PT, P0, P1, PT, 0xf8, 0x8f ;  /* 0x00000000008f781c */ /* 0x000fda0000703f70 */
[----:B------:R-:W-:Y:S05]  /*cc10*/  @P0 BRA `(.L_x_578) ;  /* 0x00000004004c0947 */ /* 0x000fea0003800000 */
[----:B------:R-:W-:-:S13]  /*cc20*/  LOP3.LUT P0, RZ, R13, 0x7fffffff, R0, 0xc8, !PT ;  /* 0x7fffffff0dff7812 */ /* 0x000fda000780c800 */
[----:B------:R-:W-:Y:S05]  /*cc30*/  @!P0 BRA `(.L_x_579) ;  /* 0x00000004003c8947 */ /* 0x000fea0003800000 */
[C---:B------:R-:W-:Y:S02]  /*cc40*/  FSETP.NEU.FTZ.AND P1, PT, |R0|.reuse, +INF , PT ;  /* 0x7f8000000000780b */ /* 0x040fe40003f3d200 */
[----:B------:R-:W-:Y:S02]  /*cc50*/  FSETP.NEU.FTZ.AND P2, PT, |R13|, +INF , PT ;  /* 0x7f8000000d00780b */ /* 0x000fe40003f5d200 */
[----:B------:R-:W-:-:S11]  /*cc60*/  FSETP.NEU.FTZ.AND P0, PT, |R0|, +INF , PT ;  /* 0x7f8000000000780b */ /* 0x000fd60003f1d200 */
[----:B------:R-:W-:Y:S05]  /*cc70*/  @!P2 BRA !P1, `(.L_x_579) ;  /* 0x00000004002ca947 */ /* 0x000fea0004800000 */
[----:B------:R-:W-:-:S04]  /*cc80*/  LOP3.LUT P1, RZ, R0, 0x7fffffff, RZ, 0xc0, !PT ;  /* 0x7fffffff00ff7812 */ /* 0x000fc8000782c0ff */
[----:B------:R-:W-:-:S13]  /*cc90*/  PLOP3.LUT P1, PT, P2, P1, PT, 0x2f, 0xf2 ;  /* 0x0000000000f2781c */ /* 0x000fda0001722577 */
[----:B------:R-:W-:Y:S05]  /*cca0*/  @P1 BRA `(.L_x_580) ;  /* 0x0000000400181947 */ /* 0x000fea0003800000 */
[----:B------:R-:W-:-:S04]  /*ccb0*/  LOP3.LUT P1, RZ, R13, 0x7fffffff, RZ, 0xc0, !PT ;  /* 0x7fffffff0dff7812 */ /* 0x000fc8000782c0ff */
[----:B------:R-:W-:-:S13]  /*ccc0*/  PLOP3.LUT P0, PT, P0, P1, PT, 0x2f, 0xf2 ;  /* 0x0000000000f2781c */ /* 0x000fda0000702577 */
[----:B------:R-:W-:Y:S05]  /*ccd0*/  @P0 BRA `(.L_x_581) ;  /* 0x0000000400000947 */ /* 0x000fea0003800000 */
[----:B------:R-:W-:Y:S02]  /*cce0*/  ISETP.GE.AND P0, PT, R10, RZ, PT ;  /* 0x000000ff0a00720c */ /* 0x000fe40003f06270 */
[----:B------:R-:W-:-:S11]  /*ccf0*/  ISETP.GE.AND P1, PT, R11, RZ, PT ;  /* 0x000000ff0b00720c */ /* 0x000fd60003f26270 */
[----:B------:R-:W-:Y:S02]  /*cd00*/  @P0 IMAD.MOV.U32 R9, RZ, RZ, RZ ;  /* 0x000000ffff090224 */ /* 0x000fe400078e00ff */
[----:B------:R-:W-:Y:S01]  /*cd10*/  @!P0 FFMA R0, R0, 1.84467440737095516160e+19, RZ ;  /* 0x5f80000000008823 */ /* 0x000fe200000000ff */
[----:B------:R-:W-:Y:S02]  /*cd20*/  @!P0 IMAD.MOV.U32 R9, RZ, RZ, -0x40 ;  /* 0xffffffc0ff098424 */ /* 0x000fe400078e00ff */
[----:B------:R-:W-:Y:S02]  /*cd30*/  @!P1 FFMA R13, R13, 1.84467440737095516160e+19, RZ ;  /* 0x5f8000000d0d9823 */ /* 0x000fe400000000ff */
[----:B------:R-:W-:-:S07]  /*cd40*/  @!P1 VIADD R9, R9, 0x40 ;  /* 0x0000004009099836 */ /* 0x000fce0000000000 */
.L_x_577:
[----:B------:R-:W-:Y:S01]  /*cd50*/  LEA R10, R8, 0xc0800000, 0x17 ;  /* 0xc0800000080a7811 */ /* 0x000fe200078eb8ff */
[----:B------:R-:W-:Y:S01]  /*cd60*/  VIADD R12, R12, 0xffffff81 ;  /* 0xffffff810c0c7836 */ /* 0x000fe20000000000 */
[----:B------:R-:W-:Y:S03]  /*cd70*/  BSSY.RECONVERGENT B2, `(.L_x_582) ;  /* 0x0000035000027945 */ /* 0x000fe60003800200 */
[----:B------:R-:W-:Y:S02]  /*cd80*/  IMAD.IADD R20, R13, 0x1, -R10 ;  /* 0x000000010d147824 */ /* 0x000fe400078e0a0a */
[C---:B------:R-:W-:Y:S01]  /*cd90*/  IMAD R0, R12.reuse, -0x800000, R0 ;  /* 0xff8000000c007824 */ /* 0x040fe200078e0200 */
[----:B------:R-:W-:Y:S01]  /*cda0*/  IADD3 R12, PT, PT, R12, 0x7f, -R8 ;  /* 0x0000007f0c0c7810 */ /* 0x000fe20007ffe808 */
[----:B------:R-:W0:Y:S01]  /*cdb0*/  MUFU.RCP R10, R20 ;  /* 0x00000014000a7308 */ /* 0x000e220000001000 */
[----:B------:R-:W-:-:S03]  /*cdc0*/  FADD.FTZ R11, -R20, -RZ ;  /* 0x800000ff140b7221 */ /* 0x000fc60000010100 */
[----:B------:R-:W-:Y:S02]  /*cdd0*/  IMAD.IADD R9, R12, 0x1, R9 ;  /* 0x000000010c097824 */ /* 0x000fe400078e0209 */
[----:B0-----:R-:W-:-:S04]  /*cde0*/  FFMA R13, R10, R11, 1 ;  /* 0x3f8000000a0d7423 */ /* 0x001fc8000000000b */
[----:B------:R-:W-:-:S04]  /*cdf0*/  FFMA R10, R10, R13, R10 ;  /* 0x0000000d0a0a7223 */ /* 0x000fc8000000000a */
[----:B------:R-:W-:-:S04]  /*ce00*/  FFMA R13, R0, R10, RZ ;  /* 0x0000000a000d7223 */ /* 0x000fc800000000ff */
[----:B------:R-:W-:-:S04]  /*ce10*/  FFMA R14, R11, R13, R0 ;  /* 0x0000000d0b0e7223 */ /* 0x000fc80000000000 */
[----:B------:R-:W-:-:S04]  /*ce20*/  FFMA R14, R10, R14, R13 ;  /* 0x0000000e0a0e7223 */ /* 0x000fc8000000000d */
[----:B------:R-:W-:-:S04]  /*ce30*/  FFMA R0, R11, R14, R0 ;  /* 0x0000000e0b007223 */ /* 0x000fc80000000000 */
[----:B------:R-:W-:-:S05]  /*ce40*/  FFMA R11, R10, R0, R14 ;  /* 0x000000000a0b7223 */ /* 0x000fca000000000e */
[----:B------:R-:W-:-:S04]  /*ce50*/  SHF.R.U32.HI R8, RZ, 0x17, R11 ;  /* 0x00000017ff087819 */ /* 0x000fc8000001160b */
[----:B------:R-:W-:-:S05]  /*ce60*/  LOP3.LUT R8, R8, 0xff, RZ, 0xc0, !PT ;  /* 0x000000ff08087812 */ /* 0x000fca00078ec0ff */
[----:B------:R-:W-:-:S04]  /*ce70*/  IMAD.IADD R8, R8, 0x1, R9 ;  /* 0x0000000108087824 */ /* 0x000fc800078e0209 */
[----:B------:R-:W-:-:S05]  /*ce80*/  VIADD R12, R8, 0xffffffff ;  /* 0xffffffff080c7836 */ /* 0x000fca0000000000 */
[----:B------:R-:W-:-:S13]  /*ce90*/  ISETP.GE.U32.AND P0, PT, R12, 0xfe, PT ;  /* 0x000000fe0c00780c */ /* 0x000fda0003f06070 */
[----:B------:R-:W-:Y:S05]  /*cea0*/  @!P0 BRA `(.L_x_583) ;  /* 0x0000000000808947 */ /* 0x000fea0003800000 */
[----:B------:R-:W-:-:S13]  /*ceb0*/  ISETP.GT.AND P0, PT, R8, 0xfe, PT ;  /* 0x000000fe0800780c */ /* 0x000fda0003f04270 */
[----:B------:R-:W-:Y:S05]  /*cec0*/  @P0 BRA `(.L_x_584) ;  /* 0x00000000006c0947 */ /* 0x000fea0003800000 */
[----:B------:R-:W-:-:S13]  /*ced0*/  ISETP.GE.AND P0, PT, R8, 0x1, PT ;  /* 0x000000010800780c */ /* 0x000fda0003f06270 */
[----:B------:R-:W-:Y:S05]  /*cee0*/  @P0 BRA `(.L_x_585) ;  /* 0x0000000000740947 */ /* 0x000fea0003800000 */
[----:B------:R-:W-:Y:S02]  /*cef0*/  ISETP.GE.AND P0, PT, R8, -0x18, PT ;  /* 0xffffffe80800780c */ /* 0x000fe40003f06270 */
[----:B------:R-:W-:-:S11]  /*cf00*/  LOP3.LUT R11, R11, 0x80000000, RZ, 0xc0, !PT ;  /* 0x800000000b0b7812 */ /* 0x000fd600078ec0ff */
[----:B------:R-:W-:Y:S05]  /*cf10*/  @!P0 BRA `(.L_x_585) ;  /* 0x0000000000688947 */ /* 0x000fea0003800000 */
[CCC-:B------:R-:W-:Y:S01]  /*cf20*/  FFMA.RZ R9, R10.reuse, R0.reuse, R14.reuse ;  /* 0x000000000a097223 */ /* 0x1c0fe2000000c00e */
[CCC-:B------:R-:W-:Y:S01]  /*cf30*/  FFMA.RP R12, R10.reuse, R0.reuse, R14.reuse ;  /* 0x000000000a0c7223 */ /* 0x1c0fe2000000800e */
[----:B------:R-:W-:Y:S01]  /*cf40*/  FFMA.RM R13, R10, R0, R14 ;  /* 0x000000000a0d7223 */ /* 0x000fe2000000400e */
[C---:B------:R-:W-:Y:S01]  /*cf50*/  VIADD R0, R8.reuse, 0x20 ;  /* 0x0000002008007836 */ /* 0x040fe20000000000 */
[C---:B------:R-:W-:Y:S02]  /*cf60*/  ISETP.NE.AND P2, PT, R8.reuse, RZ, PT ;  /* 0x000000ff0800720c */ /* 0x040fe40003f45270 */
[----:B------:R-:W-:Y:S02]  /*cf70*/  LOP3.LUT R9, R9, 0x7fffff, RZ, 0xc0, !PT ;  /* 0x007fffff09097812 */ /* 0x000fe400078ec0ff */
[----:B------:R-:W-:Y:S01]  /*cf80*/  ISETP.NE.AND P1, PT, R8, RZ, PT ;  /* 0x000000ff0800720c */ /* 0x000fe20003f25270 */
[----:B------:R-:W-:Y:S01]  /*cf90*/  IMAD.MOV R8, RZ, RZ, -R8 ;  /* 0x000000ffff087224 */ /* 0x000fe200078e0a08 */
[----:B------:R-:W-:-:S02]  /*cfa0*/  LOP3.LUT R9, R9, 0x800000, RZ, 0xfc, !PT ;  /* 0x0080000009097812 */ /* 0x000fc400078efcff */
[----:B------:R-:W-:Y:S02]  /*cfb0*/  FSETP.NEU.FTZ.AND P0, PT, R12, R13, PT ;  /* 0x0000000d0c00720b */ /* 0x000fe40003f1d000 */
[----:B------:R-:W-:Y:S02]  /*cfc0*/  SHF.L.U32 R0, R9, R0, RZ ;  /* 0x0000000009007219 */ /* 0x000fe400000006ff */
[----:B------:R-:W-:Y:S02]  /*cfd0*/  SEL R8, R8, RZ, P2 ;  /* 0x000000ff08087207 */ /* 0x000fe40001000000 */
[----:B------:R-:W-:Y:S02]  /*cfe0*/  ISETP.NE.AND P1, PT, R0, RZ, P1 ;  /* 0x000000ff0000720c */ /* 0x000fe40000f25270 */
[----:B------:R-:W-:Y:S02]  /*cff0*/  SHF.R.U32.HI R8, RZ, R8, R9 ;  /* 0x00000008ff087219 */ /* 0x000fe40000011609 */
[----:B------:R-:W-:-:S02]  /*d000*/  PLOP3.LUT P0, PT, P0, P1, PT, 0xf8, 0x8f ;  /* 0x00000000008f781c */ /* 0x000fc40000703f70 */
[----:B------:R-:W-:Y:S02]  /*d010*/  SHF.R.U32.HI R9, RZ, 0x1, R8 ;  /* 0x00000001ff097819 */ /* 0x000fe40000011608 */
[----:B------:R-:W-:-:S04]  /*d020*/  SEL R0, RZ, 0x1, !P0 ;  /* 0x00000001ff007807 */ /* 0x000fc80004000000 */
[----:B------:R-:W-:-:S04]  /*d030*/  LOP3.LUT R13, R0, 0x1, R9, 0xf8, !PT ;  /* 0x00000001000d7812 */ /* 0x000fc800078ef809 */
[----:B------:R-:W-:-:S05]  /*d040*/  LOP3.LUT R8, R13, R8, RZ, 0xc0, !PT ;  /* 0x000000080d087212 */ /* 0x000fca00078ec0ff */
[----:B------:R-:W-:-:S05]  /*d050*/  IMAD.IADD R8, R9, 0x1, R8 ;  /* 0x0000000109087824 */ /* 0x000fca00078e0208 */
[----:B------:R-:W-:Y:S01]  /*d060*/  LOP3.LUT R11, R8, R11, RZ, 0xfc, !PT ;  /* 0x0000000b080b7212 */ /* 0x000fe200078efcff */
[----:B------:R-:W-:Y:S06]  /*d070*/  BRA `(.L_x_585) ;  /* 0x0000000000107947 */ /* 0x000fec0003800000 */
.L_x_584:
[----:B------:R-:W-:-:S04]  /*d080*/  LOP3.LUT R11, R11, 0x80000000, RZ, 0xc0, !PT ;  /* 0x800000000b0b7812 */ /* 0x000fc800078ec0ff */
[----:B------:R-:W-:Y:S01]  /*d090*/  LOP3.LUT R11, R11, 0x7f800000, RZ, 0xfc, !PT ;  /* 0x7f8000000b0b7812 */ /* 0x000fe200078efcff */
[----:B------:R-:W-:Y:S06]  /*d0a0*/  BRA `(.L_x_585) ;  /* 0x0000000000047947 */ /* 0x000fec0003800000 */
.L_x_583:
[----:B------:R-:W-:-:S07]  /*d0b0*/  IMAD R11, R9, 0x800000, R11 ;  /* 0x00800000090b7824 */ /* 0x000fce00078e020b */
.L_x_585:
[----:B------:R-:W-:Y:S05]  /*d0c0*/  BSYNC.RECONVERGENT B2 ;  /* 0x0000000000027941 */ /* 0x000fea0003800200 */
.L_x_582:
[----:B------:R-:W-:Y:S05]  /*d0d0*/  BRA `(.L_x_586) ;  /* 0x0000000000207947 */ /* 0x000fea0003800000 */
.L_x_581:
[----:B------:R-:W-:-:S04]  /*d0e0*/  LOP3.LUT R0, R13, 0x80000000, R0, 0x48, !PT ;  /* 0x800000000d007812 */ /* 0x000fc800078e4800 */
[----:B------:R-:W-:Y:S01]  /*d0f0*/  LOP3.LUT R11, R0, 0x7f800000, RZ, 0xfc, !PT ;  /* 0x7f800000000b7812 */ /* 0x000fe200078efcff */
[----:B------:R-:W-:Y:S06]  /*d100*/  BRA `(.L_x_586) ;  /* 0x0000000000147947 */ /* 0x000fec0003800000 */
.L_x_580:
[----:B------:R-:W-:Y:S01]  /*d110*/  LOP3.LUT R11, R13, 0x80000000, R0, 0x48, !PT ;  /* 0x800000000d0b7812 */ /* 0x000fe200078e4800 */
[----:B------:R-:W-:Y:S06]  /*d120*/  BRA `(.L_x_586) ;  /* 0x00000000000c7947 */ /* 0x000fec0003800000 */
.L_x_579:
[----:B------:R-:W0:Y:S01]  /*d130*/  MUFU.RSQ R11, -QNAN ;  /* 0xffc00000000b7908 */ /* 0x000e220000001400 */
[----:B------:R-:W-:Y:S05]  /*d140*/  BRA `(.L_x_586) ;  /* 0x0000000000047947 */ /* 0x000fea0003800000 */
.L_x_578:
[----:B------:R-:W-:-:S07]  /*d150*/  FADD.FTZ R11, R0, R13 ;  /* 0x0000000d000b7221 */ /* 0x000fce0000010000 */
.L_x_586:
[----:B------:R-:W-:Y:S05]  /*d160*/  BSYNC.RECONVERGENT B1 ;  /* 0x0000000000017941 */ /* 0x000fea0003800200 */
.L_x_576:
[----:B------:R-:W-:Y:S02]  /*d170*/  IMAD.MOV.U32 R8, RZ, RZ, R5 ;  /* 0x000000ffff087224 */ /* 0x000fe400078e0005 */
[----:B------:R-:W-:-:S04]  /*d180*/  IMAD.MOV.U32 R9, RZ, RZ, 0x0 ;  /* 0x00000000ff097424 */ /* 0x000fc800078e00ff */
[----:B0-----:R-:W-:Y:S05]  /*d190*/  RET.REL.NODEC R8 `(_Z34enhanced_protein_kmer_match_kernelPK15TranslatedFramePKjiPK15ProteinDatabaseP12ProteinMatchPjjb) ;  /* 0xffffff2c08987950 */ /* 0x001fea0003c3ffff */
.L_x_587:
[----:B------:R-:W-:-:S00]  /*d1a0*/  BRA `(.L_x_587) ;  /* 0xfffffffc00fc7947 */ /* 0x000fc0000383ffff */
[----:B------:R-:W-:-:S00]  /*d1b0*/  NOP ;  /* 0x0000000000007918 */ /* 0x000fc00000000000 */
        /* <DEDUP_REMOVED lines=12> */
.L_x_751:


//--------------------- .text._Z26six_frame_translate_kernelPKcPKiS2_iP15TranslatedFramePj --------------------------
	.section	.text._Z26six_frame_translate_kernelPKcPKiS2_iP15TranslatedFramePj,"ax",@progbits
	.align	128
        .global         _Z26six_frame_translate_kernelPKcPKiS2_iP15TranslatedFramePj
        .type           _Z26six_frame_translate_kernelPKcPKiS2_iP15TranslatedFramePj,@function
        .size           _Z26six_frame_translate_kernelPKcPKiS2_iP15TranslatedFramePj,(.L_x_753 - _Z26six_frame_translate_kernelPKcPKiS2_iP15TranslatedFramePj)
        .other          _Z26six_frame_translate_kernelPKcPKiS2_iP15TranslatedFramePj,@"STO_CUDA_ENTRY STV_DEFAULT"
_Z26six_frame_translate_kernelPKcPKiS2_iP15TranslatedFramePj:
.text._Z26six_frame_translate_kernelPKcPKiS2_iP15TranslatedFramePj:
[----:B------:R-:W0:Y:S01]  /*0000*/  LDC R1, c[0x0][0x37c] ;  /* 0x0000df00ff017b82 */ /* 0x000e220000000800 */
[----:B------:R-:W1:Y:S01]  /*0010*/  S2R R0, SR_TID.X ;  /* 0x0000000000007919 */ /* 0x000e620000002100 */
[----:B------:R-:W2:Y:S06]  /*0020*/  LDCU UR5, c[0x0][0x2fc] ;  /* 0x00005f80ff0577ac */ /* 0x000eac0008000800 */
[----:B------:R-:W1:Y:S01]  /*0030*/  S2UR UR6, SR_CTAID.X ;  /* 0x00000000000679c3 */ /* 0x000e620000002500 */
[----:B0-----:R-:W-:Y:S01]  /*0040*/  VIADD R1, R1, 0xffffffe8 ;  /* 0xffffffe801017836 */ /* 0x001fe20000000000 */
[----:B------:R-:W0:Y:S01]  /*0050*/  LDCU UR7, c[0x0][0x398] ;  /* 0x00007300ff0777ac */ /* 0x000e220008000800 */
[----:B------:R-:W3:Y:S05]  /*0060*/  LDCU UR4, c[0x0][0x2f8] ;  /* 0x00005f00ff0477ac */ /* 0x000eea0008000800 */
[----:B------:R-:W1:Y:S01]  /*0070*/  LDC R13, c[0x0][0x360] ;  /* 0x0000d800ff0d7b82 */ /* 0x000e620000000800 */
[----:B---3--:R-:W-:-:S05]  /*0080*/  IADD3 R6, P1, PT, R1, UR4, RZ ;  /* 0x0000000401067c10 */ /* 0x008fca000ff3e0ff */
[----:B--2---:R-:W-:Y:S02]  /*0090*/  IMAD.X R7, RZ, RZ, UR5, P1 ;  /* 0x00000005ff077e24 */ /* 0x004fe400088e06ff */
[----:B-1----:R-:W-:-:S05]  /*00a0*/  IMAD R13, R13, UR6, R0 ;  /* 0x000000060d0d7c24 */ /* 0x002fca000f8e0200 */
[----:B0-----:R-:W-:-:S13]  /*00b0*/  ISETP.GE.AND P0, PT, R13, UR7, PT ;  /* 0x000000070d007c0c */ /* 0x001fda000bf06270 */
[----:B------:R-:W-:Y:S05]  /*00c0*/  @P0 EXIT ;  /* 0x000000000000094d */ /* 0x000fea0003800000 */
[----:B------:R-:W0:Y:S01]  /*00d0*/  LDC.64 R10, c[0x0][0x388] ;  /* 0x0000e200ff0a7b82 */ /* 0x000e220000000a00 */
[----:B------:R-:W1:Y:S07]  /*00e0*/  LDCU.64 UR6, c[0x0][0x358] ;  /* 0x00006b00ff0677ac */ /* 0x000e6e0008000a00 */
[----:B------:R-:W2:Y:S08]  /*00f0*/  LDC.64 R2, c[0x0][0x390] ;  /* 0x0000e400ff027b82 */ /* 0x000eb00000000a00 */
[----:B------:R-:W3:Y:S01]  /*0100*/  LDC.64 R4, c[0x0][0x3a0] ;  /* 0x0000e800ff047b82 */ /* 0x000ee20000000a00 */
[C---:B------:R-:W-:Y:S01]  /*0110*/  IMAD R8, R13.reuse, 0x6, RZ ;  /* 0x000000060d087824 */ /* 0x040fe200078e02ff */
[----:B------:R-:W4:Y:S01]  /*0120*/  LDCU.64 UR4, c[0x0][0x380] ;  /* 0x00007000ff0477ac */ /* 0x000f220008000a00 */
[----:B0-----:R-:W-:-:S05]  /*0130*/  IMAD.WIDE R10, R13, 0x4, R10 ;  /* 0x000000040d0a7825 */ /* 0x001fca00078e020a */
[----:B-1----:R-:W5:Y:S01]  /*0140*/  LDG.E R0, desc[UR6][R10.64] ;  /* 0x000000060a007981 */ /* 0x002f62000c1e1900 */
[----:B--2---:R-:W-:-:S06]  /*0150*/  IMAD.WIDE R2, R13, 0x4, R2 ;  /* 0x000000040d027825 */ /* 0x004fcc00078e0202 */
[----:B------:R0:W4:Y:S01]  /*0160*/  LDG.E R2, desc[UR6][R2.64] ;  /* 0x0000000602027981 */ /* 0x000122000c1e1900 */
[----:B------:R-:W-:Y:S02]  /*0170*/  IMAD.MOV.U32 R9, RZ, RZ, 0x1 ;  /* 0x00000001ff097424 */ /* 0x000fe400078e00ff */
[----:B---3--:R-:W-:-:S05]  /*0180*/  IMAD.WIDE R4, R8, 0xce, R4 ;  /* 0x000000ce08047825 */ /* 0x008fca00078e0204 */
[----:B------:R1:W-:Y:S04]  /*0190*/  STG.E.U8 desc[UR6][R4.64+0xca], R9 ;  /* 0x0000ca0904007986 */ /* 0x0003e8000c101106 */
[----:B------:R1:W-:Y:S04]  /*01a0*/  STG.E.U16 desc[UR6][R4.64+0xcc], RZ ;  /* 0x0000ccff04007986 */ /* 0x0003e8000c101506 */
[----:B------:R1:W-:Y:S01]  /*01b0*/  STG.E.U16 desc[UR6][R4.64+0xc8], RZ ;  /* 0x0000c8ff04007986 */ /* 0x0003e2000c101506 */
[----:B------:R-:W-:Y:S01]  /*01c0*/  BSSY.RECONVERGENT B1, `(.L_x_588) ;  /* 0x000018c000017945 */ /* 0x000fe20003800200 */
[----:B------:R-:W-:Y:S01]  /*01d0*/  PRMT R14, RZ, 0x7610, R14 ;  /* 0x00007610ff0e7816 */ /* 0x000fe2000000000e */
[----:B0-----:R-:W-:Y:S01]  /*01e0*/  IMAD.MOV.U32 R3, RZ, RZ, RZ ;  /* 0x000000ffff037224 */ /* 0x001fe200078e00ff */
[----:B-----5:R-:W-:-:S02]  /*01f0*/  ISETP.GE.AND P0, PT, R0, 0x3, PT ;  /* 0x000000030000780c */ /* 0x020fc40003f06270 */
[----:B----4-:R-:W-:-:S04]  /*0200*/  IADD3 R12, P1, PT, R2, UR4, RZ ;  /* 0x00000004020c7c10 */ /* 0x010fc8000ff3e0ff */
[----:B------:R-:W-:-:S07]  /*0210*/  LEA.HI.X.SX32 R2, R2, UR5, 0x1, P1 ;  /* 0x0000000502027c11 */ /* 0x000fce00088f0eff */
[----:B-1----:R-:W-:Y:S05]  /*0220*/  @!P0 BRA `(.L_x_589) ;  /* 0x0000001800148947 */ /* 0x002fea0003800000 */
[----:B------:R-:W-:Y:S01]  /*0230*/  BSSY.RELIABLE B0, `(.L_x_590) ;  /* 0x0000182000007945 */ /* 0x000fe20003800100 */
[----:B------:R-:W-:Y:S02]  /*0240*/  IMAD.MOV.U32 R9, RZ, RZ, RZ ;  /* 0x000000ffff097224 */ /* 0x000fe400078e00ff */
[----:B------:R-:W-:-:S07]  /*0250*/  IMAD.MOV.U32 R15, RZ, RZ, RZ ;  /* 0x000000ffff0f7224 */ /* 0x000fce00078e00ff */
.L_x_623:
[----:B--2---:R-:W2:Y:S01]  /*0260*/  LDG.E.U16 R14, desc[UR6][R4.64+0xc8] ;  /* 0x0000c806040e7981 */ /* 0x004ea2000c1e1500 */
[----:B------:R-:W-:Y:S01]  /*0270*/  IMAD.MOV.U32 R3, RZ, RZ, R15 ;  /* 0x000000ffff037224 */ /* 0x000fe200078e000f */
[----:B--2---:R-:W-:-:S13]  /*0280*/  ISETP.GT.U32.AND P0, PT, R14, 0xc6, PT ;  /* 0x000000c60e00780c */ /* 0x004fda0003f04070 */
[----:B------:R-:W-:Y:S05]  /*0290*/  @P0 BREAK.RELIABLE B0 ;  /* 0x0000000000000942 */ /* 0x000fea0003800100 */
[----:B0-----:R-:W-:Y:S05]  /*02a0*/  @P0 BRA `(.L_x_589) ;  /* 0x0000001400f40947 */ /* 0x001fea0003800000 */
[----:B------:R-:W-:-:S05]  /*02b0*/  IADD3 R10, P0, PT, R9, R12, RZ ;  /* 0x0000000c090a7210 */ /* 0x000fca0007f1e0ff */
[----:B------:R-:W-:-:S05]  /*02c0*/  IMAD.X R11, RZ, RZ, R2, P0 ;  /* 0x000000ffff0b7224 */ /* 0x000fca00000e0602 */
[----:B------:R-:W2:Y:S01]  /*02d0*/  LDG.E.U8 R15, desc[UR6][R10.64] ;  /* 0x000000060a0f7981 */ /* 0x000ea2000c1e1100 */
[----:B------:R-:W-:Y:S01]  /*02e0*/  BSSY.RECONVERGENT B2, `(.L_x_591) ;  /* 0x0000027000027945 */ /* 0x000fe20003800200 */
[----:B------:R-:W-:Y:S01]  /*02f0*/  PLOP3.LUT P0, PT, PT, PT, PT, 0x8, 0x80 ;  /* 0x000000000080781c */ /* 0x000fe20003f0e170 */
[----:B------:R-:W-:Y:S01]  /*0300*/  IMAD.MOV.U32 R18, RZ, RZ, RZ ;  /* 0x000000ffff127224 */ /* 0x000fe200078e00ff */
[----:B--2---:R-:W-:-:S13]  /*0310*/  ISETP.GT.AND P1, PT, R15, 0x60, PT ;  /* 0x000000600f00780c */ /* 0x004fda0003f24270 */
[----:B------:R-:W-:Y:S05]  /*0320*/  @P1 BRA `(.L_x_592) ;  /* 0x0000000000381947 */ /* 0x000fea0003800000 */
[----:B------:R-:W-:-:S13]  /*0330*/  ISETP.GT.AND P1, PT, R15, 0x53, PT ;  /* 0x000000530f00780c */ /* 0x000fda0003f24270 */
[----:B------:R-:W-:Y:S05]  /*0340*/  @P1 BRA `(.L_x_593) ;  /* 0x00000000001c1947 */ /* 0x000fea0003800000 */
[----:B------:R-:W-:-:S13]  /*0350*/  ISETP.NE.AND P1, PT, R15, 0x41, PT ;  /* 0x000000410f00780c */ /* 0x000fda0003f25270 */
[----:B------:R-:W-:Y:S05]  /*0360*/  @!P1 BRA `(.L_x_594) ;  /* 0x0000000000789947 */ /* 0x000fea0003800000 */
[----:B------:R-:W-:-:S13]  /*0370*/  ISETP.NE.AND P1, PT, R15, 0x43, PT ;  /* 0x000000430f00780c */ /* 0x000fda0003f25270 */
[----:B------:R-:W-:Y:S05]  /*0380*/  @!P1 BRA `(.L_x_595) ;  /* 0x0000000000489947 */ /* 0x000fea0003800000 */
[----:B------:R-:W-:-:S13]  /*0390*/  ISETP.NE.AND P1, PT, R15, 0x47, PT ;  /* 0x000000470f00780c */ /* 0x000fda0003f25270 */
[----:B------:R-:W-:Y:S05]  /*03a0*/  @!P1 BRA `(.L_x_596) ;  /* 0x0000000000389947 */ /* 0x000fea0003800000 */
[----:B------:R-:W-:Y:S05]  /*03b0*/  BRA `(.L_x_597) ;  /* 0x0000000000547947 */ /* 0x000fea0003800000 */
.L_x_593:
[----:B------:R-:W-:-:S05]  /*03c0*/  VIADD R15, R15, 0xffffffac ;  /* 0xffffffac0f0f7836 */ /* 0x000fca0000000000 */
[----:B------:R-:W-:-:S04]  /*03d0*/  LOP3.LUT R15, R15, 0xffff, RZ, 0xc0, !PT ;  /* 0x0000ffff0f0f7812 */ /* 0x000fc800078ec0ff */
[----:B------:R-:W-:-:S13]  /*03e0*/  ISETP.GE.U32.AND P1, PT, R15, 0x2, PT ;  /* 0x000000020f00780c */ /* 0x000fda0003f26070 */
[----:B------:R-:W-:Y:S05]  /*03f0*/  @!P1 BRA `(.L_x_598) ;  /* 0x0000000000509947 */ /* 0x000fea0003800000 */
[----:B------:R-:W-:Y:S05]  /*0400*/  BRA `(.L_x_597) ;  /* 0x0000000000407947 */ /* 0x000fea0003800000 */
.L_x_592:
        /* <DEDUP_REMOVED lines=8> */
.L_x_596:
[----:B------:R-:W-:Y:S01]  /*0490*/  IMAD.MOV.U32 R18, RZ, RZ, 0x20 ;  /* 0x00000020ff127424 */ /* 0x000fe200078e00ff */
[----:B------:R-:W-:Y:S06]  /*04a0*/  BRA `(.L_x_594) ;  /* 0x0000000000287947 */ /* 0x000fec0003800000 */
.L_x_595:
[----:B------:R-:W-:Y:S01]  /*04b0*/  IMAD.MOV.U32 R18, RZ, RZ, 0x10 ;  /* 0x00000010ff127424 */ /* 0x000fe200078e00ff */
[----:B------:R-:W-:Y:S06]  /*04c0*/  BRA `(.L_x_594) ;  /* 0x0000000000207947 */ /* 0x000fec0003800000 */
.L_x_599:
[----:B------:R-:W-:-:S05]  /*04d0*/  VIADD R15, R15, 0xffffff8c ;  /* 0xffffff8c0f0f7836 */ /* 0x000fca0000000000 */
[----:B------:R-:W-:-:S04]  /*04e0*/  LOP3.LUT R15, R15, 0xffff, RZ, 0xc0, !PT ;  /* 0x0000ffff0f0f7812 */ /* 0x000fc800078ec0ff */
[----:B------:R-:W-:-:S13]  /*04f0*/  ISETP.GE.U32.AND P1, PT, R15, 0x2, PT ;  /* 0x000000020f00780c */ /* 0x000fda0003f26070 */
[----:B------:R-:W-:Y:S05]  /*0500*/  @!P1 BRA `(.L_x_598) ;  /* 0x00000000000c9947 */ /* 0x000fea0003800000 */
.L_x_597:
[----:B------:R-:W-:Y:S01]  /*0510*/  PLOP3.LUT P0, PT, PT, PT, PT, 0x80, 0x8 ;  /* 0x000000000008781c */ /* 0x000fe20003f0f070 */
[----:B------:R-:W-:Y:S01]  /*0520*/  IMAD.MOV.U32 R18, RZ, RZ, -0x10 ;  /* 0xfffffff0ff127424 */ /* 0x000fe200078e00ff */
[----:B------:R-:W-:Y:S11]  /*0530*/  BRA `(.L_x_594) ;  /* 0x0000000000047947 */ /* 0x000ff60003800000 */
.L_x_598:
[----:B------:R-:W-:-:S07]  /*0540*/  IMAD.MOV.U32 R18, RZ, RZ, 0x30 ;  /* 0x00000030ff127424 */ /* 0x000fce00078e00ff */
.L_x_594:
[----:B------:R-:W-:Y:S05]  /*0550*/  BSYNC.RECONVERGENT B2 ;  /* 0x0000000000027941 */ /* 0x000fea0003800200 */
.L_x_591:
[----:B------:R-:W-:Y:S04]  /*0560*/  BSSY.RECONVERGENT B2, `(.L_x_600) ;  /* 0x000014a000027945 */ /* 0x000fe80003800200 */
[----:B------:R-:W-:Y:S01]  /*0570*/  BSSY.RELIABLE B3, `(.L_x_601) ;  /* 0x0000141000037945 */ /* 0x000fe20003800100 */
[----:B------:R-:W-:-:S03]  /*0580*/  IMAD.MOV.U32 R16, RZ, RZ, 0x58 ;  /* 0x00000058ff107424 */ /* 0x000fc600078e00ff */
[----:B------:R-:W-:Y:S05]  /*0590*/  @P0 BRA `(.L_x_602) ;  /* 0x0000001000f80947 */ /* 0x000fea0003800000 */
        /* <DEDUP_REMOVED lines=15> */
.L_x_605:
[----:B------:R-:W-:-:S05]  /*0690*/  VIADD R15, R17, 0xffffffac ;  /* 0xffffffac110f7836 */ /* 0x000fca0000000000 */
[----:B------:R-:W-:-:S04]  /*06a0*/  LOP3.LUT R15, R15, 0xffff, RZ, 0xc0, !PT ;  /* 0x0000ffff0f0f7812 */ /* 0x000fc800078ec0ff */
[----:B------:R-:W-:-:S13]  /*06b0*/  ISETP.GE.U32.AND P1, PT, R15, 0x2, PT ;  /* 0x000000020f00780c */ /* 0x000fda0003f26070 */
[----:B------:R-:W-:Y:S05]  /*06c0*/  @!P1 BRA `(.L_x_610) ;  /* 0x0000000000449947 */ /* 0x000fea0003800000 */
[----:B------:R-:W-:Y:S05]  /*06d0*/  BRA `(.L_x_609) ;  /* 0x0000000000487947 */ /* 0x000fea0003800000 */
.L_x_604:
        /* <DEDUP_REMOVED lines=8> */
.L_x_608:
[----:B------:R-:W-:Y:S01]  /*0760*/  IMAD.MOV.U32 R15, RZ, RZ, 0x8 ;  /* 0x00000008ff0f7424 */ /* 0x000fe200078e00ff */
[----:B------:R-:W-:Y:S06]  /*0770*/  BRA `(.L_x_606) ;  /* 0x0000000000287947 */ /* 0x000fec0003800000 */
.L_x_607:
[----:B------:R-:W-:Y:S01]  /*0780*/  IMAD.MOV.U32 R15, RZ, RZ, 0x4 ;  /* 0x00000004ff0f7424 */ /* 0x000fe200078e00ff */
[----:B------:R-:W-:Y:S06]  /*0790*/  BRA `(.L_x_606) ;  /* 0x0000000000207947 */ /* 0x000fec0003800000 */
.L_x_611:
[----:B------:R-:W-:-:S05]  /*07a0*/  VIADD R15, R17, 0xffffff8c ;  /* 0xffffff8c110f7836 */ /* 0x000fca0000000000 */
[----:B------:R-:W-:-:S04]  /*07b0*/  LOP3.LUT R15, R15, 0xffff, RZ, 0xc0, !PT ;  /* 0x0000ffff0f0f7812 */ /* 0x000fc800078ec0ff */
[----:B------:R-:W-:-:S13]  /*07c0*/  ISETP.GT.U32.AND P1, PT, R15, 0x1, PT ;  /* 0x000000010f00780c */ /* 0x000fda0003f24070 */
[----:B------:R-:W-:Y:S05]  /*07d0*/  @P1 BRA `(.L_x_609) ;  /* 0x0000000000081947 */ /* 0x000fea0003800000 */
.L_x_610:
[----:B------:R-:W-:Y:S01]  /*07e0*/  IMAD.MOV.U32 R15, RZ, RZ, 0xc ;  /* 0x0000000cff0f7424 */ /* 0x000fe200078e00ff */
[----:B------:R-:W-:Y:S06]  /*07f0*/  BRA `(.L_x_606) ;  /* 0x0000000000087947 */ /* 0x000fec0003800000 */
.L_x_609:
[----:B------:R-:W-:Y:S01]  /*0800*/  PLOP3.LUT P0, PT, PT, PT, PT, 0x80, 0x8 ;  /* 0x000000000008781c */ /* 0x000fe20003f0f070 */
[----:B------:R-:W-:-:S12]  /*0810*/  IMAD.MOV.U32 R15, RZ, RZ, -0x4 ;  /* 0xfffffffcff0f7424 */ /* 0x000fd800078e00ff */
.L_x_606:
[----:B------:R-:W-:Y:S05]  /*0820*/  BSYNC.RECONVERGENT B4 ;  /* 0x0000000000047941 */ /* 0x000fea0003800200 */
.L_x_603:
[----:B------:R-:W-:Y:S05]  /*0830*/  @P0 BRA `(.L_x_602) ;  /* 0x0000001000500947 */ /* 0x000fea0003800000 */
[----:B------:R-:W2:Y:S01]  /*0840*/  LDG.E.U8 R10, desc[UR6][R10.64+0x2] ;  /* 0x000002060a0a7981 */ /* 0x000ea2000c1e1100 */
[----:B------:R-:W-:Y:S01]  /*0850*/  BSSY.RECONVERGENT B4, `(.L_x_612) ;  /* 0x0000028000047945 */ /* 0x000fe20003800200 */
[----:B------:R-:W-:Y:S01]  /*0860*/  LOP3.LUT R18, R15, R18, RZ, 0xfc, !PT ;  /* 0x000000120f127212 */ /* 0x000fe200078efcff */
[----:B------:R-:W-:Y:S01]  /*0870*/  IMAD.MOV.U32 R15, RZ, RZ, RZ ;  /* 0x000000ffff0f7224 */ /* 0x000fe200078e00ff */
[----:B------:R-:W-:Y:S02]  /*0880*/  PLOP3.LUT P0, PT, PT, PT, PT, 0x8, 0x80 ;  /* 0x000000000080781c */ /* 0x000fe40003f0e170 */
        /* <DEDUP_REMOVED lines=11> */
.L_x_614:
[----:B------:R-:W-:-:S05]  /*0940*/  VIADD R10, R10, 0xffffffac ;  /* 0xffffffac0a0a7836 */ /* 0x000fca0000000000 */
[----:B------:R-:W-:-:S04]  /*0950*/  LOP3.LUT R10, R10, 0xffff, RZ, 0xc0, !PT ;  /* 0x0000ffff0a0a7812 */ /* 0x000fc800078ec0ff */
[----:B------:R-:W-:-:S13]  /*0960*/  ISETP.GE.U32.AND P1, PT, R10, 0x2, PT ;  /* 0x000000020a00780c */ /* 0x000fda0003f26070 */
[----:B------:R-:W-:Y:S05]  /*0970*/  @!P1 BRA `(.L_x_619) ;  /* 0x0000000000449947 */ /* 0x000fea0003800000 */
[----:B------:R-:W-:Y:S05]  /*0980*/  BRA `(.L_x_618) ;  /* 0x0000000000487947 */ /* 0x000fea0003800000 */
.L_x_613:
        /* <DEDUP_REMOVED lines=8> */
.L_x_617:
[----:B------:R-:W-:Y:S01]  /*0a10*/  IMAD.MOV.U32 R15, RZ, RZ, 0x2 ;  /* 0x00000002ff0f7424 */ /* 0x000fe200078e00ff */
[----:B------:R-:W-:Y:S06]  /*0a20*/  BRA `(.L_x_615) ;  /* 0x0000000000287947 */ /* 0x000fec0003800000 */
.L_x_616:
[----:B------:R-:W-:Y:S01]  /*0a30*/  IMAD.MOV.U32 R15, RZ, RZ, 0x1 ;  /* 0x00000001ff0f7424 */ /* 0x000fe200078e00ff */
[----:B------:R-:W-:Y:S06]  /*0a40*/  BRA `(.L_x_615) ;  /* 0x0000000000207947 */ /* 0x000fec0003800000 */
.L_x_620:
[----:B------:R-:W-:-:S05]  /*0a50*/  VIADD R10, R10, 0xffffff8c ;  /* 0xffffff8c0a0a7836 */ /* 0x000fca0000000000 */
[----:B------:R-:W-:-:S04]  /*0a60*/  LOP3.LUT R10, R10, 0xffff, RZ, 0xc0, !PT ;  /* 0x0000ffff0a0a7812 */ /* 0x000fc800078ec0ff */
[----:B------:R-:W-:-:S13]  /*0a70*/  ISETP.GT.U32.AND P1, PT, R10, 0x1, PT ;  /* 0x000000010a00780c */ /* 0x000fda0003f24070 */
[----:B------:R-:W-:Y:S05]  /*0a80*/  @P1 BRA `(.L_x_618) ;  /* 0x0000000000081947 */ /* 0x000fea0003800000 */
.L_x_619:
[----:B------:R-:W-:Y:S01]  /*0a90*/  IMAD.MOV.U32 R15, RZ, RZ, 0x3 ;  /* 0x00000003ff0f7424 */ /* 0x000fe200078e00ff */
[----:B------:R-:W-:Y:S06]  /*0aa0*/  BRA `(.L_x_615) ;  /* 0x0000000000087947 */ /* 0x000fec0003800000 */
.L_x_618:
[----:B------:R-:W-:Y:S01]  /*0ab0*/  PLOP3.LUT P0, PT, PT, PT, PT, 0x80, 0x8 ;  /* 0x000000000008781c */ /* 0x000fe20003f0f070 */
[----:B------:R-:W-:-:S12]  /*0ac0*/  IMAD.MOV.U32 R15, RZ, RZ, -0x1 ;  /* 0xffffffffff0f7424 */ /* 0x000fd800078e00ff */
.L_x_615:
[----:B------:R-:W-:Y:S05]  /*0ad0*/  BSYNC.RECONVERGENT B4 ;  /* 0x0000000000047941 */ /* 0x000fea0003800200 */
.L_x_612:
[----:B------:R-:W-:Y:S05]  /*0ae0*/  @P0 BRA `(.L_x_602) ;  /* 0x0000000c00a40947 */ /* 0x000fea0003800000 */
[----:B------:R-:W-:-:S04]  /*0af0*/  LOP3.LUT R10, R15, R18, RZ, 0xfc, !PT ;  /* 0x000000120f0a7212 */ /* 0x000fc800078efcff */
[----:B------:R-:W0:Y:S02]  /*0b00*/  LDC.U8 R16, c[0x3][R10] ;  /* 0x00c000000a107b82 */ /* 0x000e240000000000 */
[----:B0-----:R-:W-:-:S13]  /*0b10*/  ISETP.NE.AND P0, PT, R16, 0x2a, PT ;  /* 0x0000002a1000780c */ /* 0x001fda0003f05270 */
[----:B------:R-:W-:Y:S05]  /*0b20*/  @!P0 BREAK.RELIABLE B3 ;  /* 0x0000000000038942 */ /* 0x000fea0003800100 */
[----:B------:R-:W-:Y:S05]  /*0b30*/  @P0 BRA `(.L_x_602) ;  /* 0x0000000c00900947 */ /* 0x000fea0003800000 */
[----:B------:R-:W-:-:S04]  /*0b40*/  LOP3.LUT R11, R14, 0xffff, RZ, 0xc0, !PT ;  /* 0x0000ffff0e0b7812 */ /* 0x000fc800078ec0ff */
[----:B------:R-:W-:-:S13]  /*0b50*/  ISETP.GE.U32.AND P0, PT, R11, 0x14, PT ;  /* 0x000000140b00780c */ /* 0x000fda0003f06070 */
[----:B------:R-:W-:Y:S05]  /*0b60*/  @!P0 BRA `(.L_x_621) ;  /* 0x0000000c00708947 */ /* 0x000fea0003800000 */
[----:B------:R-:W-:Y:S01]  /*0b70*/  IADD3 R10, P0, PT, R4, R11, RZ ;  /* 0x0000000b040a7210 */ /* 0x000fe20007f1e0ff */
[----:B------:R-:W-:-:S04]  /*0b80*/  VIADD R15, R3, 0x1 ;  /* 0x00000001030f7836 */ /* 0x000fc80000000000 */
[----:B------:R-:W-:Y:S01]  /*0b90*/  IMAD.X R11, RZ, RZ, R5, P0 ;  /* 0x000000ffff0b7224 */ /* 0x000fe200000e0605 */
[----:B------:R-:W-:-:S04]  /*0ba0*/  ISETP.GT.AND P0, PT, R3, 0x4, PT ;  /* 0x000000040300780c */ /* 0x000fc80003f04270 */
[----:B------:R2:W-:Y:S09]  /*0bb0*/  STG.E.U8 desc[UR6][R10.64], RZ ;  /* 0x000000ff0a007986 */ /* 0x0005f2000c101106 */
[----:B------:R-:W-:Y:S05]  /*0bc0*/  @P0 BRA `(.L_x_622) ;  /* 0x0000000c008c0947 */ /* 0x000fea0003800000 */
[----:B--2---:R-:W-:-:S05]  /*0bd0*/  IMAD.WIDE R10, R3, 0xce, R4 ;  /* 0x000000ce030a7825 */ /* 0x004fca00078e0204 */
[----:B------:R-:W2:Y:S04]  /*0be0*/  LDG.E.U16 R3, desc[UR6][R10.64+0xce] ;  /* 0x0000ce060a037981 */ /* 0x000ea8000c1e1500 */
[----:B--2---:R0:W-:Y:S04]  /*0bf0*/  STG.E.U16 desc[UR6][R4.64], R3 ;  /* 0x0000000304007986 */ /* 0x0041e8000c101506 */
[----:B------:R-:W2:Y:S04]  /*0c00*/  LDG.E.U16 R17, desc[UR6][R10.64+0xd0] ;  /* 0x0000d0060a117981 */ /* 0x000ea8000c1e1500 */
[----:B--2---:R1:W-:Y:S04]  /*0c10*/  STG.E.U16 desc[UR6][R4.64+0x2], R17 ;  /* 0x0000021104007986 */ /* 0x0043e8000c101506 */
[----:B------:R-:W2:Y:S04]  /*0c20*/  LDG.E.U16 R19, desc[UR6][R10.64+0xd2] ;  /* 0x0000d2060a137981 */ /* 0x000ea8000c1e1500 */
[----:B--2---:R2:W-:Y:S04]  /*0c30*/  STG.E.U16 desc[UR6][R4.64+0x4], R19 ;  /* 0x0000041304007986 */ /* 0x0045e8000c101506 */
[----:B------:R-:W3:Y:S04]  /*0c40*/  LDG.E.U16 R21, desc[UR6][R10.64+0xd4] ;  /* 0x0000d4060a157981 */ /* 0x000ee8000c1e1500 */
[----:B---3--:R3:W-:Y:S04]  /*0c50*/  STG.E.U16 desc[UR6][R4.64+0x6], R21 ;  /* 0x0000061504007986 */ /* 0x0087e8000c101506 */
[----:B------:R-:W4:Y:S04]  /*0c60*/  LDG.E.U16 R23, desc[UR6][R10.64+0xd6] ;  /* 0x0000d6060a177981 */ /* 0x000f28000c1e1500 */
[----:B----4-:R4:W-:Y:S04]  /*0c70*/  STG.E.U16 desc[UR6][R4.64+0x8], R23 ;  /* 0x0000081704007986 */ /* 0x0109e8000c101506 */
[----:B------:R-:W5:Y:S04]  /*0c80*/  LDG.E.U16 R25, desc[UR6][R10.64+0xd8] ;  /* 0x0000d8060a197981 */ /* 0x000f68000c1e1500 */
[----:B-----5:R5:W-:Y:S04]  /*0c90*/  STG.E.U16 desc[UR6][R4.64+0xa], R25 ;  /* 0x00000a1904007986 */ /* 0x020be8000c101506 */
[----:B0-----:R-:W2:Y:S04]  /*0ca0*/  LDG.E.U16 R3, desc[UR6][R10.64+0xda] ;  /* 0x0000da060a037981 */ /* 0x001ea8000c1e1500 */
[----:B--2---:R0:W-:Y:S04]  /*0cb0*/  STG.E.U16 desc[UR6][R4.64+0xc], R3 ;  /* 0x00000c0304007986 */ /* 0x0041e8000c101506 */
[----:B-1----:R-:W2:Y:S04]  /*0cc0*/  LDG.E.U16 R17, desc[UR6][R10.64+0xdc] ;  /* 0x0000dc060a117981 */ /* 0x002ea8000c1e1500 */
[----:B--2---:R1:W-:Y:S04]  /*0cd0*/  STG.E.U16 desc[UR6][R4.64+0xe], R17 ;  /* 0x00000e1104007986 */ /* 0x0043e8000c101506 */
[----:B------:R-:W2:Y:S04]  /*0ce0*/  LDG.E.U16 R19, desc[UR6][R10.64+0xde] ;  /* 0x0000de060a137981 */ /* 0x000ea8000c1e1500 */
[----:B--2---:R2:W-:Y:S04]  /*0cf0*/  STG.E.U16 desc[UR6][R4.64+0x10], R19 ;  /* 0x0000101304007986 */ /* 0x0045e8000c101506 */
[----:B---3--:R-:W3:Y:S04]  /*0d00*/  LDG.E.U16 R21, desc[UR6][R10.64+0xe0] ;  /* 0x0000e0060a157981 */ /* 0x008ee8000c1e1500 */
[----:B---3--:R3:W-:Y:S04]  /*0d10*/  STG.E.U16 desc[UR6][R4.64+0x12], R21 ;  /* 0x0000121504007986 */ /* 0x0087e8000c101506 */
[----:B----4-:R-:W4:Y:S04]  /*0d20*/  LDG.E.U16 R23, desc[UR6][R10.64+0xe2] ;  /* 0x0000e2060a177981 */ /* 0x010f28000c1e1500 */
[----:B----4-:R4:W-:Y:S04]  /*0d30*/  STG.E.U16 desc[UR6][R4.64+0x14], R23 ;  /* 0x0000141704007986 */ /* 0x0109e8000c101506 */
[----:B-----5:R-:W5:Y:S04]  /*0d40*/  LDG.E.U16 R25, desc[UR6][R10.64+0xe4] ;  /* 0x0000e4060a197981 */ /* 0x020f68000c1e1500 */
        /* <DEDUP_REMOVED lines=170> */
[----:B--2---:R-:W-:Y:S04]  /*17f0*/  STG.E.U16 desc[UR6][R4.64+0xc0], R3 ;  /* 0x0000c00304007986 */ /* 0x004fe8000c101506 */
[----:B-1----:R-:W2:Y:S04]  /*1800*/  LDG.E.U16 R17, desc[UR6][R10.64+0x190] ;  /* 0x000190060a117981 */ /* 0x002ea8000c1e1500 */
[----:B--2---:R0:W-:Y:S04]  /*1810*/  STG.E.U16 desc[UR6][R4.64+0xc2], R17 ;  /* 0x0000c21104007986 */ /* 0x0041e8000c101506 */
[----:B------:R-:W2:Y:S04]  /*1820*/  LDG.E.U16 R19, desc[UR6][R10.64+0x192] ;  /* 0x000192060a137981 */ /* 0x000ea8000c1e1500 */
[----:B--2---:R1:W-:Y:S04]  /*1830*/  STG.E.U16 desc[UR6][R4.64+0xc4], R19 ;  /* 0x0000c41304007986 */ /* 0x0043e8000c101506 */
[----:B---3--:R-:W2:Y:S04]  /*1840*/  LDG.E.U16 R21, desc[UR6][R10.64+0x194] ;  /* 0x000194060a157981 */ /* 0x008ea8000c1e1500 */
[----:B--2---:R1:W-:Y:S04]  /*1850*/  STG.E.U16 desc[UR6][R4.64+0xc6], R21 ;  /* 0x0000c61504007986 */ /* 0x0043e8000c101506 */
[----:B----4-:R-:W2:Y:S04]  /*1860*/  LDG.E.U16 R23, desc[UR6][R10.64+0x196] ;  /* 0x000196060a177981 */ /* 0x010ea8000c1e1500 */
[----:B--2---:R1:W-:Y:S04]  /*1870*/  STG.E.U16 desc[UR6][R4.64+0xc8], R23 ;  /* 0x0000c81704007986 */ /* 0x0043e8000c101506 */
[----:B-----5:R-:W2:Y:S01]  /*1880*/  LDG.E.U16 R25, desc[UR6][R10.64+0x198] ;  /* 0x000198060a197981 */ /* 0x020ea2000c1e1500 */
[----:B------:R-:W-:-:S02]  /*1890*/  IMAD.MOV.U32 R14, RZ, RZ, 0x1 ;  /* 0x00000001ff0e7424 */ /* 0x000fc400078e00ff */
[----:B0-----:R-:W-:Y:S01]  /*18a0*/  VIADD R17, R9, 0x3 ;  /* 0x0000000309117836 */ /* 0x001fe20000000000 */
[----:B--2---:R1:W-:Y:S04]  /*18b0*/  STG.E.U16 desc[UR6][R4.64+0xca], R25 ;  /* 0x0000ca1904007986 */ /* 0x0043e8000c101506 */
[----:B------:R0:W2:Y:S04]  /*18c0*/  LDG.E.U16 R3, desc[UR6][R10.64+0x19a] ;  /* 0x00019a060a037981 */ /* 0x0000a8000c1e1500 */
[----:B------:R1:W-:Y:S01]  /*18d0*/  STG.E.U16 desc[UR6][R4.64+0xc8], RZ ;  /* 0x0000c8ff04007986 */ /* 0x0003e2000c101506 */
[----:B0-----:R-:W-:-:S05]  /*18e0*/  PRMT R11, R14, 0x7610, R11 ;  /* 0x000076100e0b7816 */ /* 0x001fca000000000b */
[----:B------:R1:W-:Y:S04]  /*18f0*/  STG.E.U8 desc[UR6][R4.64+0xca], R11 ;  /* 0x0000ca0b04007986 */ /* 0x0003e8000c101106 */
[----:B--2---:R1:W-:Y:S04]  /*1900*/  STG.E.U16 desc[UR6][R4.64+0xcc], R3 ;  /* 0x0000cc0304007986 */ /* 0x0043e8000c101506 */
[----:B------:R1:W-:Y:S01]  /*1910*/  STG.E.U16 desc[UR6][R4.64+0xcc], R17 ;  /* 0x0000cc1104007986 */ /* 0x0003e2000c101506 */
[----:B------:R-:W-:Y:S05]  /*1920*/  BRA `(.L_x_622) ;  /* 0x0000000000347947 */ /* 0x000fea0003800000 */
.L_x_621:
[----:B------:R-:W-:Y:S01]  /*1930*/  VIADD R11, R9, 0x3 ;  /* 0x00000003090b7836 */ /* 0x000fe20000000000 */
[----:B------:R1:W-:Y:S01]  /*1940*/  STG.E.U16 desc[UR6][R4.64+0xc8], RZ ;  /* 0x0000c8ff04007986 */ /* 0x0003e2000c101506 */
[----:B------:R-:W-:-:S03]  /*1950*/  IMAD.MOV.U32 R15, RZ, RZ, R3 ;  /* 0x000000ffff0f7224 */ /* 0x000fc600078e0003 */
[----:B------:R1:W-:Y:S01]  /*1960*/  STG.E.U16 desc[UR6][R4.64+0xcc], R11 ;  /* 0x0000cc0b04007986 */ /* 0x0003e2000c101506 */
[----:B------:R-:W-:Y:S05]  /*1970*/  BRA `(.L_x_622) ;  /* 0x0000000000207947 */ /* 0x000fea0003800000 */
.L_x_602:
[----:B------:R-:W-:Y:S05]  /*1980*/  BSYNC.RELIABLE B3 ;  /* 0x0000000000037941 */ /* 0x000fea0003800100 */
.L_x_601:
[C---:B------:R-:W-:Y:S01]  /*1990*/  LOP3.LUT R11, R14.reuse, 0xffff, RZ, 0xc0, !PT ;  /* 0x0000ffff0e0b7812 */ /* 0x040fe200078ec0ff */
[----:B------:R-:W-:Y:S02]  /*19a0*/  VIADD R17, R14, 0x1 ;  /* 0x000000010e117836 */ /* 0x000fe40000000000 */
[----:B------:R-:W-:Y:S01]  /*19b0*/  IMAD.MOV.U32 R15, RZ, RZ, R3 ;  /* 0x000000ffff0f7224 */ /* 0x000fe200078e0003 */
[----:B------:R-:W-:Y:S02]  /*19c0*/  IADD3 R10, P0, PT, R4, R11, RZ ;  /* 0x0000000b040a7210 */ /* 0x000fe40007f1e0ff */
[----:B------:R0:W-:Y:S03]  /*19d0*/  STG.E.U16 desc[UR6][R4.64+0xc8], R17 ;  /* 0x0000c81104007986 */ /* 0x0001e6000c101506 */
[----:B------:R-:W-:-:S05]  /*19e0*/  IMAD.X R11, RZ, RZ, R5, P0 ;  /* 0x000000ffff0b7224 */ /* 0x000fca00000e0605 */
[----:B------:R0:W-:Y:S03]  /*19f0*/  STG.E.U8 desc[UR6][R10.64], R16 ;  /* 0x000000100a007986 */ /* 0x0001e6000c101106 */
.L_x_622:
[----:B------:R-:W-:Y:S05]  /*1a00*/  BSYNC.RECONVERGENT B2 ;  /* 0x0000000000027941 */ /* 0x000fea0003800200 */
.L_x_600:
[C---:B-1----:R-:W-:Y:S02]  /*1a10*/  VIADD R3, R9.reuse, 0x5 ;  /* 0x0000000509037836 */ /* 0x042fe40000000000 */
[----:B------:R-:W-:-:S03]  /*1a20*/  VIADD R9, R9, 0x3 ;  /* 0x0000000309097836 */ /* 0x000fc60000000000 */
[----:B------:R-:W-:-:S13]  /*1a30*/  ISETP.GE.AND P0, PT, R3, R0, PT ;  /* 0x000000000300720c */ /* 0x000fda0003f06270 */
[----:B------:R-:W-:Y:S05]  /*1a40*/  @!P0 BRA `(.L_x_623) ;  /* 0xffffffe800048947 */ /* 0x000fea000383ffff */
[----:B------:R-:W-:Y:S05]  /*1a50*/  BSYNC.RELIABLE B0 ;  /* 0x0000000000007941 */ /* 0x000fea0003800100 */
.L_x_590:
[----:B------:R1:W5:Y:S01]  /*1a60*/  LDG.E.U16 R14, desc[UR6][R4.64+0xc8] ;  /* 0x0000c806040e7981 */ /* 0x000362000c1e1500 */
[----:B------:R-:W-:-:S07]  /*1a70*/  IMAD.MOV.U32 R3, RZ, RZ, R15 ;  /* 0x000000ffff037224 */ /* 0x000fce00078e000f */
.L_x_589:
[----:B------:R-:W-:Y:S05]  /*1a80*/  BSYNC.RECONVERGENT B1 ;  /* 0x0000000000017941 */ /* 0x000fea0003800200 */
.L_x_588:
[----:B------:R-:W-:Y:S05]  /*1a90*/  WARPSYNC.ALL ;  /* 0x0000000000007948 */ /* 0x000fea0003800000 */
[----:B-----5:R-:W-:Y:S01]  /*1aa0*/  LOP3.LUT R15, R14, 0xffff, RZ, 0xc0, !PT ;  /* 0x0000ffff0e0f7812 */ /* 0x020fe200078ec0ff */
[----:B------:R-:W-:Y:S01]  /*1ab0*/  IMAD.MOV.U32 R9, RZ, RZ, 0x2 ;  /* 0x00000002ff097424 */ /* 0x000fe200078e00ff */
[----:B------:R-:W-:Y:S01]  /*1ac0*/  BSSY.RECONVERGENT B1, `(.L_x_624) ;  /* 0x0000192000017945 */ /* 0x000fe20003800200 */
[----:B0-----:R-:W-:Y:S01]  /*1ad0*/  IMAD.MOV.U32 R17, RZ, RZ, 0x1 ;  /* 0x00000001ff117424 */ /* 0x001fe200078e00ff */
[----:B------:R-:W-:Y:S02]  /*1ae0*/  ISETP.GE.U32.AND P0, PT, R15, 0x14, PT ;  /* 0x000000140f00780c */ /* 0x000fe40003f06070 */
[----:B------:R-:W-:-:S11]  /*1af0*/  PRMT R16, RZ, 0x7610, R16 ;  /* 0x00007610ff107816 */ /* 0x000fd60000000010 */
[----:B------:R-:W-:Y:S01]  /*1b00*/  @P0 IADD3 R14, P1, PT, R4, R15, RZ ;  /* 0x0000000f040e0210 */ /* 0x000fe20007f3e0ff */
[----:B------:R-:W-:-:S04]  /*1b10*/  @P0 VIADD R3, R3, 0x1 ;  /* 0x0000000103030836 */ /* 0x000fc80000000000 */
[--C-:B------:R-:W-:Y:S02]  /*1b20*/  @P0 IMAD.X R15, RZ, RZ, R5.reuse, P1 ;  /* 0x000000ffff0f0224 */ /* 0x100fe400008e0605 */
[----:B--2---:R-:W-:-:S03]  /*1b30*/  IMAD.WIDE R10, R3, 0xce, R4 ;  /* 0x000000ce030a7825 */ /* 0x004fc600078e0204 */
[----:B------:R0:W-:Y:S01]  /*1b40*/  @P0 STG.E.U8 desc[UR6][R14.64], RZ ;  /* 0x000000ff0e000986 */ /* 0x0001e2000c101106 */
[----:B------:R-:W-:-:S03]  /*1b50*/  ISETP.GE.AND P0, PT, R0, 0x4, PT ;  /* 0x000000040000780c */ /* 0x000fc60003f06270 */
[----:B------:R0:W-:Y:S04]  /*1b60*/  STG.E.U8 desc[UR6][R10.64+0xca], R9 ;  /* 0x0000ca090a007986 */ /* 0x0001e8000c101106 */
[----:B------:R0:W-:Y:S04]  /*1b70*/  STG.E.U16 desc[UR6][R10.64+0xcc], R17 ;  /* 0x0000cc110a007986 */ /* 0x0001e8000c101506 */
[----:B------:R0:W-:Y:S02]  /*1b80*/  STG.E.U16 desc[UR6][R10.64+0xc8], RZ ;  /* 0x0000c8ff0a007986 */ /* 0x0001e4000c101506 */
[----:B------:R-:W-:Y:S05]  /*1b90*/  @!P0 BRA `(.L_x_625) ;  /* 0x0000001800108947 */ /* 0x000fea0003800000 */
[----:B------:R-:W-:Y:S01]  /*1ba0*/  BSSY.RELIABLE B0, `(.L_x_626) ;  /* 0x0000181000007945 */ /* 0x000fe20003800100 */
[----:B0-----:R-:W-:Y:S02]  /*1bb0*/  IMAD.MOV.U32 R17, RZ, RZ, R3 ;  /* 0x000000ffff117224 */ /* 0x001fe400078e0003 */
[----:B------:R-:W-:-:S07]  /*1bc0*/  IMAD.MOV.U32 R9, RZ, RZ, 0x1 ;  /* 0x00000001ff097424 */ /* 0x000fce00078e00ff */
.L_x_658:
[----:B------:R-:W2:Y:S01]  /*1bd0*/  LDG.E.U16 R16, desc[UR6][R10.64+0xc8] ;  /* 0x0000c8060a107981 */ /* 0x000ea2000c1e1500 */
[----:B------:R-:W-:Y:S01]  /*1be0*/  IMAD.MOV.U32 R3, RZ, RZ, R17 ;  /* 0x000000ffff037224 */ /* 0x000fe200078e0011 */
[----:B--2---:R-:W-:-:S13]  /*1bf0*/  ISETP.GT.U32.AND P0, PT, R16, 0xc6, PT ;  /* 0x000000c61000780c */ /* 0x004fda0003f04070 */
[----:B------:R-:W-:Y:S05]  /*1c00*/  @P0 BREAK.RELIABLE B0 ;  /* 0x0000000000000942 */ /* 0x000fea0003800100 */
[----:B0--3--:R-:W-:Y:S05]  /*1c10*/  @P0 BRA `(.L_x_625) ;  /* 0x0000001400f00947 */ /* 0x009fea0003800000 */
        /* <DEDUP_REMOVED lines=17> */
.L_x_629:
[----:B------:R-:W-:-:S05]  /*1d30*/  VIADD R17, R17, 0xffffffac ;  /* 0xffffffac11117836 */ /* 0x000fca0000000000 */
[----:B------:R-:W-:-:S04]  /*1d40*/  LOP3.LUT R17, R17, 0xffff, RZ, 0xc0, !PT ;  /* 0x0000ffff11117812 */ /* 0x000fc800078ec0ff */
[----:B------:R-:W-:-:S13]  /*1d50*/  ISETP.GE.U32.AND P1, PT, R17, 0x2, PT ;  /* 0x000000021100780c */ /* 0x000fda0003f26070 */
[----:B------:R-:W-:Y:S05]  /*1d60*/  @!P1 BRA `(.L_x_634) ;  /* 0x0000000000449947 */ /* 0x000fea0003800000 */
[----:B------:R-:W-:Y:S05]  /*1d70*/  BRA `(.L_x_633) ;  /* 0x0000000000487947 */ /* 0x000fea0003800000 */
.L_x_628:
        /* <DEDUP_REMOVED lines=8> */
.L_x_632:
[----:B------:R-:W-:Y:S01]  /*1e00*/  IMAD.MOV.U32 R20, RZ, RZ, 0x20 ;  /* 0x00000020ff147424 */ /* 0x000fe200078e00ff */
[----:B------:R-:W-:Y:S06]  /*1e10*/  BRA `(.L_x_630) ;  /* 0x0000000000287947 */ /* 0x000fec0003800000 */
.L_x_631:
[----:B------:R-:W-:Y:S01]  /*1e20*/  IMAD.MOV.U32 R20, RZ, RZ, 0x10 ;  /* 0x00000010ff147424 */ /* 0x000fe200078e00ff */
[----:B------:R-:W-:Y:S06]  /*1e30*/  BRA `(.L_x_630) ;  /* 0x0000000000207947 */ /* 0x000fec0003800000 */
.L_x_635:
[----:B------:R-:W-:-:S05]  /*1e40*/  VIADD R17, R17, 0xffffff8c ;  /* 0xffffff8c11117836 */ /* 0x000fca0000000000 */
[----:B------:R-:W-:-:S04]  /*1e50*/  LOP3.LUT R17, R17, 0xffff, RZ, 0xc0, !PT ;  /* 0x0000ffff11117812 */ /* 0x000fc800078ec0ff */
[----:B------:R-:W-:-:S13]  /*1e60*/  ISETP.GT.U32.AND P1, PT, R17, 0x1, PT ;  /* 0x000000011100780c */ /* 0x000fda0003f24070 */
[----:B------:R-:W-:Y:S05]  /*1e70*/  @P1 BRA `(.L_x_633) ;  /* 0x0000000000081947 */ /* 0x000fea0003800000 */
.L_x_634:
[----:B------:R-:W-:Y:S01]  /*1e80*/  IMAD.MOV.U32 R20, RZ, RZ, 0x30 ;  /* 0x00000030ff147424 */ /* 0x000fe200078e00ff */
[----:B------:R-:W-:Y:S06]  /*1e90*/  BRA `(.L_x_630) ;  /* 0x0000000000087947 */ /* 0x000fec0003800000 */
.L_x_633:
[----:B------:R-:W-:Y:S01]  /*1ea0*/  PLOP3.LUT P0, PT, PT, PT, PT, 0x80, 0x8 ;  /* 0x000000000008781c */ /* 0x000fe20003f0f070 */
[----:B------:R-:W-:-:S12]  /*1eb0*/  IMAD.MOV.U32 R20, RZ, RZ, -0x10 ;  /* 0xfffffff0ff147424 */ /* 0x000fd800078e00ff */
.L_x_630:
[----:B------:R-:W-:Y:S05]  /*1ec0*/  BSYNC.RECONVERGENT B2 ;  /* 0x0000000000027941 */ /* 0x000fea0003800200 */
.L_x_627:
        /* <DEDUP_REMOVED lines=19> */
.L_x_641:
[----:B------:R-:W-:-:S05]  /*2000*/  VIADD R17, R19, 0xffffffac ;  /* 0xffffffac13117836 */ /* 0x000fca0000000000 */
[----:B------:R-:W-:-:S04]  /*2010*/  LOP3.LUT R17, R17, 0xffff, RZ, 0xc0, !PT ;  /* 0x0000ffff11117812 */ /* 0x000fc800078ec0ff */
[----:B------:R-:W-:-:S13]  /*2020*/  ISETP.GE.U32.AND P1, PT, R17, 0x2, PT ;  /* 0x000000021100780c */ /* 0x000fda0003f26070 */
[----:B------:R-:W-:Y:S05]  /*2030*/  @!P1 BRA `(.L_x_646) ;  /* 0x0000000000449947 */ /* 0x000fea0003800000 */
[----:B------:R-:W-:Y:S05]  /*2040*/  BRA `(.L_x_645) ;  /* 0x0000000000487947 */ /* 0x000fea0003800000 */
.L_x_640:
        /* <DEDUP_REMOVED lines=8> */
.L_x_644:
[----:B------:R-:W-:Y:S01]  /*20d0*/  IMAD.MOV.U32 R17, RZ, RZ, 0x8 ;  /* 0x00000008ff117424 */ /* 0x000fe200078e00ff */
[----:B------:R-:W-:Y:S06]  /*20e0*/  BRA `(.L_x_642) ;  /* 0x0000000000287947 */ /* 0x000fec0003800000 */
.L_x_643:
[----:B------:R-:W-:Y:S01]  /*20f0*/  IMAD.MOV.U32 R17, RZ, RZ, 0x4 ;  /* 0x00000004ff117424 */ /* 0x000fe200078e00ff */
[----:B------:R-:W-:Y:S06]  /*2100*/  BRA `(.L_x_642) ;  /* 0x0000000000207947 */ /* 0x000fec0003800000 */
.L_x_647:
[----:B------:R-:W-:-:S05]  /*2110*/  VIADD R17, R19, 0xffffff8c ;  /* 0xffffff8c13117836 */ /* 0x000fca0000000000 */
[----:B------:R-:W-:-:S04]  /*2120*/  LOP3.LUT R17, R17, 0xffff, RZ, 0xc0, !PT ;  /* 0x0000ffff11117812 */ /* 0x000fc800078ec0ff */
[----:B------:R-:W-:-:S13]  /*2130*/  ISETP.GT.U32.AND P1, PT, R17, 0x1, PT ;  /* 0x000000011100780c */ /* 0x000fda0003f24070 */
[----:B------:R-:W-:Y:S05]  /*2140*/  @P1 BRA `(.L_x_645) ;  /* 0x0000000000081947 */ /* 0x000fea0003800000 */
.L_x_646:
[----:B------:R-:W-:Y:S01]  /*2150*/  IMAD.MOV.U32 R17, RZ, RZ, 0xc ;  /* 0x0000000cff117424 */ /* 0x000fe200078e00ff */
[----:B------:R-:W-:Y:S06]  /*2160*/  BRA `(.L_x_642) ;  /* 0x0000000000087947 */ /* 0x000fec0003800000 */
.L_x_645:
[----:B------:R-:W-:Y:S01]  /*2170*/  PLOP3.LUT P0, PT, PT, PT, PT, 0x80, 0x8 ;  /* 0x000000000008781c */ /* 0x000fe20003f0f070 */
[----:B------:R-:W-:-:S12]  /*2180*/  IMAD.MOV.U32 R17, RZ, RZ, -0x4 ;  /* 0xfffffffcff117424 */ /* 0x000fd800078e00ff */
.L_x_642:
[----:B------:R-:W-:Y:S05]  /*2190*/  BSYNC.RECONVERGENT B4 ;  /* 0x0000000000047941 */ /* 0x000fea0003800200 */
.L_x_639:
        /* <DEDUP_REMOVED lines=17> */
.L_x_650:
[----:B------:R-:W-:-:S05]  /*22b0*/  VIADD R14, R14, 0xffffffac ;  /* 0xffffffac0e0e7836 */ /* 0x000fca0000000000 */
[----:B------:R-:W-:-:S04]  /*22c0*/  LOP3.LUT R14, R14, 0xffff, RZ, 0xc0, !PT ;  /* 0x0000ffff0e0e7812 */ /* 0x000fc800078ec0ff */
[----:B------:R-:W-:-:S13]  /*22d0*/  ISETP.GE.U32.AND P1, PT, R14, 0x2, PT ;  /* 0x000000020e00780c */ /* 0x000fda0003f26070 */
[----:B------:R-:W-:Y:S05]  /*22e0*/  @!P1 BRA `(.L_x_655) ;  /* 0x0000000000449947 */ /* 0x000fea0003800000 */
[----:B------:R-:W-:Y:S05]  /*22f0*/  BRA `(.L_x_654) ;  /* 0x0000000000487947 */ /* 0x000fea0003800000 */
.L_x_649:
        /* <DEDUP_REMOVED lines=8> */
.L_x_653:
[----:B------:R-:W-:Y:S01]  /*2380*/  IMAD.MOV.U32 R17, RZ, RZ, 0x2 ;  /* 0x00000002ff117424 */ /* 0x000fe200078e00ff */
[----:B------:R-:W-:Y:S06]  /*2390*/  BRA `(.L_x_651) ;  /* 0x0000000000287947 */ /* 0x000fec0003800000 */
.L_x_652:
[----:B------:R-:W-:Y:S01]  /*23a0*/  IMAD.MOV.U32 R17, RZ, RZ, 0x1 ;  /* 0x00000001ff117424 */ /* 0x000fe200078e00ff */
[----:B------:R-:W-:Y:S06]  /*23b0*/  BRA `(.L_x_651) ;  /* 0x0000000000207947 */ /* 0x000fec0003800000 */
.L_x_656:
[----:B------:R-:W-:-:S05]  /*23c0*/  VIADD R14, R14, 0xffffff8c ;  /* 0xffffff8c0e0e7836 */ /* 0x000fca0000000000 */
[----:B------:R-:W-:-:S04]  /*23d0*/  LOP3.LUT R14, R14, 0xffff, RZ, 0xc0, !PT ;  /* 0x0000ffff0e0e7812 */ /* 0x000fc800078ec0ff */
[----:B------:R-:W-:-:S13]  /*23e0*/  ISETP.GT.U32.AND P1, PT, R14, 0x1, PT ;  /* 0x000000010e00780c */ /* 0x000fda0003f24070 */
[----:B------:R-:W-:Y:S05]  /*23f0*/  @P1 BRA `(.L_x_654) ;  /* 0x0000000000081947 */ /* 0x000fea0003800000 */
.L_x_655:
[----:B------:R-:W-:Y:S01]  /*2400*/  IMAD.MOV.U32 R17, RZ, RZ, 0x3 ;  /* 0x00000003ff117424 */ /* 0x000fe200078e00ff */
[----:B------:R-:W-:Y:S06]  /*2410*/  BRA `(.L_x_651) ;  /* 0x0000000000087947 */ /* 0x000fec0003800000 */
.L_x_654:
[----:B------:R-:W-:Y:S01]  /*2420*/  PLOP3.LUT P0, PT, PT, PT, PT, 0x80, 0x8 ;  /* 0x000000000008781c */ /* 0x000fe20003f0f070 */
[----:B------:R-:W-:-:S12]  /*2430*/  IMAD.MOV.U32 R17, RZ, RZ, -0x1 ;  /* 0xffffffffff117424 */ /* 0x000fd800078e00ff */
.L_x_651:
[----:B------:R-:W-:Y:S05]  /*2440*/  BSYNC.RECONVERGENT B4 ;  /* 0x0000000000047941 */ /* 0x000fea0003800200 */
.L_x_648:
[----:B------:R-:W-:Y:S05]  /*2450*/  @P0 BRA `(.L_x_638) ;  /* 0x0000000c00a00947 */ /* 0x000fea0003800000 */
[----:B------:R-:W-:-:S04]  /*2460*/  LOP3.LUT R14, R17, R20, RZ, 0xfc, !PT ;  /* 0x00000014110e7212 */ /* 0x000fc800078efcff */
[----:B------:R-:W0:Y:S02]  /*2470*/  LDC.U8 R18, c[0x3][R14] ;  /* 0x00c000000e127b82 */ /* 0x000e240000000000 */
[----:B0-----:R-:W-:-:S13]  /*2480*/  ISETP.NE.AND P0, PT, R18, 0x2a, PT ;  /* 0x0000002a1200780c */ /* 0x001fda0003f05270 */
[----:B------:R-:W-:Y:S05]  /*2490*/  @!P0 BREAK.RELIABLE B3 ;  /* 0x0000000000038942 */ /* 0x000fea0003800100 */
[----:B------:R-:W-:Y:S05]  /*24a0*/  @P0 BRA `(.L_x_638) ;  /* 0x0000000c008c0947 */ /* 0x000fea0003800000 */
[----:B------:R-:W-:-:S04]  /*24b0*/  LOP3.LUT R19, R16, 0xffff, RZ, 0xc0, !PT ;  /* 0x0000ffff10137812 */ /* 0x000fc800078ec0ff */
[----:B------:R-:W-:-:S13]  /*24c0*/  ISETP.GT.U32.AND P0, PT, R19, 0x13, PT ;  /* 0x000000131300780c */ /* 0x000fda0003f04070 */
[----:B------:R-:W-:Y:S01]  /*24d0*/  @!P0 VIADD R15, R9, 0x3 ;  /* 0x00000003090f8836 */ /* 0x000fe20000000000 */
[----:B------:R0:W-:Y:S01]  /*24e0*/  @!P0 STG.E.U16 desc[UR6][R10.64+0xc8], RZ ;  /* 0x0000c8ff0a008986 */ /* 0x0001e2000c101506 */
[----:B------:R-:W-:-:S03]  /*24f0*/  @!P0 IMAD.MOV.U32 R17, RZ, RZ, R3 ;  /* 0x000000ffff118224 */ /* 0x000fc600078e0003 */
[----:B------:R0:W-:Y:S01]  /*2500*/  @!P0 STG.E.U16 desc[UR6][R10.64+0xcc], R15 ;  /* 0x0000cc0f0a008986 */ /* 0x0001e2000c101506 */
[----:B------:R-:W-:Y:S05]  /*2510*/  @!P0 BRA `(.L_x_657) ;  /* 0x0000000c00908947 */ /* 0x000fea0003800000 */
[----:B------:R-:W-:Y:S01]  /*2520*/  IADD3 R14, P0, PT, R10, R19, RZ ;  /* 0x000000130a0e7210 */ /* 0x000fe20007f1e0ff */
[----:B------:R-:W-:-:S04]  /*2530*/  VIADD R17, R3, 0x1 ;  /* 0x0000000103117836 */ /* 0x000fc80000000000 */
[----:B0-----:R-:W-:Y:S01]  /*2540*/  IMAD.X R15, RZ, RZ, R11, P0 ;  /* 0x000000ffff0f7224 */ /* 0x001fe200000e060b */
        /* <DEDUP_REMOVED lines=14> */
[----:B------:R-:W2:Y:S04]  /*2630*/  LDG.E.U16 R27, desc[UR6][R14.64+0xd8] ;  /* 0x0000d8060e1b7981 */ /* 0x000ea8000c1e1500 */
[----:B--2---:R2:W-:Y:S04]  /*2640*/  STG.E.U16 desc[UR6][R10.64+0xa], R27 ;  /* 0x00000a1b0a007986 */ /* 0x0045e8000c101506 */
[----:B0-----:R-:W3:Y:S04]  /*2650*/  LDG.E.U16 R3, desc[UR6][R14.64+0xda] ;  /* 0x0000da060e037981 */ /* 0x001ee8000c1e1500 */
[----:B---3--:R0:W-:Y:S04]  /*2660*/  STG.E.U16 desc[UR6][R10.64+0xc], R3 ;  /* 0x00000c030a007986 */ /* 0x0081e8000c101506 */
        /* <DEDUP_REMOVED lines=8> */
[----:B------:R-:W3:Y:S04]  /*26f0*/  LDG.E.U16 R27, desc[UR6][R14.64+0xe4] ;  /* 0x0000e4060e1b7981 */ /* 0x000ee8000c1e1500 */
[----:B---3--:R3:W-:Y:S04]  /*2700*/  STG.E.U16 desc[UR6][R10.64+0x16], R27 ;  /* 0x0000161b0a007986 */ /* 0x0087e8000c101506 */
[----:B0-----:R-:W4:Y:S04]  /*2710*/  LDG.E.U16 R3, desc[UR6][R14.64+0xe6] ;  /* 0x0000e6060e037981 */ /* 0x001f28000c1e1500 */
[----:B----4-:R0:W-:Y:S04]  /*2720*/  STG.E.U16 desc[UR6][R10.64+0x18], R3 ;  /* 0x000018030a007986 */ /* 0x0101e8000c101506 */
        /* <DEDUP_REMOVED lines=8> */
[----:B------:R-:W4:Y:S04]  /*27b0*/  LDG.E.U16 R27, desc[UR6][R14.64+0xf0] ;  /* 0x0000f0060e1b7981 */ /* 0x000f28000c1e1500 */
[----:B----4-:R4:W-:Y:S04]  /*27c0*/  STG.E.U16 desc[UR6][R10.64+0x22], R27 ;  /* 0x0000221b0a007986 */ /* 0x0109e8000c101506 */
[----:B0-----:R-:W5:Y:S04]  /*27d0*/  LDG.E.U16 R3, desc[UR6][R14.64+0xf2] ;  /* 0x0000f2060e037981 */ /* 0x001f68000c1e1500 */
[----:B-----5:R0:W-:Y:S04]  /*27e0*/  STG.E.U16 desc[UR6][R10.64+0x24], R3 ;  /* 0x000024030a007986 */ /* 0x0201e8000c101506 */
        /* <DEDUP_REMOVED lines=155> */
[----:B--2---:R-:W-:Y:S04]  /*31a0*/  STG.E.U16 desc[UR6][R10.64+0xc0], R3 ;  /* 0x0000c0030a007986 */ /* 0x004fe8000c101506 */
[----:B------:R-:W2:Y:S04]  /*31b0*/  LDG.E.U16 R19, desc[UR6][R14.64+0x190] ;  /* 0x000190060e137981 */ /* 0x000ea8000c1e1500 */
[----:B--2---:R0:W-:Y:S04]  /*31c0*/  STG.E.U16 desc[UR6][R10.64+0xc2], R19 ;  /* 0x0000c2130a007986 */ /* 0x0041e8000c101506 */
[----:B------:R-:W2:Y:S04]  /*31d0*/  LDG.E.U16 R21, desc[UR6][R14.64+0x192] ;  /* 0x000192060e157981 */ /* 0x000ea8000c1e1500 */
[----:B--2---:R2:W-:Y:S04]  /*31e0*/  STG.E.U16 desc[UR6][R10.64+0xc4], R21 ;  /* 0x0000c4150a007986 */ /* 0x0045e8000c101506 */
[----:B---3--:R-:W3:Y:S04]  /*31f0*/  LDG.E.U16 R23, desc[UR6][R14.64+0x194] ;  /* 0x000194060e177981 */ /* 0x008ee8000c1e1500 */
[----:B---3--:R2:W-:Y:S04]  /*3200*/  STG.E.U16 desc[UR6][R10.64+0xc6], R23 ;  /* 0x0000c6170a007986 */ /* 0x0085e8000c101506 */
[----:B----4-:R-:W3:Y:S04]  /*3210*/  LDG.E.U16 R25, desc[UR6][R14.64+0x196] ;  /* 0x000196060e197981 */ /* 0x010ee8000c1e1500 */
[----:B---3--:R2:W-:Y:S04]  /*3220*/  STG.E.U16 desc[UR6][R10.64+0xc8], R25 ;  /* 0x0000c8190a007986 */ /* 0x0085e8000c101506 */
[----:B-----5:R-:W3:Y:S01]  /*3230*/  LDG.E.U16 R27, desc[UR6][R14.64+0x198] ;  /* 0x000198060e1b7981 */ /* 0x020ee2000c1e1500 */
[----:B------:R-:W-:-:S02]  /*3240*/  IMAD.MOV.U32 R16, RZ, RZ, 0x2 ;  /* 0x00000002ff107424 */ /* 0x000fc400078e00ff */
[----:B0-----:R-:W-:Y:S01]  /*3250*/  VIADD R19, R9, 0x3 ;  /* 0x0000000309137836 */ /* 0x001fe20000000000 */
[----:B---3--:R2:W-:Y:S04]  /*3260*/  STG.E.U16 desc[UR6][R10.64+0xca], R27 ;  /* 0x0000ca1b0a007986 */ /* 0x0085e8000c101506 */
[----:B------:R0:W3:Y:S04]  /*3270*/  LDG.E.U16 R3, desc[UR6][R14.64+0x19a] ;  /* 0x00019a060e037981 */ /* 0x0000e8000c1e1500 */
[----:B------:R2:W-:Y:S01]  /*3280*/  STG.E.U16 desc[UR6][R10.64+0xc8], RZ ;  /* 0x0000c8ff0a007986 */ /* 0x0005e2000c101506 */
[----:B0-----:R-:W-:-:S05]  /*3290*/  PRMT R15, R16, 0x7610, R15 ;  /* 0x00007610100f7816 */ /* 0x001fca000000000f */
[----:B------:R2:W-:Y:S04]  /*32a0*/  STG.E.U8 desc[UR6][R10.64+0xca], R15 ;  /* 0x0000ca0f0a007986 */ /* 0x0005e8000c101106 */
[----:B---3--:R2:W-:Y:S04]  /*32b0*/  STG.E.U16 desc[UR6][R10.64+0xcc], R3 ;  /* 0x0000cc030a007986 */ /* 0x0085e8000c101506 */
[----:B------:R2:W-:Y:S01]  /*32c0*/  STG.E.U16 desc[UR6][R10.64+0xcc], R19 ;  /* 0x0000cc130a007986 */ /* 0x0005e2000c101506 */
[----:B------:R-:W-:Y:S05]  /*32d0*/  BRA `(.L_x_657) ;  /* 0x0000000000207947 */ /* 0x000fea0003800000 */
.L_x_638:
[----:B------:R-:W-:Y:S05]  /*32e0*/  BSYNC.RELIABLE B3 ;  /* 0x0000000000037941 */ /* 0x000fea0003800100 */
.L_x_637:
[C---:B------:R-:W-:Y:S01]  /*32f0*/  LOP3.LUT R15, R16.reuse, 0xffff, RZ, 0xc0, !PT ;  /* 0x0000ffff100f7812 */ /* 0x040fe200078ec0ff */
[----:B------:R-:W-:Y:S02]  /*3300*/  VIADD R19, R16, 0x1 ;  /* 0x0000000110137836 */ /* 0x000fe40000000000 */
[----:B------:R-:W-:Y:S01]  /*3310*/  IMAD.MOV.U32 R17, RZ, RZ, R3 ;  /* 0x000000ffff117224 */ /* 0x000fe200078e0003 */
[----:B------:R-:W-:Y:S02]  /*3320*/  IADD3 R14, P0, PT, R10, R15, RZ ;  /* 0x0000000f0a0e7210 */ /* 0x000fe40007f1e0ff */
[----:B------:R3:W-:Y:S03]  /*3330*/  STG.E.U16 desc[UR6][R10.64+0xc8], R19 ;  /* 0x0000c8130a007986 */ /* 0x0007e6000c101506 */
[----:B------:R-:W-:-:S05]  /*3340*/  IMAD.X R15, RZ, RZ, R11, P0 ;  /* 0x000000ffff0f7224 */ /* 0x000fca00000e060b */
[----:B------:R3:W-:Y:S03]  /*3350*/  STG.E.U8 desc[UR6][R14.64], R18 ;  /* 0x000000120e007986 */ /* 0x0007e6000c101106 */
.L_x_657:
[----:B------:R-:W-:Y:S05]  /*3360*/  BSYNC.RECONVERGENT B2 ;  /* 0x0000000000027941 */ /* 0x000fea0003800200 */
.L_x_636:
[C---:B--2---:R-:W-:Y:S02]  /*3370*/  VIADD R3, R9.reuse, 0x5 ;  /* 0x0000000509037836 */ /* 0x044fe40000000000 */
[----:B------:R-:W-:-:S03]  /*3380*/  VIADD R9, R9, 0x3 ;  /* 0x0000000309097836 */ /* 0x000fc60000000000 */
[----:B------:R-:W-:-:S13]  /*3390*/  ISETP.GE.AND P0, PT, R3, R0, PT ;  /* 0x000000000300720c */ /* 0x000fda0003f06270 */
[----:B------:R-:W-:Y:S05]  /*33a0*/  @!P0 BRA `(.L_x_658) ;  /* 0xffffffe800088947 */ /* 0x000fea000383ffff */
[----:B------:R-:W-:Y:S05]  /*33b0*/  BSYNC.RELIABLE B0 ;  /* 0x0000000000007941 */ /* 0x000fea0003800100 */
.L_x_626:
[----:B------:R2:W5:Y:S01]  /*33c0*/  LDG.E.U16 R16, desc[UR6][R10.64+0xc8] ;  /* 0x0000c8060a107981 */ /* 0x000562000c1e1500 */
[----:B------:R-:W-:-:S07]  /*33d0*/  IMAD.MOV.U32 R3, RZ, RZ, R17 ;  /* 0x000000ffff037224 */ /* 0x000fce00078e0011 */
.L_x_625:
[----:B------:R-:W-:Y:S05]  /*33e0*/  BSYNC.RECONVERGENT B1 ;  /* 0x0000000000017941 */ /* 0x000fea0003800200 */
.L_x_624:
[----:B------:R-:W-:Y:S05]  /*33f0*/  WARPSYNC.ALL ;  /* 0x0000000000007948 */ /* 0x000fea0003800000 */
[----:B0--3-5:R-:W-:Y:S01]  /*3400*/  LOP3.LUT R15, R16, 0xffff, RZ, 0xc0, !PT ;  /* 0x0000ffff100f7812 */ /* 0x029fe200078ec0ff */
[----:B------:R-:W-:Y:S01]  /*3410*/  IMAD.MOV.U32 R9, RZ, RZ, 0x3 ;  /* 0x00000003ff097424 */ /* 0x000fe200078e00ff */
[----:B------:R-:W-:Y:S01]  /*3420*/  BSSY.RECONVERGENT B1, `(.L_x_659) ;  /* 0x0000192000017945 */ /* 0x000fe20003800200 */
[----:B------:R-:W-:Y:S01]  /*3430*/  IMAD.MOV.U32 R17, RZ, RZ, 0x2 ;  /* 0x00000002ff117424 */ /* 0x000fe200078e00ff */
[----:B------:R-:W-:Y:S02]  /*3440*/  ISETP.GE.U32.AND P0, PT, R15, 0x14, PT ;  /* 0x000000140f00780c */ /* 0x000fe40003f06070 */
[----:B------:R-:W-:-:S11]  /*3450*/  PRMT R16, RZ, 0x7610, R16 ;  /* 0x00007610ff107816 */ /* 0x000fd60000000010 */
[----:B------:R-:W-:Y:S01]  /*3460*/  @P0 IADD3 R14, P1, PT, R10, R15, RZ ;  /* 0x0000000f0a0e0210 */ /* 0x000fe20007f3e0ff */
[----:B------:R-:W-:-:S04]  /*3470*/  @P0 VIADD R3, R3, 0x1 ;  /* 0x0000000103030836 */ /* 0x000fc80000000000 */
[----:B------:R-:W-:Y:S02]  /*3480*/  @P0 IMAD.X R15, RZ, RZ, R11, P1 ;  /* 0x000000ffff0f0224 */ /* 0x000fe400008e060b */
        /* <DEDUP_REMOVED lines=10> */
.L_x_693:
        /* <DEDUP_REMOVED lines=22> */
.L_x_664:
[----:B------:R-:W-:-:S05]  /*3690*/  VIADD R17, R17, 0xffffffac ;  /* 0xffffffac11117836 */ /* 0x000fca0000000000 */
[----:B------:R-:W-:-:S04]  /*36a0*/  LOP3.LUT R17, R17, 0xffff, RZ, 0xc0, !PT ;  /* 0x0000ffff11117812 */ /* 0x000fc800078ec0ff */
[----:B------:R-:W-:-:S13]  /*36b0*/  ISETP.GE.U32.AND P1, PT, R17, 0x2, PT ;  /* 0x000000021100780c */ /* 0x000fda0003f26070 */
[----:B------:R-:W-:Y:S05]  /*36c0*/  @!P1 BRA `(.L_x_669) ;  /* 0x0000000000449947 */ /* 0x000fea0003800000 */
[----:B------:R-:W-:Y:S05]  /*36d0*/  BRA `(.L_x_668) ;  /* 0x0000000000487947 */ /* 0x000fea0003800000 */
.L_x_663:
        /* <DEDUP_REMOVED lines=8> */
.L_x_667:
[----:B------:R-:W-:Y:S01]  /*3760*/  IMAD.MOV.U32 R20, RZ, RZ, 0x20 ;  /* 0x00000020ff147424 */ /* 0x000fe200078e00ff */
[----:B------:R-:W-:Y:S06]  /*3770*/  BRA `(.L_x_665) ;  /* 0x0000000000287947 */ /* 0x000fec0003800000 */
.L_x_666:
[----:B------:R-:W-:Y:S01]  /*3780*/  IMAD.MOV.U32 R20, RZ, RZ, 0x10 ;  /* 0x00000010ff147424 */ /* 0x000fe200078e00ff */
[----:B------:R-:W-:Y:S06]  /*3790*/  BRA `(.L_x_665) ;  /* 0x0000000000207947 */ /* 0x000fec0003800000 */
.L_x_670:
[----:B------:R-:W-:-:S05]  /*37a0*/  VIADD R17, R17, 0xffffff8c ;  /* 0xffffff8c11117836 */ /* 0x000fca0000000000 */
[----:B------:R-:W-:-:S04]  /*37b0*/  LOP3.LUT R17, R17, 0xffff, RZ, 0xc0, !PT ;  /* 0x0000ffff11117812 */ /* 0x000fc800078ec0ff */
[----:B------:R-:W-:-:S13]  /*37c0*/  ISETP.GT.U32.AND P1, PT, R17, 0x1, PT ;  /* 0x000000011100780c */ /* 0x000fda0003f24070 */
[----:B------:R-:W-:Y:S05]  /*37d0*/  @P1 BRA `(.L_x_668) ;  /* 0x0000000000081947 */ /* 0x000fea0003800000 */
.L_x_669:
[----:B------:R-:W-:Y:S01]  /*37e0*/  IMAD.MOV.U32 R20, RZ, RZ, 0x30 ;  /* 0x00000030ff147424 */ /* 0x000fe200078e00ff */
[----:B------:R-:W-:Y:S06]  /*37f0*/  BRA `(.L_x_665) ;  /* 0x0000000000087947 */ /* 0x000fec0003800000 */
.L_x_668:
[----:B------:R-:W-:Y:S01]  /*3800*/  PLOP3.LUT P0, PT, PT, PT, PT, 0x80, 0x8 ;  /* 0x000000000008781c */ /* 0x000fe20003f0f070 */
[----:B------:R-:W-:-:S12]  /*3810*/  IMAD.MOV.U32 R20, RZ, RZ, -0x10 ;  /* 0xfffffff0ff147424 */ /* 0x000fd800078e00ff */
.L_x_665:
[----:B------:R-:W-:Y:S05]  /*3820*/  BSYNC.RECONVERGENT B2 ;  /* 0x0000000000027941 */ /* 0x000fea0003800200 */
.L_x_662:
        /* <DEDUP_REMOVED lines=19> */
.L_x_676:
[----:B------:R-:W-:-:S05]  /*3960*/  VIADD R17, R19, 0xffffffac ;  /* 0xffffffac13117836 */ /* 0x000fca0000000000 */
[----:B------:R-:W-:-:S04]  /*3970*/  LOP3.LUT R17, R17, 0xffff, RZ, 0xc0, !PT ;  /* 0x0000ffff11117812 */ /* 0x000fc800078ec0ff */
[----:B------:R-:W-:-:S13]  /*3980*/  ISETP.GE.U32.AND P1, PT, R17, 0x2, PT ;  /* 0x000000021100780c */ /* 0x000fda0003f26070 */
[----:B------:R-:W-:Y:S05]  /*3990*/  @!P1 BRA `(.L_x_681) ;  /* 0x0000000000449947 */ /* 0x000fea0003800000 */
[----:B------:R-:W-:Y:S05]  /*39a0*/  BRA `(.L_x_680) ;  /* 0x0000000000487947 */ /* 0x000fea0003800000 */
.L_x_675:
        /* <DEDUP_REMOVED lines=8> */
.L_x_679:
[----:B------:R-:W-:Y:S01]  /*3a30*/  IMAD.MOV.U32 R17, RZ, RZ, 0x8 ;  /* 0x00000008ff117424 */ /* 0x000fe200078e00ff */
[----:B------:R-:W-:Y:S06]  /*3a40*/  BRA `(.L_x_677) ;  /* 0x0000000000287947 */ /* 0x000fec0003800000 */
.L_x_678:
[----:B------:R-:W-:Y:S01]  /*3a50*/  IMAD.MOV.U32 R17, RZ, RZ, 0x4 ;  /* 0x00000004ff117424 */ /* 0x000fe200078e00ff */
[----:B------:R-:W-:Y:S06]  /*3a60*/  BRA `(.L_x_677) ;  /* 0x0000000000207947 */ /* 0x000fec0003800000 */
.L_x_682:
[----:B------:R-:W-:-:S05]  /*3a70*/  VIADD R17, R19, 0xffffff8c ;  /* 0xffffff8c13117836 */ /* 0x000fca0000000000 */
[----:B------:R-:W-:-:S04]  /*3a80*/  LOP3.LUT R17, R17, 0xffff, RZ, 0xc0, !PT ;  /* 0x0000ffff11117812 */ /* 0x000fc800078ec0ff */
[----:B------:R-:W-:-:S13]  /*3a90*/  ISETP.GT.U32.AND P1, PT, R17, 0x1, PT ;  /* 0x000000011100780c */ /* 0x000fda0003f24070 */
[----:B------:R-:W-:Y:S05]  /*3aa0*/  @P1 BRA `(.L_x_680) ;  /* 0x0000000000081947 */ /* 0x000fea0003800000 */
.L_x_681:
[----:B------:R-:W-:Y:S01]  /*3ab0*/  IMAD.MOV.U32 R17, RZ, RZ, 0xc ;  /* 0x0000000cff117424 */ /* 0x000fe200078e00ff */
[----:B------:R-:W-:Y:S06]  /*3ac0*/  BRA `(.L_x_677) ;  /* 0x0000000000087947 */ /* 0x000fec0003800000 */
.L_x_680:
[----:B------:R-:W-:Y:S01]  /*3ad0*/  PLOP3.LUT P0, PT, PT, PT, PT, 0x80, 0x8 ;  /* 0x000000000008781c */ /* 0x000fe20003f0f070 */
[----:B------:R-:W-:-:S12]  /*3ae0*/  IMAD.MOV.U32 R17, RZ, RZ, -0x4 ;  /* 0xfffffffcff117424 */ /* 0x000fd800078e00ff */
.L_x_677:
[----:B------:R-:W-:Y:S05]  /*3af0*/  BSYNC.RECONVERGENT B4 ;  /* 0x0000000000047941 */ /* 0x000fea0003800200 */
.L_x_674:
        /* <DEDUP_REMOVED lines=17> */
.L_x_685:
[----:B------:R-:W-:-:S05]  /*3c10*/  VIADD R14, R14, 0xffffffac ;  /* 0xffffffac0e0e7836 */ /* 0x000fca0000000000 */
[----:B------:R-:W-:-:S04]  /*3c20*/  LOP3.LUT R14, R14, 0xffff, RZ, 0xc0, !PT ;  /* 0x0000ffff0e0e7812 */ /* 0x000fc800078ec0ff */
[----:B------:R-:W-:-:S13]  /*3c30*/  ISETP.GE.U32.AND P1, PT, R14, 0x2, PT ;  /* 0x000000020e00780c */ /* 0x000fda0003f26070 */
[----:B------:R-:W-:Y:S05]  /*3c40*/  @!P1 BRA `(.L_x_690) ;  /* 0x0000000000449947 */ /* 0x000fea0003800000 */
[----:B------:R-:W-:Y:S05]  /*3c50*/  BRA `(.L_x_689) ;  /* 0x0000000000487947 */ /* 0x000fea0003800000 */
.L_x_684:
        /* <DEDUP_REMOVED lines=8> */
.L_x_688:
[----:B------:R-:W-:Y:S01]  /*3ce0*/  IMAD.MOV.U32 R17, RZ, RZ, 0x2 ;  /* 0x00000002ff117424 */ /* 0x000fe200078e00ff */
[----:B------:R-:W-:Y:S06]  /*3cf0*/  BRA `(.L_x_686) ;  /* 0x0000000000287947 */ /* 0x000fec0003800000 */
.L_x_687:
[----:B------:R-:W-:Y:S01]  /*3d00*/  IMAD.MOV.U32 R17, RZ, RZ, 0x1 ;  /* 0x00000001ff117424 */ /* 0x000fe200078e00ff */
[----:B------:R-:W-:Y:S06]  /*3d10*/  BRA `(.L_x_686) ;  /* 0x0000000000207947 */ /* 0x000fec0003800000 */
.L_x_691:
[----:B------:R-:W-:-:S05]  /*3d20*/  VIADD R14, R14, 0xffffff8c ;  /* 0xffffff8c0e0e7836 */ /* 0x000fca0000000000 */
[----:B------:R-:W-:-:S04]  /*3d30*/  LOP3.LUT R14, R14, 0xffff, RZ, 0xc0, !PT ;  /* 0x0000ffff0e0e7812 */ /* 0x000fc800078ec0ff */
[----:B------:R-:W-:-:S13]  /*3d40*/  ISETP.GT.U32.AND P1, PT, R14, 0x1, PT ;  /* 0x000000010e00780c */ /* 0x000fda0003f24070 */
[----:B------:R-:W-:Y:S05]  /*3d50*/  @P1 BRA `(.L_x_689) ;  /* 0x0000000000081947 */ /* 0x000fea0003800000 */
.L_x_690:
[----:B------:R-:W-:Y:S01]  /*3d60*/  IMAD.MOV.U32 R17, RZ, RZ, 0x3 ;  /* 0x00000003ff117424 */ /* 0x000fe200078e00ff */
[----:B------:R-:W-:Y:S06]  /*3d70*/  BRA `(.L_x_686) ;  /* 0x0000000000087947 */ /* 0x000fec0003800000 */
.L_x_689:
[----:B------:R-:W-:Y:S01]  /*3d80*/  PLOP3.LUT P0, PT, PT, PT, PT, 0x80, 0x8 ;  /* 0x000000000008781c */ /* 0x000fe20003f0f070 */
[----:B------:R-:W-:-:S12]  /*3d90*/  IMAD.MOV.U32 R17, RZ, RZ, -0x1 ;  /* 0xffffffffff117424 */ /* 0x000fd800078e00ff */
.L_x_686:
[----:B------:R-:W-:Y:S05]  /*3da0*/  BSYNC.RECONVERGENT B4 ;  /* 0x0000000000047941 */ /* 0x000fea0003800200 */
.L_x_683:
        /* <DEDUP_REMOVED lines=15> */
[----:B--2---:R-:W-:Y:S01]  /*3ea0*/  IMAD.X R15, RZ, RZ, R11, P0 ;  /* 0x000000ffff0f7224 */ /* 0x004fe200000e060b */
[----:B------:R-:W-:-:S04]  /*3eb0*/  ISETP.GT.AND P0, PT, R3, 0x4, PT ;  /* 0x000000040300780c */ /* 0x000fc80003f04270 */
[----:B------:R3:W-:Y:S09]  /*3ec0*/  STG.E.U8 desc[UR6][R14.64], RZ ;  /* 0x000000ff0e007986 */ /* 0x0007f2000c101106 */
[----:B------:R-:W-:Y:S05]  /*3ed0*/  @P0 BRA `(.L_x_692) ;  /* 0x0000000c00780947 */ /* 0x000fea0003800000 */
[----:B---3--:R-:W-:-:S05]  /*3ee0*/  IMAD.WIDE R14, R3, 0xce, R4 ;  /* 0x000000ce030e7825 */ /* 0x008fca00078e0204 */
        /* <DEDUP_REMOVED lines=213> */
.L_x_673:
[----:B------:R-:W-:Y:S05]  /*4c40*/  BSYNC.RELIABLE B3 ;  /* 0x0000000000037941 */ /* 0x000fea0003800100 */
.L_x_672:
[C---:B------:R-:W-:Y:S01]  /*4c50*/  LOP3.LUT R15, R16.reuse, 0xffff, RZ, 0xc0, !PT ;  /* 0x0000ffff100f7812 */ /* 0x040fe200078ec0ff */
[----:B------:R-:W-:Y:S02]  /*4c60*/  VIADD R19, R16, 0x1 ;  /* 0x0000000110137836 */ /* 0x000fe40000000000 */
[----:B------:R-:W-:Y:S01]  /*4c70*/  IMAD.MOV.U32 R17, RZ, RZ, R3 ;  /* 0x000000ffff117224 */ /* 0x000fe200078e0003 */
[----:B------:R-:W-:Y:S02]  /*4c80*/  IADD3 R14, P0, PT, R10, R15, RZ ;  /* 0x0000000f0a0e7210 */ /* 0x000fe40007f1e0ff */
[----:B------:R0:W-:Y:S03]  /*4c90*/  STG.E.U16 desc[UR6][R10.64+0xc8], R19 ;  /* 0x0000c8130a007986 */ /* 0x0001e6000c101506 */
[----:B------:R-:W-:-:S05]  /*4ca0*/  IMAD.X R15, RZ, RZ, R11, P0 ;  /* 0x000000ffff0f7224 */ /* 0x000fca00000e060b */
[----:B------:R0:W-:Y:S03]  /*4cb0*/  STG.E.U8 desc[UR6][R14.64], R18 ;  /* 0x000000120e007986 */ /* 0x0001e6000c101106 */
.L_x_692:
[----:B------:R-:W-:Y:S05]  /*4cc0*/  BSYNC.RECONVERGENT B2 ;  /* 0x0000000000027941 */ /* 0x000fea0003800200 */
.L_x_671:
[C---:B--2---:R-:W-:Y:S02]  /*4cd0*/  VIADD R3, R9.reuse, 0x5 ;  /* 0x0000000509037836 */ /* 0x044fe40000000000 */
[----:B------:R-:W-:-:S03]  /*4ce0*/  VIADD R9, R9, 0x3 ;  /* 0x0000000309097836 */ /* 0x000fc60000000000 */
[----:B------:R-:W-:-:S13]  /*4cf0*/  ISETP.GE.AND P0, PT, R3, R0, PT ;  /* 0x000000000300720c */ /* 0x000fda0003f06270 */
[----:B------:R-:W-:Y:S05]  /*4d00*/  @!P0 BRA `(.L_x_693) ;  /* 0xffffffe800088947 */ /* 0x000fea000383ffff */
[----:B------:R-:W-:Y:S05]  /*4d10*/  BSYNC.RELIABLE B0 ;  /* 0x0000000000007941 */ /* 0x000fea0003800100 */
.L_x_661:
[----:B------:R2:W5:Y:S01]  /*4d20*/  LDG.E.U16 R16, desc[UR6][R10.64+0xc8] ;  /* 0x0000c8060a107981 */ /* 0x000562000c1e1500 */
[----:B------:R-:W-:-:S07]  /*4d30*/  IMAD.MOV.U32 R3, RZ, RZ, R17 ;  /* 0x000000ffff037224 */ /* 0x000fce00078e0011 */
.L_x_660:
[----:B------:R-:W-:Y:S05]  /*4d40*/  BSYNC.RECONVERGENT B1 ;  /* 0x0000000000017941 */ /* 0x000fea0003800200 */
.L_x_659:
[----:B------:R-:W-:Y:S05]  /*4d50*/  WARPSYNC.ALL ;  /* 0x0000000000007948 */ /* 0x000fea0003800000 */
[----:B-1---5:R-:W-:Y:S01]  /*4d60*/  LOP3.LUT R5, R16, 0xffff, RZ, 0xc0, !PT ;  /* 0x0000ffff10057812 */ /* 0x022fe200078ec0ff */
[----:B------:R-:W-:Y:S03]  /*4d70*/  BSSY.RECONVERGENT B2, `(.L_x_694) ;  /* 0x000011e000027945 */ /* 0x000fe60003800200 */
[----:B------:R-:W-:-:S13]  /*4d80*/  ISETP.GE.U32.AND P0, PT, R5, 0x14, PT ;  /* 0x000000140500780c */ /* 0x000fda0003f06070 */
[----:B------:R-:W-:Y:S01]  /*4d90*/  @P0 IADD3 R4, P1, PT, R10, R5, RZ ;  /* 0x000000050a040210 */ /* 0x000fe20007f3e0ff */
[----:B------:R-:W-:-:S04]  /*4da0*/  @P0 VIADD R3, R3, 0x1 ;  /* 0x0000000103030836 */ /* 0x000fc80000000000 */
[----:B------:R-:W-:-:S05]  /*4db0*/  @P0 IMAD.X R5, RZ, RZ, R11, P1 ;  /* 0x000000ffff050224 */ /* 0x000fca00008e060b */
[----:B------:R1:W-:Y:S01]  /*4dc0*/  @P0 STG.E.U8 desc[UR6][R4.64], RZ ;  /* 0x000000ff04000986 */ /* 0x0003e2000c101106 */
[----:B------:R-:W-:-:S13]  /*4dd0*/  ISETP.GT.AND P0, PT, R3, 0x5, PT ;  /* 0x000000050300780c */ /* 0x000fda0003f04270 */
[----:B-1----:R-:W-:Y:S05]  /*4de0*/  @P0 BRA `(.L_x_695) ;  /* 0x0000001000580947 */ /* 0x002fea0003800000 */
[----:B------:R-:W0:Y:S01]  /*4df0*/  LDC.64 R4, c[0x0][0x3a0] ;  /* 0x0000e800ff047b82 */ /* 0x000e220000000a00 */
[----:B------:R-:W-:Y:S02]  /*4e00*/  IMAD.MOV.U32 R16, RZ, RZ, RZ ;  /* 0x000000ffff107224 */ /* 0x000fe400078e00ff */
[----:B0-----:R-:W-:-:S03]  /*4e10*/  IMAD.WIDE R8, R8, 0xce, R4 ;  /* 0x000000ce08087825 */ /* 0x001fc600078e0204 */
[----:B------:R-:W-:-:S05]  /*4e20*/  IADD3 R4, P0, PT, R8, 0xce, RZ ;  /* 0x000000ce08047810 */ /* 0x000fca0007f1e0ff */
[----:B------:R-:W-:-:S08]  /*4e30*/  IMAD.X R5, RZ, RZ, R9, P0 ;  /* 0x000000ffff057224 */ /* 0x000fd000000e0609 */
.L_x_748:
[----:B------:R-:W-:Y:S01]  /*4e40*/  LOP3.LUT R17, RZ, R16, RZ, 0x33, !PT ;  /* 0x00000010ff117212 */ /* 0x000fe200078e33ff */
[----:B--2---:R-:W-:Y:S01]  /*4e50*/  IMAD.WIDE R10, R3, 0xce, R8 ;  /* 0x000000ce030a7825 */ /* 0x004fe200078e0208 */
[----:B------:R-:W-:Y:S01]  /*4e60*/  BSSY.RECONVERGENT B1, `(.L_x_696) ;  /* 0x0000104000017945 */ /* 0x000fe20003800200 */
[----:B------:R-:W-:Y:S02]  /*4e70*/  PRMT R18, RZ, 0x7610, R18 ;  /* 0x00007610ff127816 */ /* 0x000fe40000000012 */
[----:B------:R-:W-:Y:S01]  /*4e80*/  IMAD.IADD R19, R0, 0x1, R17 ;  /* 0x0000000100137824 */ /* 0x000fe200078e0211 */
[----:B------:R0:W-:Y:S04]  /*4e90*/  STG.E.U16 desc[UR6][R10.64+0xc8], RZ ;  /* 0x0000c8ff0a007986 */ /* 0x0001e8000c101506 */
[----:B------:R0:W-:Y:S01]  /*4ea0*/  STG.E.U8 desc[UR6][R10.64+0xca], R17 ;  /* 0x0000ca110a007986 */ /* 0x0001e2000c101106 */
[----:B------:R-:W-:-:S03]  /*4eb0*/  ISETP.GE.AND P0, PT, R19, 0x2, PT ;  /* 0x000000021300780c */ /* 0x000fc60003f06270 */
[----:B------:R0:W-:Y:S10]  /*4ec0*/  STG.E.U16 desc[UR6][R10.64+0xcc], R19 ;  /* 0x0000cc130a007986 */ /* 0x0001f4000c101506 */
[----:B------:R-:W-:Y:S05]  /*4ed0*/  @!P0 BRA `(.L_x_697) ;  /* 0x0000000c00f08947 */ /* 0x000fea0003800000 */
[----:B------:R-:W-:Y:S01]  /*4ee0*/  BSSY.RELIABLE B0, `(.L_x_698) ;  /* 0x00000f9000007945 */ /* 0x000fe20003800100 */
[----:B------:R-:W-:-:S07]  /*4ef0*/  IMAD.MOV.U32 R20, RZ, RZ, R3 ;  /* 0x000000ffff147224 */ /* 0x000fce00078e0003 */
.L_x_747:
[----:B--2---:R-:W2:Y:S01]  /*4f00*/  LDG.E.U16 R18, desc[UR6][R10.64+0xc8] ;  /* 0x0000c8060a127981 */ /* 0x004ea2000c1e1500 */
[----:B------:R-:W-:Y:S01]  /*4f10*/  IMAD.MOV.U32 R3, RZ, RZ, R20 ;  /* 0x000000ffff037224 */ /* 0x000fe200078e0014 */
[----:B--2---:R-:W-:-:S13]  /*4f20*/  ISETP.GT.U32.AND P0, PT, R18, 0xc6, PT ;  /* 0x000000c61200780c */ /* 0x004fda0003f04070 */
[----:B------:R-:W-:Y:S05]  /*4f30*/  @P0 BREAK.RELIABLE B0 ;  /* 0x0000000000000942 */ /* 0x000fea0003800100 */
[----:B-1-34-:R-:W-:Y:S05]  /*4f40*/  @P0 BRA `(.L_x_697) ;  /* 0x0000000c00d40947 */ /* 0x01afea0003800000 */
[----:B---3--:R-:W-:-:S05]  /*4f50*/  IADD3 R14, P0, PT, R19, R12, RZ ;  /* 0x0000000c130e7210 */ /* 0x008fca0007f1e0ff */
[----:B------:R-:W-:-:S05]  /*4f60*/  IMAD.X R15, RZ, RZ, R2, P0 ;  /* 0x000000ffff0f7224 */ /* 0x000fca00000e0602 */
[----:B------:R-:W2:Y:S01]  /*4f70*/  LDG.E.U8 R14, desc[UR6][R14.64] ;  /* 0x000000060e0e7981 */ /* 0x000ea2000c1e1100 */
[----:B------:R-:W-:Y:S01]  /*4f80*/  BSSY.RECONVERGENT B3, `(.L_x_699) ;  /* 0x0000021000037945 */ /* 0x000fe20003800200 */
[----:B------:R-:W-:Y:S01]  /*4f90*/  IMAD.MOV.U32 R20, RZ, RZ, 0x54 ;  /* 0x00000054ff147424 */ /* 0x000fe200078e00ff */
[----:B--2---:R-:W-:-:S13]  /*4fa0*/  ISETP.GT.AND P0, PT, R14, 0x60, PT ;  /* 0x000000600e00780c */ /* 0x004fda0003f04270 */
[----:B------:R-:W-:Y:S05]  /*4fb0*/  @!P0 BRA `(.L_x_700) ;  /* 0x0000000000308947 */ /* 0x000fea0003800000 */
[----:B------:R-:W-:-:S13]  /*4fc0*/  ISETP.GT.AND P0, PT, R14, 0x66, PT ;  /* 0x000000660e00780c */ /* 0x000fda0003f04270 */
[----:B------:R-:W-:Y:S05]  /*4fd0*/  @P0 BRA `(.L_x_701) ;  /* 0x0000000000140947 */ /* 0x000fea0003800000 */
[----:B------:R-:W-:-:S13]  /*4fe0*/  ISETP.NE.AND P0, PT, R14, 0x61, PT ;  /* 0x000000610e00780c */ /* 0x000fda0003f05270 */
[----:B------:R-:W-:Y:S05]  /*4ff0*/  @!P0 BRA `(.L_x_702) ;  /* 0x0000000000648947 */ /* 0x000fea0003800000 */
[----:B------:R-:W-:-:S13]  /*5000*/  ISETP.NE.AND P0, PT, R14, 0x63, PT ;  /* 0x000000630e00780c */ /* 0x000fda0003f05270 */
[----:B------:R-:W-:Y:S05]  /*5010*/  @!P0 BRA `(.L_x_703) ;  /* 0x0000000000308947 */ /* 0x000fea0003800000 */
[----:B------:R-:W-:Y:S05]  /*5020*/  BRA `(.L_x_704) ;  /* 0x0000000000447947 */ /* 0x000fea0003800000 */
.L_x_701:
[----:B------:R-:W-:-:S13]  /*5030*/  ISETP.NE.AND P0, PT, R14, 0x67, PT ;  /* 0x000000670e00780c */ /* 0x000fda0003f05270 */
[----:B------:R-:W-:Y:S05]  /*5040*/  @!P0 BRA `(.L_x_705) ;  /* 0x00000000004c8947 */ /* 0x000fea0003800000 */
[----:B------:R-:W-:-:S13]  /*5050*/  ISETP.NE.AND P0, PT, R14, 0x74, PT ;  /* 0x000000740e00780c */ /* 0x000fda0003f05270 */
[----:B------:R-:W-:Y:S05]  /*5060*/  @P0 BRA `(.L_x_704) ;  /* 0x0000000000340947 */ /* 0x000fea0003800000 */
[----:B------:R-:W-:Y:S05]  /*5070*/  BRA `(.L_x_706) ;  /* 0x0000000000387947 */ /* 0x000fea0003800000 */
.L_x_700:
[----:B------:R-:W-:-:S13]  /*5080*/  ISETP.GT.AND P0, PT, R14, 0x46, PT ;  /* 0x000000460e00780c */ /* 0x000fda0003f04270 */
[----:B------:R-:W-:Y:S05]  /*5090*/  @P0 BRA `(.L_x_707) ;  /* 0x0000000000180947 */ /* 0x000fea0003800000 */
[----:B------:R-:W-:-:S13]  /*50a0*/  ISETP.NE.AND P0, PT, R14, 0x41, PT ;  /* 0x000000410e00780c */ /* 0x000fda0003f05270 */
[----:B------:R-:W-:Y:S05]  /*50b0*/  @!P0 BRA `(.L_x_702) ;  /* 0x0000000000348947 */ /* 0x000fea0003800000 */
[----:B------:R-:W-:-:S13]  /*50c0*/  ISETP.NE.AND P0, PT, R14, 0x43, PT ;  /* 0x000000430e00780c */ /* 0x000fda0003f05270 */
[----:B------:R-:W-:Y:S05]  /*50d0*/  @P0 BRA `(.L_x_704) ;  /* 0x0000000000180947 */ /* 0x000fea0003800000 */
.L_x_703:
[----:B------:R-:W-:Y:S01]  /*50e0*/  IMAD.MOV.U32 R20, RZ, RZ, 0x47 ;  /* 0x00000047ff147424 */ /* 0x000fe200078e00ff */
[----:B------:R-:W-:Y:S06]  /*50f0*/  BRA `(.L_x_702) ;  /* 0x0000000000247947 */ /* 0x000fec0003800000 */
.L_x_707:
[----:B------:R-:W-:-:S13]  /*5100*/  ISETP.NE.AND P0, PT, R14, 0x47, PT ;  /* 0x000000470e00780c */ /* 0x000fda0003f05270 */
[----:B------:R-:W-:Y:S05]  /*5110*/  @!P0 BRA `(.L_x_705) ;  /* 0x0000000000188947 */ /* 0x000fea0003800000 */
[----:B------:R-:W-:-:S13]  /*5120*/  ISETP.NE.AND P0, PT, R14, 0x54, PT ;  /* 0x000000540e00780c */ /* 0x000fda0003f05270 */
[----:B------:R-:W-:Y:S05]  /*5130*/  @!P0 BRA `(.L_x_706) ;  /* 0x0000000000088947 */ /* 0x000fea0003800000 */
.L_x_704:
[----:B------:R-:W-:Y:S01]  /*5140*/  IMAD.MOV.U32 R20, RZ, RZ, 0x4e ;  /* 0x0000004eff147424 */ /* 0x000fe200078e00ff */
[----:B------:R-:W-:Y:S06]  /*5150*/  BRA `(.L_x_702) ;  /* 0x00000000000c7947 */ /* 0x000fec0003800000 */
.L_x_706:
[----:B------:R-:W-:Y:S01]  /*5160*/  IMAD.MOV.U32 R20, RZ, RZ, 0x41 ;  /* 0x00000041ff147424 */ /* 0x000fe200078e00ff */
[----:B------:R-:W-:Y:S06]  /*5170*/  BRA `(.L_x_702) ;  /* 0x0000000000047947 */ /* 0x000fec0003800000 */
.L_x_705:
[----:B------:R-:W-:-:S07]  /*5180*/  IMAD.MOV.U32 R20, RZ, RZ, 0x43 ;  /* 0x00000043ff147424 */ /* 0x000fce00078e00ff */
.L_x_702:
[----:B------:R-:W-:Y:S05]  /*5190*/  BSYNC.RECONVERGENT B3 ;  /* 0x0000000000037941 */ /* 0x000fea0003800200 */
.L_x_699:
[----:B------:R-:W-:-:S05]  /*51a0*/  VIADD R15, R19, 0xffffffff ;  /* 0xffffffff130f7836 */ /* 0x000fca0000000000 */
[----:B------:R-:W-:-:S05]  /*51b0*/  IADD3 R14, P0, PT, R15, R12, RZ ;  /* 0x0000000c0f0e7210 */ /* 0x000fca0007f1e0ff */
        /* <DEDUP_REMOVED lines=13> */
.L_x_710:
[----:B------:R-:W-:-:S13]  /*5290*/  ISETP.NE.AND P0, PT, R14, 0x74, PT ;  /* 0x000000740e00780c */ /* 0x000fda0003f05270 */
[----:B------:R-:W-:Y:S05]  /*52a0*/  @!P0 BRA `(.L_x_714) ;  /* 0x0000000000508947 */ /* 0x000fea0003800000 */
[----:B------:R-:W-:-:S13]  /*52b0*/  ISETP.NE.AND P0, PT, R14, 0x67, PT ;  /* 0x000000670e00780c */ /* 0x000fda0003f05270 */
[----:B------:R-:W-:Y:S05]  /*52c0*/  @P0 BRA `(.L_x_713) ;  /* 0x00000000003c0947 */ /* 0x000fea0003800000 */
[----:B------:R-:W-:Y:S05]  /*52d0*/  BRA `(.L_x_715) ;  /* 0x0000000000407947 */ /* 0x000fea0003800000 */
.L_x_709:
[----:B------:R-:W-:-:S13]  /*52e0*/  ISETP.GT.AND P0, PT, R14, 0x46, PT ;  /* 0x000000460e00780c */ /* 0x000fda0003f04270 */
[----:B------:R-:W-:Y:S05]  /*52f0*/  @P0 BRA `(.L_x_716) ;  /* 0x0000000000200947 */ /* 0x000fea0003800000 */
[----:B------:R-:W-:-:S13]  /*5300*/  ISETP.NE.AND P0, PT, R14, 0x41, PT ;  /* 0x000000410e00780c */ /* 0x000fda0003f05270 */
[----:B------:R-:W-:Y:S05]  /*5310*/  @!P0 BRA `(.L_x_711) ;  /* 0x0000000000108947 */ /* 0x000fea0003800000 */
[----:B------:R-:W-:-:S13]  /*5320*/  ISETP.NE.AND P0, PT, R14, 0x43, PT ;  /* 0x000000430e00780c */ /* 0x000fda0003f05270 */
[----:B------:R-:W-:Y:S05]  /*5330*/  @P0 BRA `(.L_x_713) ;  /* 0x0000000000200947 */ /* 0x000fea0003800000 */
.L_x_712:
[----:B------:R-:W-:Y:S01]  /*5340*/  IMAD.MOV.U32 R22, RZ, RZ, 0x47 ;  /* 0x00000047ff167424 */ /* 0x000fe200078e00ff */
[----:B------:R-:W-:Y:S06]  /*5350*/  BRA `(.L_x_714) ;  /* 0x0000000000247947 */ /* 0x000fec0003800000 */
.L_x_711:
[----:B------:R-:W-:Y:S01]  /*5360*/  IMAD.MOV.U32 R22, RZ, RZ, 0x54 ;  /* 0x00000054ff167424 */ /* 0x000fe200078e00ff */
[----:B------:R-:W-:Y:S06]  /*5370*/  BRA `(.L_x_714) ;  /* 0x00000000001c7947 */ /* 0x000fec0003800000 */
.L_x_716:
[----:B------:R-:W-:-:S13]  /*5380*/  ISETP.NE.AND P0, PT, R14, 0x47, PT ;  /* 0x000000470e00780c */ /* 0x000fda0003f05270 */
[----:B------:R-:W-:Y:S05]  /*5390*/  @!P0 BRA `(.L_x_715) ;  /* 0x0000000000108947 */ /* 0x000fea0003800000 */
[----:B------:R-:W-:-:S13]  /*53a0*/  ISETP.NE.AND P0, PT, R14, 0x54, PT ;  /* 0x000000540e00780c */ /* 0x000fda0003f05270 */
[----:B------:R-:W-:Y:S05]  /*53b0*/  @!P0 BRA `(.L_x_714) ;  /* 0x00000000000c8947 */ /* 0x000fea0003800000 */
.L_x_713:
[----:B------:R-:W-:Y:S01]  /*53c0*/  IMAD.MOV.U32 R22, RZ, RZ, 0x4e ;  /* 0x0000004eff167424 */ /* 0x000fe200078e00ff */
[----:B------:R-:W-:Y:S06]  /*53d0*/  BRA `(.L_x_714) ;  /* 0x0000000000047947 */ /* 0x000fec0003800000 */
.L_x_715:
[----:B------:R-:W-:-:S07]  /*53e0*/  IMAD.MOV.U32 R22, RZ, RZ, 0x43 ;  /* 0x00000043ff167424 */ /* 0x000fce00078e00ff */
.L_x_714:
[----:B------:R-:W-:Y:S05]  /*53f0*/  BSYNC.RECONVERGENT B3 ;  /* 0x0000000000037941 */ /* 0x000fea0003800200 */
.L_x_708:
        /* <DEDUP_REMOVED lines=15> */
.L_x_719:
[----:B------:R-:W-:-:S13]  /*54f0*/  ISETP.NE.AND P0, PT, R14, 0x74, PT ;  /* 0x000000740e00780c */ /* 0x000fda0003f05270 */
[----:B------:R-:W-:Y:S05]  /*5500*/  @!P0 BRA `(.L_x_723) ;  /* 0x0000000000508947 */ /* 0x000fea0003800000 */
[----:B------:R-:W-:-:S13]  /*5510*/  ISETP.NE.AND P0, PT, R14, 0x67, PT ;  /* 0x000000670e00780c */ /* 0x000fda0003f05270 */
[----:B------:R-:W-:Y:S05]  /*5520*/  @P0 BRA `(.L_x_722) ;  /* 0x00000000003c0947 */ /* 0x000fea0003800000 */
[----:B------:R-:W-:Y:S05]  /*5530*/  BRA `(.L_x_724) ;  /* 0x0000000000407947 */ /* 0x000fea0003800000 */
.L_x_718:
[----:B------:R-:W-:-:S13]  /*5540*/  ISETP.GT.AND P0, PT, R14, 0x46, PT ;  /* 0x000000460e00780c */ /* 0x000fda0003f04270 */
[----:B------:R-:W-:Y:S05]  /*5550*/  @P0 BRA `(.L_x_725) ;  /* 0x0000000000200947 */ /* 0x000fea0003800000 */
[----:B------:R-:W-:-:S13]  /*5560*/  ISETP.NE.AND P0, PT, R14, 0x41, PT ;  /* 0x000000410e00780c */ /* 0x000fda0003f05270 */
[----:B------:R-:W-:Y:S05]  /*5570*/  @!P0 BRA `(.L_x_720) ;  /* 0x0000000000108947 */ /* 0x000fea0003800000 */
[----:B------:R-:W-:-:S13]  /*5580*/  ISETP.NE.AND P0, PT, R14, 0x43, PT ;  /* 0x000000430e00780c */ /* 0x000fda0003f05270 */
[----:B------:R-:W-:Y:S05]  /*5590*/  @P0 BRA `(.L_x_722) ;  /* 0x0000000000200947 */ /* 0x000fea0003800000 */
.L_x_721:
[----:B------:R-:W-:Y:S01]  /*55a0*/  IMAD.MOV.U32 R23, RZ, RZ, 0x47 ;  /* 0x00000047ff177424 */ /* 0x000fe200078e00ff */
[----:B------:R-:W-:Y:S06]  /*55b0*/  BRA `(.L_x_723) ;  /* 0x0000000000247947 */ /* 0x000fec0003800000 */
.L_x_720:
[----:B------:R-:W-:Y:S01]  /*55c0*/  IMAD.MOV.U32 R23, RZ, RZ, 0x54 ;  /* 0x00000054ff177424 */ /* 0x000fe200078e00ff */
[----:B------:R-:W-:Y:S06]  /*55d0*/  BRA `(.L_x_723) ;  /* 0x00000000001c7947 */ /* 0x000fec0003800000 */
.L_x_725:
[----:B------:R-:W-:-:S13]  /*55e0*/  ISETP.NE.AND P0, PT, R14, 0x47, PT ;  /* 0x000000470e00780c */ /* 0x000fda0003f05270 */
[----:B------:R-:W-:Y:S05]  /*55f0*/  @!P0 BRA `(.L_x_724) ;  /* 0x0000000000108947 */ /* 0x000fea0003800000 */
[----:B------:R-:W-:-:S13]  /*5600*/  ISETP.NE.AND P0, PT, R14, 0x54, PT ;  /* 0x000000540e00780c */ /* 0x000fda0003f05270 */
[----:B------:R-:W-:Y:S05]  /*5610*/  @!P0 BRA `(.L_x_723) ;  /* 0x00000000000c8947 */ /* 0x000fea0003800000 */
.L_x_722:
[----:B------:R-:W-:Y:S01]  /*5620*/  IMAD.MOV.U32 R23, RZ, RZ, 0x4e ;  /* 0x0000004eff177424 */ /* 0x000fe200078e00ff */
[----:B------:R-:W-:Y:S06]  /*5630*/  BRA `(.L_x_723) ;  /* 0x0000000000047947 */ /* 0x000fec0003800000 */
.L_x_724:
[----:B------:R-:W-:-:S07]  /*5640*/  IMAD.MOV.U32 R23, RZ, RZ, 0x43 ;  /* 0x00000043ff177424 */ /* 0x000fce00078e00ff */
.L_x_723:
[----:B------:R-:W-:Y:S05]  /*5650*/  BSYNC.RECONVERGENT B3 ;  /* 0x0000000000037941 */ /* 0x000fea0003800200 */
.L_x_717:
[----:B------:R-:W-:Y:S01]  /*5660*/  PRMT R14, R20, 0x9910, RZ ;  /* 0x00009910140e7816 */ /* 0x000fe200000000ff */
[----:B------:R-:W-:Y:S01]  /*5670*/  BSSY.RECONVERGENT B3, `(.L_x_726) ;  /* 0x0000014000037945 */ /* 0x000fe20003800200 */
[----:B------:R-:W-:Y:S02]  /*5680*/  PLOP3.LUT P0, PT, PT, PT, PT, 0x8, 0x80 ;  /* 0x000000000080781c */ /* 0x000fe40003f0e170 */
[----:B------:R-:W-:-:S13]  /*5690*/  ISETP.GT.AND P1, PT, R14, 0x46, PT ;  /* 0x000000460e00780c */ /* 0x000fda0003f24270 */
[----:B------:R-:W-:Y:S05]  /*56a0*/  @P1 BRA `(.L_x_727) ;  /* 0x00000000001c1947 */ /* 0x000fea0003800000 */
[----:B------:R-:W-:Y:S01]  /*56b0*/  ISETP.NE.AND P1, PT, R14, 0x41, PT ;  /* 0x000000410e00780c */ /* 0x000fe20003f25270 */
[----:B------:R-:W-:-:S12]  /*56c0*/  IMAD.MOV.U32 R20, RZ, RZ, RZ ;  /* 0x000000ffff147224 */ /* 0x000fd800078e00ff */
[----:B------:R-:W-:Y:S05]  /*56d0*/  @!P1 BRA `(.L_x_728) ;  /* 0x0000000000349947 */ /* 0x000fea0003800000 */
[----:B------:R-:W-:-:S13]  /*56e0*/  ISETP.NE.AND P1, PT, R14, 0x43, PT ;  /* 0x000000430e00780c */ /* 0x000fda0003f25270 */
[----:B------:R-:W-:Y:S05]  /*56f0*/  @P1 BRA `(.L_x_729) ;  /* 0x00000000001c1947 */ /* 0x000fea0003800000 */
[----:B------:R-:W-:Y:S01]  /*5700*/  IMAD.MOV.U32 R20, RZ, RZ, 0x10 ;  /* 0x00000010ff147424 */ /* 0x000fe200078e00ff */
[----:B------:R-:W-:Y:S06]  /*5710*/  BRA `(.L_x_728) ;  /* 0x0000000000247947 */ /* 0x000fec0003800000 */
.L_x_727:
[----:B------:R-:W-:-:S13]  /*5720*/  ISETP.NE.AND P1, PT, R14, 0x47, PT ;  /* 0x000000470e00780c */ /* 0x000fda0003f25270 */
[----:B------:R-:W-:Y:S01]  /*5730*/  @!P1 IMAD.MOV.U32 R20, RZ, RZ, 0x20 ;  /* 0x00000020ff149424 */ /* 0x000fe200078e00ff */
[----:B------:R-:W-:Y:S06]  /*5740*/  @!P1 BRA `(.L_x_728) ;  /* 0x0000000000189947 */ /* 0x000fec0003800000 */
[----:B------:R-:W-:-:S13]  /*5750*/  ISETP.NE.AND P1, PT, R14, 0x54, PT ;  /* 0x000000540e00780c */ /* 0x000fda0003f25270 */
[----:B------:R-:W-:Y:S05]  /*5760*/  @!P1 BRA `(.L_x_730) ;  /* 0x00000000000c9947 */ /* 0x000fea0003800000 */
.L_x_729:
[----:B------:R-:W-:Y:S01]  /*5770*/  PLOP3.LUT P0, PT, PT, PT, PT, 0x80, 0x8 ;  /* 0x000000000008781c */ /* 0x000fe20003f0f070 */
[----:B------:R-:W-:Y:S01]  /*5780*/  IMAD.MOV.U32 R20, RZ, RZ, -0x10 ;  /* 0xfffffff0ff147424 */ /* 0x000fe200078e00ff */
[----:B------:R-:W-:Y:S11]  /*5790*/  BRA `(.L_x_728) ;  /* 0x0000000000047947 */ /* 0x000ff60003800000 */
.L_x_730:
[----:B------:R-:W-:-:S07]  /*57a0*/  IMAD.MOV.U32 R20, RZ, RZ, 0x30 ;  /* 0x00000030ff147424 */ /* 0x000fce00078e00ff */
.L_x_728:
[----:B------:R-:W-:Y:S05]  /*57b0*/  BSYNC.RECONVERGENT B3 ;  /* 0x0000000000037941 */ /* 0x000fea0003800200 */
.L_x_726:
[----:B------:R-:W-:Y:S04]  /*57c0*/  BSSY.RECONVERGENT B4, `(.L_x_731) ;  /* 0x0000067000047945 */ /* 0x000fe80003800200 */
[----:B------:R-:W-:Y:S01]  /*57d0*/  BSSY.RELIABLE B3, `(.L_x_732) ;  /* 0x000005e000037945 */ /* 0x000fe20003800100 */
[----:B------:R-:W-:-:S03]  /*57e0*/  IMAD.MOV.U32 R21, RZ, RZ, 0x58 ;  /* 0x00000058ff157424 */ /* 0x000fc600078e00ff */
[----:B------:R-:W-:Y:S05]  /*57f0*/  @P0 BRA `(.L_x_733) ;  /* 0x00000004006c0947 */ /* 0x000fea0003800000 */
        /* <DEDUP_REMOVED lines=12> */
.L_x_735:
[----:B------:R-:W-:-:S13]  /*58c0*/  ISETP.NE.AND P1, PT, R14, 0x47, PT ;  /* 0x000000470e00780c */ /* 0x000fda0003f25270 */
[----:B------:R-:W-:Y:S05]  /*58d0*/  @!P1 BRA `(.L_x_738) ;  /* 0x0000000000189947 */ /* 0x000fea0003800000 */
[----:B------:R-:W-:-:S13]  /*58e0*/  ISETP.NE.AND P1, PT, R14, 0x54, PT ;  /* 0x000000540e00780c */ /* 0x000fda0003f25270 */
[----:B------:R-:W-:Y:S01]  /*58f0*/  @!P1 IMAD.MOV.U32 R15, RZ, RZ, 0xc ;  /* 0x0000000cff0f9424 */ /* 0x000fe200078e00ff */
[----:B------:R-:W-:Y:S06]  /*5900*/  @!P1 BRA `(.L_x_736) ;  /* 0x0000000000109947 */ /* 0x000fec0003800000 */
.L_x_737:
[----:B------:R-:W-:Y:S01]  /*5910*/  PLOP3.LUT P0, PT, PT, PT, PT, 0x80, 0x8 ;  /* 0x000000000008781c */ /* 0x000fe20003f0f070 */
[----:B------:R-:W-:Y:S01]  /*5920*/  IMAD.MOV.U32 R15, RZ, RZ, -0x4 ;  /* 0xfffffffcff0f7424 */ /* 0x000fe200078e00ff */
[----:B------:R-:W-:Y:S11]  /*5930*/  BRA `(.L_x_736) ;  /* 0x0000000000047947 */ /* 0x000ff60003800000 */
.L_x_738:
[----:B------:R-:W-:-:S07]  /*5940*/  IMAD.MOV.U32 R15, RZ, RZ, 0x8 ;  /* 0x00000008ff0f7424 */ /* 0x000fce00078e00ff */
.L_x_736:
[----:B------:R-:W-:Y:S05]  /*5950*/  BSYNC.RECONVERGENT B5 ;  /* 0x0000000000057941 */ /* 0x000fea0003800200 */
.L_x_734:
[----:B------:R-:W-:Y:S05]  /*5960*/  @P0 BRA `(.L_x_733) ;  /* 0x0000000400100947 */ /* 0x000fea0003800000 */
[----:B------:R-:W-:Y:S01]  /*5970*/  PRMT R14, R23, 0x9910, RZ ;  /* 0x00009910170e7816 */ /* 0x000fe200000000ff */
[----:B------:R-:W-:Y:S01]  /*5980*/  BSSY.RECONVERGENT B5, `(.L_x_739) ;  /* 0x0000015000057945 */ /* 0x000fe20003800200 */
[----:B------:R-:W-:Y:S02]  /*5990*/  PLOP3.LUT P0, PT, PT, PT, PT, 0x8, 0x80 ;  /* 0x000000000080781c */ /* 0x000fe40003f0e170 */
[----:B------:R-:W-:Y:S02]  /*59a0*/  ISETP.GT.AND P1, PT, R14, 0x46, PT ;  /* 0x000000460e00780c */ /* 0x000fe40003f24270 */
[----:B------:R-:W-:-:S11]  /*59b0*/  LOP3.LUT R20, R15, R20, RZ, 0xfc, !PT ;  /* 0x000000140f147212 */ /* 0x000fd600078efcff */
        /* <DEDUP_REMOVED lines=8> */
.L_x_740:
[----:B------:R-:W-:-:S13]  /*5a40*/  ISETP.NE.AND P1, PT, R14, 0x47, PT ;  /* 0x000000470e00780c */ /* 0x000fda0003f25270 */
[----:B------:R-:W-:Y:S05]  /*5a50*/  @!P1 BRA `(.L_x_743) ;  /* 0x0000000000189947 */ /* 0x000fea0003800000 */
[----:B------:R-:W-:-:S13]  /*5a60*/  ISETP.NE.AND P1, PT, R14, 0x54, PT ;  /* 0x000000540e00780c */ /* 0x000fda0003f25270 */
[----:B------:R-:W-:Y:S01]  /*5a70*/  @!P1 IMAD.MOV.U32 R15, RZ, RZ, 0x3 ;  /* 0x00000003ff0f9424 */ /* 0x000fe200078e00ff */
[----:B------:R-:W-:Y:S06]  /*5a80*/  @!P1 BRA `(.L_x_741) ;  /* 0x0000000000109947 */ /* 0x000fec0003800000 */
.L_x_742:
[----:B------:R-:W-:Y:S01]  /*5a90*/  PLOP3.LUT P0, PT, PT, PT, PT, 0x80, 0x8 ;  /* 0x000000000008781c */ /* 0x000fe20003f0f070 */
[----:B------:R-:W-:Y:S01]  /*5aa0*/  IMAD.MOV.U32 R15, RZ, RZ, -0x1 ;  /* 0xffffffffff0f7424 */ /* 0x000fe200078e00ff */
[----:B------:R-:W-:Y:S11]  /*5ab0*/  BRA `(.L_x_741) ;  /* 0x0000000000047947 */ /* 0x000ff60003800000 */
.L_x_743:
[----:B------:R-:W-:-:S07]  /*5ac0*/  IMAD.MOV.U32 R15, RZ, RZ, 0x2 ;  /* 0x00000002ff0f7424 */ /* 0x000fce00078e00ff */
.L_x_741:
[----:B------:R-:W-:Y:S05]  /*5ad0*/  BSYNC.RECONVERGENT B5 ;  /* 0x0000000000057941 */ /* 0x000fea0003800200 */
.L_x_739:
[----:B------:R-:W-:Y:S05]  /*5ae0*/  @P0 BRA `(.L_x_733) ;  /* 0x0000000000b00947 */ /* 0x000fea0003800000 */
[----:B------:R-:W-:-:S04]  /*5af0*/  LOP3.LUT R14, R15, R20, RZ, 0xfc, !PT ;  /* 0x000000140f0e7212 */ /* 0x000fc800078efcff */
[----:B------:R-:W1:Y:S02]  /*5b00*/  LDC.U8 R21, c[0x3][R14] ;  /* 0x00c000000e157b82 */ /* 0x000e640000000000 */
[----:B-1----:R-:W-:-:S13]  /*5b10*/  ISETP.NE.AND P0, PT, R21, 0x2a, PT ;  /* 0x0000002a1500780c */ /* 0x002fda0003f05270 */
        /* <DEDUP_REMOVED lines=11> */
[----:B-1----:R-:W-:Y:S01]  /*5bd0*/  IMAD.WIDE R14, R3, 0xce, R4 ;  /* 0x000000ce030e7825 */ /* 0x002fe200078e0204 */
[----:B------:R-:W-:-:S03]  /*5be0*/  UMOV UR4, URZ ;  /* 0x000000ff00047c82 */ /* 0x000fc60008000000 */
[----:B------:R-:W-:Y:S02]  /*5bf0*/  IMAD.MOV.U32 R18, RZ, RZ, R10 ;  /* 0x000000ffff127224 */ /* 0x000fe400078e000a */
[----:B------:R-:W-:Y:S02]  /*5c00*/  IMAD.MOV.U32 R22, RZ, RZ, R14 ;  /* 0x000000ffff167224 */ /* 0x000fe400078e000e */
[----:B------:R-:W-:Y:S02]  /*5c10*/  IMAD.MOV.U32 R23, RZ, RZ, R15 ;  /* 0x000000ffff177224 */ /* 0x000fe400078e000f */
[----:B------:R-:W-:-:S07]  /*5c20*/  IMAD.MOV.U32 R21, RZ, RZ, R11 ;  /* 0x000000ffff157224 */ /* 0x000fce00078e000b */
.L_x_746:
[----:B-1----:R-:W-:Y:S02]  /*5c30*/  IMAD.MOV.U32 R14, RZ, RZ, R22 ;  /* 0x000000ffff0e7224 */ /* 0x002fe400078e0016 */
[----:B------:R-:W-:-:S05]  /*5c40*/  IMAD.MOV.U32 R15, RZ, RZ, R23 ;  /* 0x000000ffff0f7224 */ /* 0x000fca00078e0017 */
[----:B------:R1:W2:Y:S01]  /*5c50*/  LDG.E.U16 R3, desc[UR6][R14.64] ;  /* 0x000000060e037981 */ /* 0x0002a2000c1e1500 */
[----:B------:R-:W-:Y:S01]  /*5c60*/  UISETP.GE.U32.AND UP0, UPT, UR4, 0x66, UPT ;  /* 0x000000660400788c */ /* 0x000fe2000bf06070 */
[----:B------:R-:W-:Y:S01]  /*5c70*/  IADD3 R22, P1, PT, R22, 0x2, RZ ;  /* 0x0000000216167810 */ /* 0x000fe20007f3e0ff */
[----:B------:R-:W-:-:S04]  /*5c80*/  UIADD3 UR5, UPT, UPT, UR4, 0x1, URZ ;  /* 0x0000000104057890 */ /* 0x000fc8000fffe0ff */
[----:B------:R-:W-:Y:S02]  /*5c90*/  IMAD.X R23, RZ, RZ, R23, P1 ;  /* 0x000000ffff177224 */ /* 0x000fe400008e0617 */
[----:B-1----:R-:W-:Y:S01]  /*5ca0*/  IMAD.MOV.U32 R14, RZ, RZ, R18 ;  /* 0x000000ffff0e7224 */ /* 0x002fe200078e0012 */
[----:B------:R-:W-:Y:S01]  /*5cb0*/  IADD3 R18, P0, PT, R18, 0x2, RZ ;  /* 0x0000000212127810 */ /* 0x000fe20007f1e0ff */
[----:B------:R-:W-:Y:S01]  /*5cc0*/  IMAD.MOV.U32 R15, RZ, RZ, R21 ;  /* 0x000000ffff0f7224 */ /* 0x000fe200078e0015 */
[----:B------:R-:W-:-:S03]  /*5cd0*/  UMOV UR4, UR5 ;  /* 0x0000000500047c82 */ /* 0x000fc60008000000 */
[----:B------:R-:W-:Y:S01]  /*5ce0*/  IMAD.X R21, RZ, RZ, R21, P0 ;  /* 0x000000ffff157224 */ /* 0x000fe200000e0615 */
[----:B--2---:R1:W-:Y:S01]  /*5cf0*/  STG.E.U16 desc[UR6][R14.64], R3 ;  /* 0x000000030e007986 */ /* 0x0043e2000c101506 */
[----:B------:R-:W-:Y:S06]  /*5d00*/  BRA.U !UP0, `(.L_x_746) ;  /* 0xfffffffd08c87547 */ /* 0x000fec000b83ffff */
[----:B-1----:R-:W-:Y:S01]  /*5d10*/  VIADD R3, R19, 0xfffffffd ;  /* 0xfffffffd13037836 */ /* 0x002fe20000000000 */
[----:B------:R2:W-:Y:S04]  /*5d20*/  STG.E.U8 desc[UR6][R10.64+0xca], R17 ;  /* 0x0000ca110a007986 */ /* 0x0005e8000c101106 */
[----:B------:R2:W-:Y:S04]  /*5d30*/  STG.E.U16 desc[UR6][R10.64+0xc8], RZ ;  /* 0x0000c8ff0a007986 */ /* 0x0005e8000c101506 */
[----:B------:R2:W-:Y:S01]  /*5d40*/  STG.E.U16 desc[UR6][R10.64+0xcc], R3 ;  /* 0x0000cc030a007986 */ /* 0x0005e2000c101506 */
[----:B------:R-:W-:Y:S05]  /*5d50*/  BRA `(.L_x_745) ;  /* 0x0000000000347947 */ /* 0x000fea0003800000 */
.L_x_744:
[----:B------:R-:W-:Y:S01]  /*5d60*/  VIADD R15, R19, 0xfffffffd ;  /* 0xfffffffd130f7836 */ /* 0x000fe20000000000 */
[----:B------:R3:W-:Y:S01]  /*5d70*/  STG.E.U16 desc[UR6][R10.64+0xc8], RZ ;  /* 0x0000c8ff0a007986 */ /* 0x0007e2000c101506 */
[----:B------:R-:W-:-:S03]  /*5d80*/  IMAD.MOV.U32 R20, RZ, RZ, R3 ;  /* 0x000000ffff147224 */ /* 0x000fc600078e0003 */
[----:B------:R3:W-:Y:S01]  /*5d90*/  STG.E.U16 desc[UR6][R10.64+0xcc], R15 ;  /* 0x0000cc0f0a007986 */ /* 0x0007e2000c101506 */
[----:B------:R-:W-:Y:S05]  /*5da0*/  BRA `(.L_x_745) ;  /* 0x0000000000207947 */ /* 0x000fea0003800000 */
.L_x_733:
[----:B------:R-:W-:Y:S05]  /*5db0*/  BSYNC.RELIABLE B3 ;  /* 0x0000000000037941 */ /* 0x000fea0003800100 */
.L_x_732:
[C---:B------:R-:W-:Y:S01]  /*5dc0*/  LOP3.LUT R15, R18.reuse, 0xffff, RZ, 0xc0, !PT ;  /* 0x0000ffff120f7812 */ /* 0x040fe200078ec0ff */
[----:B------:R-:W-:Y:S02]  /*5dd0*/  VIADD R23, R18, 0x1 ;  /* 0x0000000112177836 */ /* 0x000fe40000000000 */
[----:B------:R-:W-:Y:S01]  /*5de0*/  IMAD.MOV.U32 R20, RZ, RZ, R3 ;  /* 0x000000ffff147224 */ /* 0x000fe200078e0003 */
[----:B------:R-:W-:Y:S02]  /*5df0*/  IADD3 R14, P0, PT, R10, R15, RZ ;  /* 0x0000000f0a0e7210 */ /* 0x000fe40007f1e0ff */
[----:B------:R4:W-:Y:S03]  /*5e00*/  STG.E.U16 desc[UR6][R10.64+0xc8], R23 ;  /* 0x0000c8170a007986 */ /* 0x0009e6000c101506 */
[----:B------:R-:W-:-:S05]  /*5e10*/  IMAD.X R15, RZ, RZ, R11, P0 ;  /* 0x000000ffff0f7224 */ /* 0x000fca00000e060b */
[----:B------:R4:W-:Y:S03]  /*5e20*/  STG.E.U8 desc[UR6][R14.64], R21 ;  /* 0x000000150e007986 */ /* 0x0009e6000c101106 */
.L_x_745:
[----:B------:R-:W-:Y:S05]  /*5e30*/  BSYNC.RECONVERGENT B4 ;  /* 0x0000000000047941 */ /* 0x000fea0003800200 */
.L_x_731:
[C---:B------:R-:W-:Y:S01]  /*5e40*/  ISETP.GT.U32.AND P0, PT, R19.reuse, 0x4, PT ;  /* 0x000000041300780c */ /* 0x040fe20003f04070 */
[----:B0-----:R-:W-:-:S12]  /*5e50*/  VIADD R19, R19, 0xfffffffd ;  /* 0xfffffffd13137836 */ /* 0x001fd80000000000 */
[----:B------:R-:W-:Y:S05]  /*5e60*/  @P0 BRA `(.L_x_747) ;  /* 0xfffffff000240947 */ /* 0x000fea000383ffff */
[----:B------:R-:W-:Y:S05]  /*5e70*/  BSYNC.RELIABLE B0 ;  /* 0x0000000000007941 */ /* 0x000fea0003800100 */
.L_x_698:
[----:B------:R0:W5:Y:S01]  /*5e80*/  LDG.E.U16 R18, desc[UR6][R10.64+0xc8] ;  /* 0x0000c8060a127981 */ /* 0x000162000c1e1500 */
[----:B--2---:R-:W-:-:S07]  /*5e90*/  IMAD.MOV.U32 R3, RZ, RZ, R20 ;  /* 0x000000ffff037224 */ /* 0x004fce00078e0014 */
.L_x_697:
[----:B------:R-:W-:Y:S05]  /*5ea0*/  BSYNC.RECONVERGENT B1 ;  /* 0x0000000000017941 */ /* 0x000fea0003800200 */
.L_x_696:
[----:B-1-345:R-:W-:-:S04]  /*5eb0*/  LOP3.LUT R15, R18, 0xffff, RZ, 0xc0, !PT ;  /* 0x0000ffff120f7812 */ /* 0x03afc800078ec0ff */
[----:B------:R-:W-:-:S13]  /*5ec0*/  ISETP.GE.U32.AND P0, PT, R15, 0x14, PT ;  /* 0x000000140f00780c */ /* 0x000fda0003f06070 */
[----:B0-----:R-:W-:Y:S01]  /*5ed0*/  @P0 IADD3 R10, P1, PT, R10, R15, RZ ;  /* 0x0000000f0a0a0210 */ /* 0x001fe20007f3e0ff */
[----:B------:R-:W-:-:S04]  /*5ee0*/  @P0 VIADD R3, R3, 0x1 ;  /* 0x0000000103030836 */ /* 0x000fc80000000000 */
[----:B------:R-:W-:Y:S01]  /*5ef0*/  @P0 IMAD.X R11, RZ, RZ, R11, P1 ;  /* 0x000000ffff0b0224 */ /* 0x000fe200008e060b */
[C---:B------:R-:W-:Y:S01]  /*5f00*/  ISETP.LT.U32.AND P1, PT, R16.reuse, 0x2, PT ;  /* 0x000000021000780c */ /* 0x040fe20003f21070 */
[----:B------:R-:W-:-:S03]  /*5f10*/  VIADD R16, R16, 0x1 ;  /* 0x0000000110107836 */ /* 0x000fc60000000000 */
[----:B------:R1:W-:Y:S01]  /*5f20*/  @P0 STG.E.U8 desc[UR6][R10.64], RZ ;  /* 0x000000ff0a000986 */ /* 0x0003e2000c101106 */
[----:B------:R-:W-:-:S13]  /*5f30*/  ISETP.GE.AND P0, PT, R3, 0x6, PT ;  /* 0x000000060300780c */ /* 0x000fda0003f06270 */
[----:B-1----:R-:W-:Y:S05]  /*5f40*/  @!P0 BRA P1, `(.L_x_748) ;  /* 0xffffffec00bc8947 */ /* 0x002fea000083ffff */
.L_x_695:
[----:B------:R-:W-:Y:S05]  /*5f50*/  BSYNC.RECONVERGENT B2 ;  /* 0x0000000000027941 */ /* 0x000fea0003800200 */
.L_x_694:
[----:B------:R-:W-:Y:S05]  /*5f60*/  WARPSYNC.ALL ;  /* 0x0000000000007948 */ /* 0x000fea0003800000 */
[----:B------:R-:W1:Y:S01]  /*5f70*/  LDC.64 R4, c[0x0][0x3a8] ;  /* 0x0000ea00ff047b82 */ /* 0x000e620000000a00 */
[C---:B------:R-:W-:Y:S01]  /*5f80*/  ISETP.NE.AND P0, PT, R13.reuse, RZ, PT ;  /* 0x000000ff0d00720c */ /* 0x040fe20003f05270 */
[----:B-1----:R-:W-:-:S05]  /*5f90*/  IMAD.WIDE R4, R13, 0x4, R4 ;  /* 0x000000040d047825 */ /* 0x002fca00078e0204 */
[----:B------:R1:W-:Y:S07]  /*5fa0*/  STG.E desc[UR6][R4.64], R3 ;  /* 0x0000000304007986 */ /* 0x0003ee000c101906 */
[----:B------:R-:W-:Y:S05]  /*5fb0*/  @P0 EXIT ;  /* 0x000000000000094d */ /* 0x000fea0003800000 */
[----:B0-2---:R-:W0:Y:S01]  /*5fc0*/  LDC.64 R10, c[0x4][0x10] ;  /* 0x01000400ff0a7b82 */ /* 0x005e220000000a00 */
[----:B------:R-:W-:Y:S01]  /*5fd0*/  MOV R8, 0x0 ;  /* 0x0000000000087802 */ /* 0x000fe20000000f00 */
[----:B------:R-:W-:Y:S01]  /*5fe0*/  IMAD.MOV.U32 R2, RZ, RZ, 0x1c1 ;  /* 0x000001c1ff027424 */ /* 0x000fe200078e00ff */
[----:B------:R2:W-:Y:S01]  /*5ff0*/  STL [R1+0x10], R0 ;  /* 0x0000100001007387 */ /* 0x0005e20000100800 */
[----:B------:R-:W1:Y:S03]  /*6000*/  LDCU.64 UR4, c[0x4][0x8] ;  /* 0x01000100ff0477ac */ /* 0x000e660008000a00 */
[----:B------:R2:W-:Y:S01]  /*6010*/  STL.64 [R1+0x8], R2 ;  /* 0x0000080201007387 */ /* 0x0005e20000100a00 */
[----:B------:R-:W4:Y:S01]  /*6020*/  LDC.64 R8, c[0x4][R8] ;  /* 0x0100000008087b82 */ /* 0x000f220000000a00 */
[----:B-1----:R-:W-:Y:S02]  /*6030*/  IMAD.U32 R4, RZ, RZ, UR4 ;  /* 0x00000004ff047e24 */ /* 0x002fe4000f8e00ff */
[----:B0-----:R2:W-:Y:S01]  /*6040*/  STL.64 [R1], R10 ;  /* 0x0000000a01007387 */ /* 0x0015e20000100a00 */
[----:B------:R-:W-:-:S07]  /*6050*/  IMAD.U32 R5, RZ, RZ, UR5 ;  /* 0x00000005ff057e24 */ /* 0x000fce000f8e00ff */
[----:B------:R-:W-:-:S07]  /*6060*/  LEPC R20, `(.L_x_749) ;  /* 0x000000001014794e */ /* 0x000fce0000000000 */
[----:B--234-:R-:W-:Y:S05]  /*6070*/  CALL.ABS.NOINC R8 ;  /* 0x0000000008007343 */ /* 0x01cfea0003c00000 */
.L_x_749:
[----:B------:R-:W-:Y:S05]  /*6080*/  EXIT ;  /* 0x000000000000794d */ /* 0x000fea0003800000 */
.L_x_750:
        /* <DEDUP_REMOVED lines=15> */
.L_x_753:


//--------------------- .nv.global.init           --------------------------
	.section	.nv.global.init,"aw",@progbits
.nv.global.init:
	.type		$str$4,@object
	.size		$str$4,($str$3 - $str$4)
$str$4:
        /*0000*/ 	.byte	0x4e, 0x4f, 0x00
	.type		$str$3,@object
	.size		$str$3,($str$8 - $str$3)
$str$3:
        /*0003*/ 	.byte	0x59, 0x45, 0x53, 0x00
	.type		$str$8,@object
	.size		$str$8,($str$7 - $str$8)
$str$8:
        /*0007*/ 	.byte	0x46, 0x41, 0x49, 0x4c, 0x00
	.type		$str$7,@object
	.size		$str$7,($str$1 - $str$7)
$str$7:
        /*000c*/ 	.byte	0x50, 0x41, 0x53, 0x53, 0x00
	.type		$str$1,@object
	.size		$str$1,($str - $str$1)
$str$1:
        /*0011*/ 	.byte	0x2f, 0x74, 0x6d, 0x70, 0x2f, 0x73, 0x61, 0x73, 0x73, 0x5f, 0x63, 0x75, 0x5f, 0x31, 0x78, 0x69
        /*0021*/ 	.byte	0x37, 0x30, 0x79, 0x31, 0x63, 0x2f, 0x6b, 0x2e, 0x63, 0x75, 0x00
	.type		$str,@object
	.size		$str,($str$10 - $str)
$str:
        /*002c*/ 	.byte	0x5b, 0x54, 0x52, 0x41, 0x4e, 0x53, 0x20, 0x44, 0x45, 0x42, 0x55, 0x47, 0x5d, 0x20, 0x25, 0x73
        /*003c*/ 	.byte	0x3a, 0x25, 0x64, 0x3a, 0x20, 0x52, 0x65, 0x61, 0x64, 0x20, 0x30, 0x3a, 0x20, 0x25, 0x64, 0x20
        /*004c*/ 	.byte	0x76, 0x61, 0x6c, 0x69, 0x64, 0x20, 0x66, 0x72, 0x61, 0x6d, 0x65, 0x73, 0x20, 0x66, 0x72, 0x6f
        /*005c*/ 	.byte	0x6d, 0x20, 0x25, 0x64, 0x20, 0x62, 0x70, 0x0a, 0x00
	.type		$str$10,@object
	.size		$str$10,($str$2 - $str$10)
$str$10:
        /*0065*/ 	.byte	0x5b, 0x54, 0x52, 0x41, 0x4e, 0x53, 0x20, 0x44, 0x45, 0x42, 0x55, 0x47, 0x5d, 0x20, 0x25, 0x73
        /*0075*/ 	.byte	0x3a, 0x25, 0x64, 0x3a, 0x20, 0x52, 0x65, 0x61, 0x64, 0x20, 0x30, 0x3a, 0x20, 0x25, 0x64, 0x20
        /*0085*/ 	.byte	0x70, 0x72, 0x6f, 0x74, 0x65, 0x69, 0x6e, 0x20, 0x6d, 0x61, 0x74, 0x63, 0x68, 0x65, 0x73, 0x20
        /*0095*/ 	.byte	0x66, 0x6f, 0x75, 0x6e, 0x64, 0x20, 0x28, 0x53, 0x57, 0x20, 0x65, 0x6e, 0x61, 0x62, 0x6c, 0x65
        /*00a5*/ 	.byte	0x64, 0x3a, 0x20, 0x25, 0x73, 0x29, 0x0a, 0x00
	.type		$str$2,@object
	.size		$str$2,($str$9 - $str$2)
$str$2:
        /*00ad*/ 	.byte	0x5b, 0x49, 0x44, 0x45, 0x4e, 0x54, 0x49, 0x54, 0x59, 0x20, 0x44, 0x45, 0x42, 0x55, 0x47, 0x5d
        /*00bd*/ 	.byte	0x20, 0x52, 0x65, 0x61, 0x64, 0x20, 0x25, 0x64, 0x2c, 0x20, 0x4d, 0x61, 0x74, 0x63, 0x68, 0x20
        /*00cd*/ 	.byte	0x25, 0x64, 0x3a, 0x20, 0x6d, 0x69, 0x73, 0x6d, 0x61, 0x74, 0x63, 0x68, 0x65, 0x73, 0x3d, 0x25
        /*00dd*/ 	.byte	0x64, 0x2c, 0x20, 0x73, 0x70, 0x61, 0x6e, 0x3d, 0x25, 0x64, 0x2c, 0x20, 0x69, 0x64, 0x65, 0x6e
        /*00ed*/ 	.byte	0x74, 0x69, 0x74, 0x79, 0x3d, 0x25, 0x2e, 0x34, 0x66, 0x0a, 0x00
	.type		$str$9,@object
	.size		$str$9,($str$6 - $str$9)
$str$9:
        /*00f8*/ 	.byte	0x5b, 0x54, 0x48, 0x52, 0x45, 0x53, 0x48, 0x4f, 0x4c, 0x44, 0x20, 0x43, 0x48, 0x45, 0x43, 0x4b
        /*0108*/ 	.byte	0x5d, 0x20, 0x49, 0x64, 0x65, 0x6e, 0x74, 0x69, 0x74, 0x79, 0x20, 0x25, 0x2e, 0x34, 0x66, 0x20
        /*0118*/ 	.byte	0x76, 0x73, 0x20, 0x74, 0x68, 0x72, 0x65, 0x73, 0x68, 0x6f, 0x6c, 0x64, 0x20, 0x25, 0x2e, 0x34
        /*0128*/ 	.byte	0x66, 0x2c, 0x20, 0x4c, 0x65, 0x6e, 0x67, 0x74, 0x68, 0x20, 0x25, 0x64, 0x20, 0x76, 0x73, 0x20
        /*0138*/ 	.byte	0x6d, 0x69, 0x6e, 0x20, 0x25, 0x64, 0x20, 0x2d, 0x20, 0x25, 0x73, 0x0a, 0x00
	.type		$str$6,@object
	.size		$str$6,($str$5 - $str$6)
$str$6:
        /*0145*/ 	.byte	0x5b, 0x53, 0x57, 0x20, 0x49, 0x44, 0x45, 0x4e, 0x54, 0x49, 0x54, 0x59, 0x20, 0x44, 0x45, 0x42
        /*0155*/ 	.byte	0x55, 0x47, 0x5d, 0x20, 0x52, 0x65, 0x61, 0x64, 0x20, 0x25, 0x64, 0x2c, 0x20, 0x4d, 0x61, 0x74
        /*0165*/ 	.byte	0x63, 0x68, 0x20, 0x25, 0x64, 0x3a, 0x20, 0x6d, 0x75, 0x74, 0x61, 0x74, 0x69, 0x6f, 0x6e, 0x73
        /*0175*/ 	.byte	0x3d, 0x25, 0x64, 0x2c, 0x20, 0x6c, 0x65, 0x6e, 0x67, 0x74, 0x68, 0x3d, 0x25, 0x64, 0x2c, 0x20
        /*0185*/ 	.byte	0x69, 0x64, 0x65, 0x6e, 0x74, 0x69, 0x74, 0x79, 0x3d, 0x25, 0x2e, 0x34, 0x66, 0x0a, 0x00
	.type		$str$5,@object
	.size		$str$5,(.L_7 - $str$5)
$str$5:
        /*0194*/ 	.byte	0x5b, 0x54, 0x52, 0x41, 0x4e, 0x53, 0x20, 0x44, 0x45, 0x42, 0x55, 0x47, 0x5d, 0x20, 0x25, 0x73
        /*01a4*/ 	.byte	0x3a, 0x25, 0x64, 0x3a, 0x20, 0x4d, 0x61, 0x74, 0x63, 0x68, 0x20, 0x25, 0x64, 0x3a, 0x20, 0x73
        /*01b4*/ 	.byte	0x65, 0x65, 0x64, 0x5f, 0x63, 0x6f, 0x75, 0x6e, 0x74, 0x3d, 0x25, 0x64, 0x2c, 0x20, 0x73, 0x63
        /*01c4*/ 	.byte	0x6f, 0x72, 0x65, 0x3d, 0x25, 0x2e, 0x31, 0x66, 0x2c, 0x20, 0x74, 0x68, 0x72, 0x65, 0x73, 0x68
        /*01d4*/ 	.byte	0x6f, 0x6c, 0x64, 0x3d, 0x25, 0x2e, 0x31, 0x66, 0x2c, 0x20, 0x53, 0x57, 0x20, 0x65, 0x6e, 0x61
        /*01e4*/ 	.byte	0x62, 0x6c, 0x65, 0x64, 0x3d, 0x25, 0x73, 0x0a, 0x00
.L_7:


//--------------------- .nv.shared.reserved.0     --------------------------
	.section	.nv.shared.reserved.0,"aw",@nobits
	.weak		__nv_reservedSMEM_offset_0_alias
	.size		__nv_reservedSMEM_offset_0_alias, 0, 64
	.other		__nv_reservedSMEM_offset_0_alias,@"STO_CUDA_RESERVED_SHARED STV_DEFAULT"
__nv_reservedSMEM_offset_0_alias:
	.zero		0
	.zero		64


//--------------------- .nv.constant0._Z34enhanced_protein_kmer_match_kernelPK15TranslatedFramePKjiPK15ProteinDatabaseP12ProteinMatchPjjb --------------------------
	.section	.nv.constant0._Z34enhanced_protein_kmer_match_kernelPK15TranslatedFramePKjiPK15ProteinDatabaseP12ProteinMatchPjjb,"a",@progbits
	.sectionflags	@""
	.align	4
.nv.constant0._Z34enhanced_protein_kmer_match_kernelPK15TranslatedFramePKjiPK15ProteinDatabaseP12ProteinMatchPjjb:
	.zero		949


//--------------------- .nv.constant0._Z26six_frame_translate_kernelPKcPKiS2_iP15TranslatedFramePj --------------------------
	.section	.nv.constant0._Z26six_frame_translate_kernelPKcPKiS2_iP15TranslatedFramePj,"a",@progbits
	.sectionflags	@""
	.align	4
.nv.constant0._Z26six_frame_translate_kernelPKcPKiS2_iP15TranslatedFramePj:
	.zero		944


//--------------------- SYMBOLS --------------------------

	.type		.nv.reservedSmem.offset0,@object
	.size		.nv.reservedSmem.offset0,0x4
	.type		vprintf,@function
